def matmul_kernel(
    a_ptr,
    b_ptr,
    c_ptr,
    M,
    N,
    K,
    stride_am,
    stride_ak,
    stride_bk,
    stride_bn,
    stride_cm,
    stride_cn,
    BLOCK_M: tl.constexpr,
    BLOCK_N: tl.constexpr,
    BLOCK_K: tl.constexpr,
    GROUP_M: tl.constexpr,
):
    pid = tl.program_id(axis=0)
    num_pid_m = tl.cdiv(M, BLOCK_M)
    num_pid_n = tl.cdiv(N, BLOCK_N)
    num_pid_in_group = GROUP_M * num_pid_n
    group_id = pid // num_pid_in_group
    first_pid_m = group_id * GROUP_M
    group_size_m = min(num_pid_m - first_pid_m, GROUP_M)
    pid_m = first_pid_m + ((pid % num_pid_in_group) % group_size_m)
    pid_n = (pid % num_pid_in_group) // group_size_m

    offs_am = (pid_m * BLOCK_M + tl.arange(0, BLOCK_M)) % M
    offs_bn = (pid_n * BLOCK_N + tl.arange(0, BLOCK_N)) % N
    offs_k = tl.arange(0, BLOCK_K)
    a_ptrs = a_ptr + offs_am[:, None] * stride_am + offs_k[None, :] * stride_ak
    b_ptrs = b_ptr + offs_k[:, None] * stride_bk + offs_bn[None, :] * stride_bn

    acc = tl.zeros((BLOCK_M, BLOCK_N), dtype=tl.float32)
    for kk in range(0, tl.cdiv(K, BLOCK_K)):
        a = tl.load(a_ptrs, mask=offs_k[None, :] < K - kk * BLOCK_K, other=0.0)
        b = tl.load(b_ptrs, mask=offs_k[:, None] < K - kk * BLOCK_K, other=0.0)
        acc = tl.dot(a, b, acc)
        a_ptrs += BLOCK_K * stride_ak
        b_ptrs += BLOCK_K * stride_bk

    c = acc.to(c_ptr.dtype.element_ty)
    offs_cm = pid_m * BLOCK_M + tl.arange(0, BLOCK_M)
    offs_cn = pid_n * BLOCK_N + tl.arange(0, BLOCK_N)
    c_ptrs = c_ptr + offs_cm[:, None] * stride_cm + offs_cn[None, :] * stride_cn
    mask = (offs_cm[:, None] < M) & (offs_cn[None, :] < N)
    tl.store(c_ptrs, c, mask=mask)

# config = {"BLOCK_K": 128, "BLOCK_M": 512, "BLOCK_N": 128, "GROUP_M": 4, "arch": "sm_100", "dtype": "fp16", "num_ctas": 1, "num_stages": 3, "num_warps": 4}
# arch = sm_100


// ===== COMPILED SASS (sm_100a) =====

	.target	sm_100a

	.elftype	@"ET_EXEC"


//--------------------- .note.nv.tkinfo           --------------------------
	.section	.note.nv.tkinfo,"",@"SHT_NOTE"
	.sectionflags	@"SHF_NOTE_NV_TKINFO"
	.tkinfo
        /*0018*/ 	.word	0x00000081
        /*0030*/ 	.string	""
        /*0030*/ 	.string	"ptxas-blackwell"
        /*0030*/ 	.string	"Cuda compilation tools, release 12.9, V12.9.86"
        /*0030*/ 	.string	"Build cuda_12.9.r12.9/compiler.36037853_0"
        /*0030*/ 	.string	"-v  -suppress-debug-info  -lineinfo  -arch sm_100a "



//--------------------- .note.nv.cuver            --------------------------
	.section	.note.nv.cuver,"",@"SHT_NOTE"
	.sectionflags	@"SHF_NOTE_NV_CUVER"
        /*0018*/ 	.short	0x0001
        /*001a*/ 	.short	0x0064
        /*001c*/ 	.short	0x0001
        /*001e*/ 	.short	0x0000
        /*0020*/ 	.short	0x0001
        /*0022*/ 	.short	0x0000


//--------------------- .nv.info                  --------------------------
	.section	.nv.info,"",@"SHT_CUDA_INFO"
	.align	4


	//----- nvinfo : EIATTR_REGCOUNT
	.align		4
        /*0000*/ 	.byte	0x04, 0x2f
        /*0002*/ 	.short	(.L_4 - .L_3)
	.align		4
.L_3:
        /*0004*/ 	.word	index@(matmul_kernel)
        /*0008*/ 	.word	0x00000060


	//----- nvinfo : EIATTR_FRAME_SIZE
	.align		4
.L_4:
        /*000c*/ 	.byte	0x04, 0x11
        /*000e*/ 	.short	(.L_6 - .L_5)
	.align		4
.L_5:
        /*0010*/ 	.word	index@($__internal_2_$__cuda_sm10x_tcgen05_guardrail_trap_unallocated_columns_being_dealloced)
        /*0014*/ 	.word	0x00003c30


	//----- nvinfo : EIATTR_FRAME_SIZE
	.align		4
.L_6:
        /*0018*/ 	.byte	0x04, 0x11
        /*001a*/ 	.short	(.L_8 - .L_7)
	.align		4
.L_7:
        /*001c*/ 	.word	index@($__internal_1_$__cuda_sm10x_tcgen05_guardrail_trap_phase_invalid_during_alloc)
        /*0020*/ 	.word	0x00003c30


	//----- nvinfo : EIATTR_FRAME_SIZE
	.align		4
.L_8:
        /*0024*/ 	.byte	0x04, 0x11
        /*0026*/ 	.short	(.L_10 - .L_9)
	.align		4
.L_9:
        /*0028*/ 	.word	index@($__internal_0_$__cuda_sm10x_tcgen05_guardrail_trap_col_being_dealloced_not_returned_by_alloc)
        /*002c*/ 	.word	0x00003c30


	//----- nvinfo : EIATTR_FRAME_SIZE
	.align		4
.L_10:
        /*0030*/ 	.byte	0x04, 0x11
        /*0032*/ 	.short	(.L_12 - .L_11)
	.align		4
.L_11:
        /*0034*/ 	.word	index@(matmul_kernel)
        /*0038*/ 	.word	0x00003c30


	//----- nvinfo : EIATTR_MIN_STACK_SIZE
	.align		4
.L_12:
        /*003c*/ 	.byte	0x04, 0x12
        /*003e*/ 	.short	(.L_14 - .L_13)
	.align		4
.L_13:
        /*0040*/ 	.word	index@(matmul_kernel)
        /*0044*/ 	.word	0x00003c30
.L_14:


//--------------------- .nv.info.matmul_kernel    --------------------------
	.section	.nv.info.matmul_kernel,"",@"SHT_CUDA_INFO"
	.sectionflags	@""
	.align	4


	//----- nvinfo : EIATTR_CUDA_API_VERSION
	.align		4
        /*0000*/ 	.byte	0x04, 0x37
        /*0002*/ 	.short	(.L_16 - .L_15)
.L_15:
        /*0004*/ 	.word	0x00000081


	//----- nvinfo : EIATTR_KPARAM_INFO
	.align		4
.L_16:
        /*0008*/ 	.byte	0x04, 0x17
        /*000a*/ 	.short	(.L_18 - .L_17)
.L_17:
        /*000c*/ 	.word	0x00000000
        /*0010*/ 	.short	0x000d
        /*0012*/ 	.short	0x0048
        /*0014*/ 	.byte	0x00, 0xf4, 0x21, 0x00


	//----- nvinfo : EIATTR_KPARAM_INFO
	.align		4
.L_18:
        /*0018*/ 	.byte	0x04, 0x17
        /*001a*/ 	.short	(.L_20 - .L_19)
.L_19:
        /*001c*/ 	.word	0x00000000
        /*0020*/ 	.short	0x000c
        /*0022*/ 	.short	0x0040
        /*0024*/ 	.byte	0x00, 0xf4, 0x21, 0x00


	//----- nvinfo : EIATTR_KPARAM_INFO
	.align		4
.L_20:
        /*0028*/ 	.byte	0x04, 0x17
        /*002a*/ 	.short	(.L_22 - .L_21)
.L_21:
        /*002c*/ 	.word	0x00000000
        /*0030*/ 	.short	0x000b
        /*0032*/ 	.short	0x0038
        /*0034*/ 	.byte	0x00, 0xf0, 0x11, 0x00


	//----- nvinfo : EIATTR_KPARAM_INFO
	.align		4
.L_22:
        /*0038*/ 	.byte	0x04, 0x17
        /*003a*/ 	.short	(.L_24 - .L_23)
.L_23:
        /*003c*/ 	.word	0x00000000
        /*0040*/ 	.short	0x000a
        /*0042*/ 	.short	0x0034
        /*0044*/ 	.byte	0x00, 0xf0, 0x11, 0x00


	//----- nvinfo : EIATTR_KPARAM_INFO
	.align		4
.L_24:
        /*0048*/ 	.byte	0x04, 0x17
        /*004a*/ 	.short	(.L_26 - .L_25)
.L_25:
        /*004c*/ 	.word	0x00000000
        /*0050*/ 	.short	0x0009
        /*0052*/ 	.short	0x0030
        /*0054*/ 	.byte	0x00, 0xf0, 0x11, 0x00


	//----- nvinfo : EIATTR_KPARAM_INFO
	.align		4
.L_26:
        /*0058*/ 	.byte	0x04, 0x17
        /*005a*/ 	.short	(.L_28 - .L_27)
.L_27:
        /*005c*/ 	.word	0x00000000
        /*0060*/ 	.short	0x0008
        /*0062*/ 	.short	0x002c
        /*0064*/ 	.byte	0x00, 0xf0, 0x11, 0x00


	//----- nvinfo : EIATTR_KPARAM_INFO
	.align		4
.L_28:
        /*0068*/ 	.byte	0x04, 0x17
        /*006a*/ 	.short	(.L_30 - .L_29)
.L_29:
        /*006c*/ 	.word	0x00000000
        /*0070*/ 	.short	0x0007
        /*0072*/ 	.short	0x0028
        /*0074*/ 	.byte	0x00, 0xf0, 0x11, 0x00


	//----- nvinfo : EIATTR_KPARAM_INFO
	.align		4
.L_30:
        /*0078*/ 	.byte	0x04, 0x17
        /*007a*/ 	.short	(.L_32 - .L_31)
.L_31:
        /*007c*/ 	.word	0x00000000
        /*0080*/ 	.short	0x0006
        /*0082*/ 	.short	0x0024
        /*0084*/ 	.byte	0x00, 0xf0, 0x11, 0x00


	//----- nvinfo : EIATTR_KPARAM_INFO
	.align		4
.L_32:
        /*0088*/ 	.byte	0x04, 0x17
        /*008a*/ 	.short	(.L_34 - .L_33)
.L_33:
        /*008c*/ 	.word	0x00000000
        /*0090*/ 	.short	0x0005
        /*0092*/ 	.short	0x0020
        /*0094*/ 	.byte	0x00, 0xf0, 0x11, 0x00


	//----- nvinfo : EIATTR_KPARAM_INFO
	.align		4
.L_34:
        /*0098*/ 	.byte	0x04, 0x17
        /*009a*/ 	.short	(.L_36 - .L_35)
.L_35:
        /*009c*/ 	.word	0x00000000
        /*00a0*/ 	.short	0x0004
        /*00a2*/ 	.short	0x001c
        /*00a4*/ 	.byte	0x00, 0xf0, 0x11, 0x00


	//----- nvinfo : EIATTR_KPARAM_INFO
	.align		4
.L_36:
        /*00a8*/ 	.byte	0x04, 0x17
        /*00aa*/ 	.short	(.L_38 - .L_37)
.L_37:
        /*00ac*/ 	.word	0x00000000
        /*00b0*/ 	.short	0x0003
        /*00b2*/ 	.short	0x0018
        /*00b4*/ 	.byte	0x00, 0xf0, 0x11, 0x00


	//----- nvinfo : EIATTR_KPARAM_INFO
	.align		4
.L_38:
        /*00b8*/ 	.byte	0x04, 0x17
        /*00ba*/ 	.short	(.L_40 - .L_39)
.L_39:
        /*00bc*/ 	.word	0x00000000
        /*00c0*/ 	.short	0x0002
        /*00c2*/ 	.short	0x0010
        /*00c4*/ 	.byte	0x00, 0xf4, 0x21, 0x00


	//----- nvinfo : EIATTR_KPARAM_INFO
	.align		4
.L_40:
        /*00c8*/ 	.byte	0x04, 0x17
        /*00ca*/ 	.short	(.L_42 - .L_41)
.L_41:
        /*00cc*/ 	.word	0x00000000
        /*00d0*/ 	.short	0x0001
        /*00d2*/ 	.short	0x0008
        /*00d4*/ 	.byte	0x00, 0xf4, 0x21, 0x00


	//----- nvinfo : EIATTR_KPARAM_INFO
	.align		4
.L_42:
        /*00d8*/ 	.byte	0x04, 0x17
        /*00da*/ 	.short	(.L_44 - .L_43)
.L_43:
        /*00dc*/ 	.word	0x00000000
        /*00e0*/ 	.short	0x0000
        /*00e2*/ 	.short	0x0000
        /*00e4*/ 	.byte	0x00, 0xf4, 0x21, 0x00


	//----- nvinfo : EIATTR_AT_ENTRY_FRAGMENTS
	.align		4
.L_44:
        /*00e8*/ 	.byte	0x04, 0x4f
        /*00ea*/ 	.short	(.L_46 - .L_45)


	//   ....[0]....
.L_45:
        /*00ec*/ 	.word	0x00000004


	//----- nvinfo : EIATTR_RESERVED_SMEM_USED
	.align		4
.L_46:
        /*00f0*/ 	.byte	0x01, 0x41
	.zero		2


	//----- nvinfo : EIATTR_SPARSE_MMA_MASK
	.align		4
        /*00f4*/ 	.byte	0x03, 0x50
        /*00f6*/ 	.short	0x0000


	//----- nvinfo : EIATTR_TCGEN05_1CTA_USED
	.align		4
        /*00f8*/ 	.byte	0x01, 0x51
	.zero		2


	//----- nvinfo : EIATTR_MAXREG_COUNT
	.align		4
        /*00fc*/ 	.byte	0x03, 0x1b
        /*00fe*/ 	.short	0x00ff


	//----- nvinfo : EIATTR_NUM_BARRIERS
	.align		4
        /*0100*/ 	.byte	0x02, 0x4c
        /*0102*/ 	.byte	0x01
	.zero		1


	//----- nvinfo : EIATTR_ANNOTATIONS
	.align		4
        /*0104*/ 	.byte	0x04, 0x55
        /*0106*/ 	.short	(.L_48 - .L_47)


	//   ....[0]....
.L_47:
        /*0108*/ 	.word	0x00000001
        /*010c*/ 	.byte	0xc0, 0x09, 0x00, 0x00, 0x01, 0x00, 0x00, 0x00, 0xf0, 0x09, 0x00, 0x00, 0x01, 0x00, 0x00, 0x00
        /* <DEDUP_REMOVED lines=1807> */
        /*720c*/ 	.byte	0xc0, 0x5e, 0x02, 0x00


	//----- nvinfo : EIATTR_INT_WARP_WIDE_INSTR_OFFSETS
	.align		4
.L_48:
        /*7210*/ 	.byte	0x04, 0x31
        /*7212*/ 	.short	(.L_50 - .L_49)


	//   ....[0]....
.L_49:
        /*7214*/ 	.word	0x000084b0


	//   ....[1]....
        /*7218*/ 	.word	0x00008530


	//   ....[2]....
        /*721c*/ 	.word	0x00012440


	//   ....[3]....
        /*7220*/ 	.word	0x00064100


	//   ....[4]....
        /*7224*/ 	.word	0x00064140


	//----- nvinfo : EIATTR_COOP_GROUP_MASK_REGIDS
	.align		4
.L_50:
        /*7228*/ 	.byte	0x04, 0x29
        /*722a*/ 	.short	(.L_52 - .L_51)


	//   ....[0]....
.L_51:
        /*722c*/ 	.word	0xffffffff


	//   ....[1]....
        /*7230*/ 	.word	0xffffffff


	//   ....[2]....
        /*7234*/ 	.word	0xffffffff


	//   ....[3]....
        /*7238*/ 	.word	0xffffffff


	//----- nvinfo : EIATTR_COOP_GROUP_INSTR_OFFSETS
	.align		4
.L_52:
        /*723c*/ 	.byte	0x04, 0x28
        /*723e*/ 	.short	(.L_54 - .L_53)


	//   ....[0]....
.L_53:
        /*7240*/ 	.word	0x00000060


	//   ....[1]....
        /*7244*/ 	.word	0x00000320


	//   ....[2]....
        /*7248*/ 	.word	0x00063f80


	//   ....[3]....
        /*724c*/ 	.word	0x000641f0


	//----- nvinfo : EIATTR_VRC_CTA_INIT_COUNT
	.align		4
.L_54:
        /*7250*/ 	.byte	0x02, 0x4a
        /*7252*/ 	.byte	0x80
	.zero		1


	//----- nvinfo : EIATTR_MBARRIER_INSTR_OFFSETS
	.align		4
        /*7254*/ 	.byte	0x04, 0x39
        /*7256*/ 	.short	(.L_56 - .L_55)


	//   ....[0]....
.L_55:
        /*7258*/ 	.word	0x000085b0
        /*725c*/ 	.word	0x000000ff
        /*7260*/ 	.word	0x00000000
        /*7264*/ 	.short	0x0100
        /*7266*/ 	.byte	0x04
	.zero		1


	//   ....[1]....
        /*7268*/ 	.word	0x00012480
        /*726c*/ 	.word	0x000000ff
        /*7270*/ 	.word	0x00050008
        /*7274*/ 	.short	0x0100
        /*7276*/ 	.byte	0x4c
	.zero		1


	//   ....[2]....
        /*7278*/ 	.word	0x00023ab0
        /*727c*/ 	.word	0x000000ff
        /*7280*/ 	.word	0x00000000
        /*7284*/ 	.short	0x010a
        /*7286*/ 	.byte	0x04
	.zero		1


	//   ....[3]....
        /*7288*/ 	.word	0x00051470
        /*728c*/ 	.word	0x000000ff
        /*7290*/ 	.word	0x00000000
        /*7294*/ 	.short	0x010a
        /*7296*/ 	.byte	0x04
	.zero		1


	//   ....[4]....
        /*7298*/ 	.word	0x00051740
        /*729c*/ 	.word	0x000000ff
        /*72a0*/ 	.word	0x00050000
        /*72a4*/ 	.short	0x0108
        /*72a6*/ 	.byte	0x4c
	.zero		1


	//   ....[5]....
        /*72a8*/ 	.word	0x000518a0
        /*72ac*/ 	.word	0x000000ff
        /*72b0*/ 	.word	0x00050008
        /*72b4*/ 	.short	0x0108
        /*72b6*/ 	.byte	0x4c
	.zero		1


	//   ....[6]....
        /*72b8*/ 	.word	0x00064230
        /*72bc*/ 	.word	0x000000ff
        /*72c0*/ 	.word	0x00000000
        /*72c4*/ 	.short	0x010a
        /*72c6*/ 	.byte	0x04
	.zero		1


	//   ....[7]....
        /*72c8*/ 	.word	0x00064270
        /*72cc*/ 	.word	0x000000ff
        /*72d0*/ 	.word	0x00000000
        /*72d4*/ 	.short	0x010a
        /*72d6*/ 	.byte	0x04
	.zero		1


	//----- nvinfo : EIATTR_NUM_MBARRIERS
	.align		4
.L_56:
        /*72d8*/ 	.byte	0x03, 0x38
        /*72da*/ 	.short	0x0002


	//----- nvinfo : EIATTR_EXIT_INSTR_OFFSETS
	.align		4
        /*72dc*/ 	.byte	0x04, 0x1c
        /*72de*/ 	.short	(.L_58 - .L_57)


	//   ....[0]....
.L_57:
        /*72e0*/ 	.word	0x00064200


	//----- nvinfo : EIATTR_REQNTID
	.align		4
.L_58:
        /*72e4*/ 	.byte	0x04, 0x10
        /*72e6*/ 	.short	(.L_60 - .L_59)
.L_59:
        /*72e8*/ 	.word	0x00000080
        /*72ec*/ 	.word	0x00000001
        /*72f0*/ 	.word	0x00000001


	//----- nvinfo : EIATTR_CRS_STACK_SIZE
	.align		4
.L_60:
        /*72f4*/ 	.byte	0x04, 0x1e
        /*72f6*/ 	.short	(.L_62 - .L_61)
.L_61:
        /*72f8*/ 	.word	0x00000000


	//----- nvinfo : EIATTR_CBANK_PARAM_SIZE
	.align		4
.L_62:
        /*72fc*/ 	.byte	0x03, 0x19
        /*72fe*/ 	.short	0x0050


	//----- nvinfo : EIATTR_PARAM_CBANK
	.align		4
        /*7300*/ 	.byte	0x04, 0x0a
        /*7302*/ 	.short	(.L_64 - .L_63)
	.align		4
.L_63:
        /*7304*/ 	.word	index@(.nv.constant0.matmul_kernel)
        /*7308*/ 	.short	0x0380
        /*730a*/ 	.short	0x0050


	//----- nvinfo : EIATTR_SW_WAR
	.align		4
.L_64:
        /*730c*/ 	.byte	0x04, 0x36
        /*730e*/ 	.short	(.L_66 - .L_65)
.L_65:
        /*7310*/ 	.word	0x00000008
.L_66:


//--------------------- .nv.compat                --------------------------
	.section	.nv.compat,"",@"SHT_CUDA_COMPAT_INFO"
	.align	4
        /*0000*/ 	.byte	0x02, 0x02, 0x02, 0x00, 0x02, 0x05, 0x05, 0x00, 0x02, 0x03, 0x00, 0x00, 0x02, 0x06, 0x01, 0x00


//--------------------- .nv.callgraph             --------------------------
	.section	.nv.callgraph,"",@"SHT_CUDA_CALLGRAPH"
	.align	4
	.sectionentsize	8
	.align		4
        /*0000*/ 	.word	0x00000000
	.align		4
        /*0004*/ 	.word	0xffffffff
	.align		4
        /*0008*/ 	.word	0x00000000
	.align		4
        /*000c*/ 	.word	0xfffffffe
	.align		4
        /*0010*/ 	.word	0x00000000
	.align		4
        /*0014*/ 	.word	0xfffffffd
	.align		4
        /*0018*/ 	.word	0x00000000
	.align		4
        /*001c*/ 	.word	0xfffffffc


//--------------------- .text.matmul_kernel       --------------------------
	.section	.text.matmul_kernel,"ax",@progbits
	.align	128
        .global         matmul_kernel
        .type           matmul_kernel,@function
        .size           matmul_kernel,(.L_x_20 - matmul_kernel)
        .other          matmul_kernel,@"STO_CUDA_ENTRY STV_DEFAULT"
matmul_kernel:
.text.matmul_kernel:
[----:B------:R-:W0:Y:S01]  /*0000*/  LDC R1, c[0x0][0x37c] ;  /* 0x0000df00ff017b82 */ /* 0x000e220000000800 */
[----:B------:R-:W1:Y:S01]  /*0010*/  S2R R0, SR_TID.X ;  /* 0x0000000000007919 */ /* 0x000e620000002100 */
[----:B0-----:R-:W-:Y:S01]  /*0020*/  VIADD R1, R1, 0xffffc3d0 ;  /* 0xffffc3d001017836 */ /* 0x001fe20000000000 */
[----:B-1----:R-:W-:-:S13]  /*0030*/  ISETP.GE.U32.AND P0, PT, R0, 0x20, PT ;  /* 0x000000200000780c */ /* 0x002fda0003f06070 */
[----:B------:R-:W-:Y:S05]  /*0040*/  @P0 BRA `(.L_x_0) ;  /* 0x0000000000b80947 */ /* 0x000fea0003800000 */
[----:B------:R-:W0:Y:S01]  /*0050*/  S2R R7, SR_CgaCtaId ;  /* 0x0000000000077919 */ /* 0x000e220000008800 */
[----:B------:R-:W-:Y:S01]  /*0060*/  NOP ;  /* 0x0000000000007918 */ /* 0x000fe20000000000 */
[----:B------:R-:W-:-:S04]  /*0070*/  MOV R0, 0x40 ;  /* 0x0000004000007802 */ /* 0x000fc80000000f00 */
[----:B0-----:R-:W-:Y:S02]  /*0080*/  LEA R2, R7, R0, 0x18 ;  /* 0x0000000007027211 */ /* 0x001fe400078ec0ff */
[----:B------:R-:W-:-:S04]  /*0090*/  MOV R0, 0x400 ;  /* 0x0000040000007802 */ /* 0x000fc80000000f00 */
[----:B------:R-:W0:Y:S01]  /*00a0*/  LDS.U8 R2, [R2] ;  /* 0x0000000002027984 */ /* 0x000e220000000000 */
[----:B------:R-:W-:Y:S02]  /*00b0*/  LEA R0, R7, R0, 0x18 ;  /* 0x0000000007007211 */ /* 0x000fe400078ec0ff */
[----:B0-----:R-:W-:-:S13]  /*00c0*/  ISETP.NE.AND P0, PT, R2, RZ, PT ;  /* 0x000000ff0200720c */ /* 0x001fda0003f05270 */
[----:B------:R-:W-:Y:S05]  /*00d0*/  @P0 BRA `(.L_x_1) ;  /* 0x00000000007c0947 */ /* 0x000fea0003800000 */
[----:B------:R-:W-:-:S13]  /*00e0*/  ELECT P0, URZ, PT ;  /* 0x0000000000ff782f */ /* 0x000fda0003800000 */
[----:B------:R-:W-:Y:S05]  /*00f0*/  @!P0 BRA `(.L_x_2) ;  /* 0x0000000000848947 */ /* 0x000fea0003800000 */
[----:B------:R-:W-:Y:S01]  /*0100*/  UMOV UR4, 0x10 ;  /* 0x0000001000047882 */ /* 0x000fe20000000000 */
[----:B------:R-:W-:Y:S02]  /*0110*/  IMAD.MOV.U32 R9, RZ, RZ, 0x1 ;  /* 0x00000001ff097424 */ /* 0x000fe400078e00ff */
[----:B------:R-:W-:Y:S02]  /*0120*/  IMAD.MOV.U32 R3, RZ, RZ, 0xffff ;  /* 0x0000ffffff037424 */ /* 0x000fe400078e00ff */
[----:B------:R-:W-:Y:S04]  /*0130*/  DEPBAR.LE SB0, 0x36 ;  /* 0x00008d800000791a */ /* 0x000fe80000000000 */
[----:B------:R-:W0:Y:S02]  /*0140*/  UTCATOMSWS.FIND_AND_SET.ALIGN UP0, UR4, UR4 ;  /* 0x00000004000475e3 */ /* 0x000e240008000800 */
[----:B0-----:R-:W-:-:S04]  /*0150*/  PLOP3.LUT P0, PT, PT, PT, UP0, 0x80, 0x8 ;  /* 0x000000000008781c */ /* 0x001fc80003f0f008 */
[----:B------:R-:W-:-:S04]  /*0160*/  SEL R2, RZ, 0xffffffff, !P0 ;  /* 0xffffffffff027807 */ /* 0x000fc80004000000 */
[----:B------:R-:W-:Y:S01]  /*0170*/  ISETP.NE.AND P0, PT, R2, RZ, PT ;  /* 0x000000ff0200720c */ /* 0x000fe20003f05270 */
[----:B------:R-:W-:-:S12]  /*0180*/  IMAD.U32 R2, RZ, RZ, UR4 ;  /* 0x00000004ff027e24 */ /* 0x000fd8000f8e00ff */
[----:B------:R-:W-:Y:S05]  /*0190*/  @P0 BRA `(.L_x_3) ;  /* 0x0000000000240947 */ /* 0x000fea0003800000 */
.L_x_4:
[----:B------:R-:W-:Y:S05]  /*01a0*/  NANOSLEEP 0x64 ;  /* 0x000000640000795d */ /* 0x000fea0003800000 */
[----:B------:R-:W-:-:S05]  /*01b0*/  UMOV UR4, 0x10 ;  /* 0x0000001000047882 */ /* 0x000fca0000000000 */
[----:B------:R-:W-:Y:S04]  /*01c0*/  DEPBAR.LE SB0, 0x36 ;  /* 0x00008d800000791a */ /* 0x000fe80000000000 */
[----:B------:R-:W0:Y:S02]  /*01d0*/  UTCATOMSWS.FIND_AND_SET.ALIGN UP0, UR4, UR4 ;  /* 0x00000004000475e3 */ /* 0x000e240008000800 */
[----:B0-----:R-:W-:-:S04]  /*01e0*/  PLOP3.LUT P0, PT, PT, PT, UP0, 0x80, 0x8 ;  /* 0x000000000008781c */ /* 0x001fc80003f0f008 */
[----:B------:R-:W-:-:S04]  /*01f0*/  SEL R2, RZ, 0xffffffff, !P0 ;  /* 0xffffffffff027807 */ /* 0x000fc80004000000 */
[----:B------:R-:W-:Y:S01]  /*0200*/  ISETP.NE.AND P0, PT, R2, RZ, PT ;  /* 0x000000ff0200720c */ /* 0x000fe20003f05270 */
[----:B------:R-:W-:-:S12]  /*0210*/  IMAD.U32 R2, RZ, RZ, UR4 ;  /* 0x00000004ff027e24 */ /* 0x000fd8000f8e00ff */
[----:B------:R-:W-:Y:S05]  /*0220*/  @!P0 BRA `(.L_x_4) ;  /* 0xfffffffc00dc8947 */ /* 0x000fea000383ffff */
.L_x_3:
[C---:B------:R-:W-:Y:S01]  /*0230*/  VIADD R4, R2.reuse, 0x10 ;  /* 0x0000001002047836 */ /* 0x040fe20000000000 */
[----:B------:R-:W-:Y:S02]  /*0240*/  SHF.L.U32 R3, R3, R2, RZ ;  /* 0x0000000203037219 */ /* 0x000fe400000006ff */
[----:B------:R-:W-:Y:S02]  /*0250*/  MOV R5, 0x50 ;  /* 0x0000005000057802 */ /* 0x000fe40000000f00 */
[----:B------:R-:W-:Y:S02]  /*0260*/  SHF.L.U32 R4, R9, R4, RZ ;  /* 0x0000000409047219 */ /* 0x000fe400000006ff */
[----:B------:R-:W-:Y:S01]  /*0270*/  LEA R6, R7, R5, 0x18 ;  /* 0x0000000507067211 */ /* 0x000fe200078ec0ff */
[----:B------:R-:W-:Y:S01]  /*0280*/  IMAD.SHL.U32 R5, R2, 0x20, RZ ;  /* 0x0000002002057824 */ /* 0x000fe200078e00ff */
[----:B------:R-:W-:-:S05]  /*0290*/  LOP3.LUT R3, R4, R3, RZ, 0xfc, !PT ;  /* 0x0000000304037212 */ /* 0x000fca00078efcff */
[----:B------:R0:W-:Y:S04]  /*02a0*/  ATOMS.OR RZ, [R6], R3 ;  /* 0x0000000306ff738c */ /* 0x0001e80003000000 */
[----:B------:R0:W-:Y:S01]  /*02b0*/  STS [R0], R5 ;  /* 0x0000000500007388 */ /* 0x0001e20000000800 */
[----:B------:R-:W-:Y:S05]  /*02c0*/  BRA `(.L_x_2) ;  /* 0x0000000000107947 */ /* 0x000fea0003800000 */
.L_x_1:
[----:B------:R-:W-:Y:S01]  /*02d0*/  IMAD.MOV.U32 R3, RZ, RZ, -0x1 ;  /* 0xffffffffff037424 */ /* 0x000fe200078e00ff */
[----:B------:R-:W-:-:S04]  /*02e0*/  MOV R2, 0x310 ;  /* 0x0000031000027802 */ /* 0x000fc80000000f00 */
[----:B------:R0:W-:Y:S03]  /*02f0*/  STS [R0], R3 ;  /* 0x0000000300007388 */ /* 0x0001e60000000800 */
[----:B0-----:R-:W-:Y:S05]  /*0300*/  CALL.REL.NOINC `($__internal_1_$__cuda_sm10x_tcgen05_guardrail_trap_phase_invalid_during_alloc) ;  /* 0x0000063c00f07944 */ /* 0x001fea0003c00000 */
.L_x_2:
[----:B------:R-:W-:Y:S05]  /*0310*/  WARPSYNC.ALL ;  /* 0x0000000000007948 */ /* 0x000fea0003800000 */
[----:B------:R-:W-:Y:S01]  /*0320*/  NOP ;  /* 0x0000000000007918 */ /* 0x000fe20000000000 */
.L_x_0:
[----:B------:R-:W1:Y:S01]  /*0330*/  LDC.64 R36, c[0x0][0x398] ;  /* 0x0000e600ff247b82 */ /* 0x000e620000000a00 */
[----:B0-----:R-:W0:Y:S01]  /*0340*/  S2R R5, SR_CTAID.X ;  /* 0x0000000000057919 */ /* 0x001e220000002500 */
[----:B------:R-:W2:Y:S06]  /*0350*/  S2R R14, SR_TID.X ;  /* 0x00000000000e7919 */ /* 0x000eac0000002100 */
[----:B------:R-:W3:Y:S01]  /*0360*/  S2UR UR4, SR_CgaCtaId ;  /* 0x00000000000479c3 */ /* 0x000ee20000008800 */
[----:B-1----:R-:W-:Y:S01]  /*0370*/  VIADD R0, R37, 0x7f ;  /* 0x0000007f25007836 */ /* 0x002fe20000000000 */
[----:B------:R-:W-:-:S04]  /*0380*/  IABS R92, R37 ;  /* 0x00000025005c7213 */ /* 0x000fc80000000000 */
[----:B------:R-:W-:-:S04]  /*0390*/  SHF.R.S32.HI R3, RZ, 0x1f, R0 ;  /* 0x0000001fff037819 */ /* 0x000fc80000011400 */
[----:B------:R-:W-:Y:S02]  /*03a0*/  LEA.HI R3, R3, R0, RZ, 0x7 ;  /* 0x0000000003037211 */ /* 0x000fe400078f38ff */
[----:B0-----:R-:W-:Y:S02]  /*03b0*/  IABS R8, R5 ;  /* 0x0000000500087213 */ /* 0x001fe40000000000 */
[----:B------:R-:W-:Y:S02]  /*03c0*/  SHF.R.S32.HI R3, RZ, 0x7, R3 ;  /* 0x00000007ff037819 */ /* 0x000fe40000011403 */
[----:B--2---:R-:W-:Y:S01]  /*03d0*/  SHF.R.U32.HI R13, RZ, 0x5, R14 ;  /* 0x00000005ff0d7819 */ /* 0x004fe2000001160e */
[----:B------:R-:W-:Y:S01]  /*03e0*/  BAR.SYNC.DEFER_BLOCKING 0x0 ;  /* 0x0000000000007b1d */ /* 0x000fe20000010000 */
[----:B------:R-:W-:Y:S01]  /*03f0*/  ISETP.GE.U32.AND P3, PT, R14, 0x20, PT ;  /* 0x000000200e00780c */ /* 0x000fe20003f66070 */
[----:B------:R-:W-:-:S05]  /*0400*/  IMAD.SHL.U32 R4, R3, 0x4, RZ ;  /* 0x0000000403047824 */ /* 0x000fca00078e00ff */
[-C--:B------:R-:W-:Y:S02]  /*0410*/  IABS R7, R4.reuse ;  /* 0x0000000400077213 */ /* 0x080fe40000000000 */
[----:B------:R-:W-:Y:S02]  /*0420*/  IABS R10, R4 ;  /* 0x00000004000a7213 */ /* 0x000fe40000000000 */
[----:B------:R-:W0:Y:S08]  /*0430*/  I2F.RP R0, R7 ;  /* 0x0000000700007306 */ /* 0x000e300000209400 */
[----:B0-----:R-:W0:Y:S02]  /*0440*/  MUFU.RCP R0, R0 ;  /* 0x0000000000007308 */ /* 0x001e240000001000 */
[----:B0-----:R-:W-:-:S02]  /*0450*/  VIADD R2, R0, 0xffffffe ;  /* 0x0ffffffe00027836 */ /* 0x001fc40000000000 */
[----:B------:R-:W-:-:S04]  /*0460*/  IMAD.MOV R0, RZ, RZ, -R10 ;  /* 0x000000ffff007224 */ /* 0x000fc800078e0a0a */
[----:B------:R0:W1:Y:S02]  /*0470*/  F2I.FTZ.U32.TRUNC.NTZ R3, R2 ;  /* 0x0000000200037305 */ /* 0x000064000021f000 */
[----:B0-----:R-:W-:Y:S02]  /*0480*/  IMAD.MOV.U32 R2, RZ, RZ, RZ ;  /* 0x000000ffff027224 */ /* 0x001fe400078e00ff */
[----:B-1----:R-:W-:-:S04]  /*0490*/  IMAD.MOV R6, RZ, RZ, -R3 ;  /* 0x000000ffff067224 */ /* 0x002fc800078e0a03 */
[----:B------:R-:W-:Y:S02]  /*04a0*/  IMAD R9, R6, R7, RZ ;  /* 0x0000000706097224 */ /* 0x000fe400078e02ff */
[----:B------:R-:W-:Y:S02]  /*04b0*/  IMAD.MOV.U32 R6, RZ, RZ, R8 ;  /* 0x000000ffff067224 */ /* 0x000fe400078e0008 */
[----:B------:R-:W-:-:S06]  /*04c0*/  IMAD.HI.U32 R3, R3, R9, R2 ;  /* 0x0000000903037227 */ /* 0x000fcc00078e0002 */
[----:B------:R-:W-:-:S04]  /*04d0*/  IMAD.HI.U32 R3, R3, R6, RZ ;  /* 0x0000000603037227 */ /* 0x000fc800078e00ff */
[----:B------:R-:W-:Y:S01]  /*04e0*/  IMAD R0, R3, R0, R6 ;  /* 0x0000000003007224 */ /* 0x000fe200078e0206 */
[----:B------:R-:W-:-:S04]  /*04f0*/  MOV R6, 0x400 ;  /* 0x0000040000067802 */ /* 0x000fc80000000f00 */
[----:B------:R-:W-:Y:S02]  /*0500*/  ISETP.GT.U32.AND P1, PT, R7, R0, PT ;  /* 0x000000000700720c */ /* 0x000fe40003f24070 */
[----:B------:R-:W-:-:S11]  /*0510*/  R2UR UR76, R6 ;  /* 0x00000000064c72ca */ /* 0x000fd600000e0000 */
[----:B------:R-:W-:Y:S02]  /*0520*/  @!P1 IMAD.IADD R0, R0, 0x1, -R7 ;  /* 0x0000000100009824 */ /* 0x000fe400078e0a07 */
[----:B------:R-:W-:Y:S01]  /*0530*/  @!P1 VIADD R3, R3, 0x1 ;  /* 0x0000000103039836 */ /* 0x000fe20000000000 */
[----:B------:R-:W-:Y:S01]  /*0540*/  ISETP.NE.AND P1, PT, R4, RZ, PT ;  /* 0x000000ff0400720c */ /* 0x000fe20003f25270 */
[----:B---3--:R-:W-:Y:S01]  /*0550*/  ULEA UR76, UR4, UR76, 0x18 ;  /* 0x0000004c044c7291 */ /* 0x008fe2000f8ec0ff */
[----:B------:R-:W-:Y:S02]  /*0560*/  ISETP.GE.U32.AND P0, PT, R0, R7, PT ;  /* 0x000000070000720c */ /* 0x000fe40003f06070 */
[----:B------:R-:W-:-:S04]  /*0570*/  LOP3.LUT R0, R5, R4, RZ, 0x3c, !PT ;  /* 0x0000000405007212 */ /* 0x000fc800078e3cff */
[----:B------:R-:W-:Y:S01]  /*0580*/  ISETP.GE.AND P2, PT, R0, RZ, PT ;  /* 0x000000ff0000720c */ /* 0x000fe20003f46270 */
[----:B------:R-:W-:Y:S01]  /*0590*/  VIADD R0, R36, 0x1ff ;  /* 0x000001ff24007836 */ /* 0x000fe20000000000 */
[----:B------:R-:W0:Y:S05]  /*05a0*/  LDS R12, [UR76] ;  /* 0x0000004cff0c7984 */ /* 0x000e2a0008000800 */
[----:B------:R-:W-:-:S04]  /*05b0*/  @P0 VIADD R3, R3, 0x1 ;  /* 0x0000000103030836 */ /* 0x000fc80000000000 */
[----:B------:R-:W-:Y:S01]  /*05c0*/  IMAD.MOV.U32 R2, RZ, RZ, R3 ;  /* 0x000000ffff027224 */ /* 0x000fe200078e0003 */
[----:B------:R-:W-:-:S03]  /*05d0*/  SHF.R.S32.HI R3, RZ, 0x1f, R0 ;  /* 0x0000001fff037819 */ /* 0x000fc60000011400 */
[----:B------:R-:W-:Y:S01]  /*05e0*/  @!P2 IMAD.MOV R2, RZ, RZ, -R2 ;  /* 0x000000ffff02a224 */ /* 0x000fe200078e0a02 */
[----:B------:R-:W-:Y:S02]  /*05f0*/  @!P1 LOP3.LUT R2, RZ, R4, RZ, 0x33, !PT ;  /* 0x00000004ff029212 */ /* 0x000fe400078e33ff */
[----:B------:R-:W-:-:S03]  /*0600*/  LEA.HI R3, R3, R0, RZ, 0x9 ;  /* 0x0000000003037211 */ /* 0x000fc600078f48ff */
[----:B------:R-:W-:Y:S02]  /*0610*/  IMAD.SHL.U32 R9, R2, 0x4, RZ ;  /* 0x0000000402097824 */ /* 0x000fe400078e00ff */
[----:B------:R-:W-:-:S03]  /*0620*/  IMAD.MOV R2, RZ, RZ, -R2 ;  /* 0x000000ffff027224 */ /* 0x000fc600078e0a02 */
[----:B------:R-:W-:Y:S01]  /*0630*/  LEA.HI.SX32 R3, R3, -R9, 0x17 ;  /* 0x8000000903037211 */ /* 0x000fe200078fbaff */
[----:B------:R-:W-:Y:S02]  /*0640*/  IMAD R11, R4, R2, R5 ;  /* 0x00000002040b7224 */ /* 0x000fe400078e0205 */
[----:B------:R-:W-:Y:S01]  /*0650*/  IMAD.MOV.U32 R2, RZ, RZ, RZ ;  /* 0x000000ffff027224 */ /* 0x000fe200078e00ff */
[----:B------:R-:W-:-:S04]  /*0660*/  VIMNMX R10, PT, PT, R3, 0x4, PT ;  /* 0x00000004030a7848 */ /* 0x000fc80003fe0100 */
[-C--:B------:R-:W-:Y:S02]  /*0670*/  IABS R8, R10.reuse ;  /* 0x0000000a00087213 */ /* 0x080fe40000000000 */
[----:B------:R-:W-:Y:S02]  /*0680*/  IABS R4, R10 ;  /* 0x0000000a00047213 */ /* 0x000fe40000000000 */
[----:B------:R-:W1:Y:S01]  /*0690*/  I2F.RP R0, R8 ;  /* 0x0000000800007306 */ /* 0x000e620000209400 */
[----:B0-----:R-:W-:Y:S02]  /*06a0*/  R2UR UR5, R12 ;  /* 0x000000000c0572ca */ /* 0x001fe400000e0000 */
[----:B------:R-:W0:Y:S05]  /*06b0*/  S2R R12, SR_CgaCtaId ;  /* 0x00000000000c7919 */ /* 0x000e2a0000008800 */
[----:B-1----:R-:W1:Y:S02]  /*06c0*/  MUFU.RCP R0, R0 ;  /* 0x0000000000007308 */ /* 0x002e640000001000 */
[----:B-1----:R-:W-:Y:S01]  /*06d0*/  VIADD R3, R0, 0xffffffe ;  /* 0x0ffffffe00037836 */ /* 0x002fe20000000000 */
[----:B------:R-:W-:-:S05]  /*06e0*/  IABS R0, R11 ;  /* 0x0000000b00007213 */ /* 0x000fca0000000000 */
[----:B------:R-:W1:Y:S02]  /*06f0*/  F2I.FTZ.U32.TRUNC.NTZ R3, R3 ;  /* 0x0000000300037305 */ /* 0x000e64000021f000 */
[----:B-1----:R-:W-:-:S04]  /*0700*/  IMAD.MOV R7, RZ, RZ, -R3 ;  /* 0x000000ffff077224 */ /* 0x002fc800078e0a03 */
[----:B------:R-:W-:Y:S02]  /*0710*/  IMAD R5, R7, R8, RZ ;  /* 0x0000000807057224 */ /* 0x000fe400078e02ff */
[----:B------:R-:W1:Y:S02]  /*0720*/  I2F.RP R7, R92 ;  /* 0x0000005c00077306 */ /* 0x000e640000209400 */
[----:B------:R-:W-:-:S04]  /*0730*/  IMAD.HI.U32 R2, R3, R5, R2 ;  /* 0x0000000503027227 */ /* 0x000fc800078e0002 */
[----:B------:R-:W-:Y:S02]  /*0740*/  IMAD.MOV.U32 R3, RZ, RZ, R0 ;  /* 0x000000ffff037224 */ /* 0x000fe400078e0000 */
[----:B------:R-:W-:Y:S01]  /*0750*/  IMAD.MOV R0, RZ, RZ, -R4 ;  /* 0x000000ffff007224 */ /* 0x000fe200078e0a04 */
[----:B------:R-:W-:Y:S01]  /*0760*/  IABS R4, R36 ;  /* 0x0000002400047213 */ /* 0x000fe20000000000 */
[----:B------:R-:W-:-:S04]  /*0770*/  IMAD.HI.U32 R2, R2, R3, RZ ;  /* 0x0000000302027227 */ /* 0x000fc800078e00ff */
[----:B------:R-:W-:Y:S01]  /*0780*/  IMAD R3, R2, R0, R3 ;  /* 0x0000000002037224 */ /* 0x000fe200078e0203 */
[----:B-1----:R-:W1:Y:S01]  /*0790*/  MUFU.RCP R7, R7 ;  /* 0x0000000700077308 */ /* 0x002e620000001000 */
[----:B------:R-:W-:Y:S01]  /*07a0*/  IMAD.MOV.U32 R0, RZ, RZ, R4 ;  /* 0x000000ffff007224 */ /* 0x000fe200078e0004 */
[----:B------:R-:W-:Y:S02]  /*07b0*/  BAR.SYNC.DEFER_BLOCKING 0x0 ;  /* 0x0000000000007b1d */ /* 0x000fe40000010000 */
[----:B------:R-:W-:-:S04]  /*07c0*/  ISETP.GT.U32.AND P1, PT, R8, R3, PT ;  /* 0x000000030800720c */ /* 0x000fc80003f24070 */
[----:B------:R-:W2:Y:S09]  /*07d0*/  I2F.RP R6, R0 ;  /* 0x0000000000067306 */ /* 0x000eb20000209400 */
[----:B------:R-:W-:Y:S02]  /*07e0*/  @!P1 IMAD.IADD R3, R3, 0x1, -R8 ;  /* 0x0000000103039824 */ /* 0x000fe400078e0a08 */
[----:B-1----:R-:W-:-:S02]  /*07f0*/  VIADD R4, R7, 0xffffffe ;  /* 0x0ffffffe07047836 */ /* 0x002fc40000000000 */
[----:B------:R-:W-:Y:S01]  /*0800*/  @!P1 VIADD R2, R2, 0x1 ;  /* 0x0000000102029836 */ /* 0x000fe20000000000 */
[----:B------:R-:W-:Y:S01]  /*0810*/  ISETP.GE.U32.AND P0, PT, R3, R8, PT ;  /* 0x000000080300720c */ /* 0x000fe20003f06070 */
[----:B--2---:R-:W1:Y:S01]  /*0820*/  MUFU.RCP R6, R6 ;  /* 0x0000000600067308 */ /* 0x004e620000001000 */
[----:B------:R-:W-:Y:S02]  /*0830*/  LOP3.LUT R3, R11, R10, RZ, 0x3c, !PT ;  /* 0x0000000a0b037212 */ /* 0x000fe400078e3cff */
[----:B------:R-:W-:Y:S02]  /*0840*/  ISETP.NE.AND P1, PT, R10, RZ, PT ;  /* 0x000000ff0a00720c */ /* 0x000fe40003f25270 */
[----:B------:R-:W-:Y:S01]  /*0850*/  ISETP.GE.AND P2, PT, R3, RZ, PT ;  /* 0x000000ff0300720c */ /* 0x000fe20003f46270 */
[----:B------:R-:W-:Y:S02]  /*0860*/  IMAD.SHL.U32 R3, R13, 0x200000, RZ ;  /* 0x002000000d037824 */ /* 0x000fe400078e00ff */
[----:B------:R-:W2:Y:S03]  /*0870*/  F2I.FTZ.U32.TRUNC.NTZ R5, R4 ;  /* 0x0000000400057305 */ /* 0x000ea6000021f000 */
[----:B------:R-:W-:Y:S01]  /*0880*/  LOP3.LUT R3, R3, 0x600000, RZ, 0xc0, !PT ;  /* 0x0060000003037812 */ /* 0x000fe200078ec0ff */
[----:B------:R-:W-:-:S03]  /*0890*/  @P0 VIADD R2, R2, 0x1 ;  /* 0x0000000102020836 */ /* 0x000fc60000000000 */
[----:B------:R-:W-:Y:S01]  /*08a0*/  R2UR UR4, R3 ;  /* 0x00000000030472ca */ /* 0x000fe200000e0000 */
[----:B------:R-:W-:Y:S02]  /*08b0*/  IMAD.MOV.U32 R8, RZ, RZ, R2 ;  /* 0x000000ffff087224 */ /* 0x000fe400078e0002 */
[----:B-1----:R-:W-:Y:S02]  /*08c0*/  VIADD R6, R6, 0xffffffe ;  /* 0x0ffffffe06067836 */ /* 0x002fe40000000000 */
[----:B------:R-:W-:Y:S01]  /*08d0*/  @!P2 IMAD.MOV R8, RZ, RZ, -R8 ;  /* 0x000000ffff08a224 */ /* 0x000fe200078e0a08 */
[----:B------:R-:W-:Y:S01]  /*08e0*/  @!P1 LOP3.LUT R8, RZ, R10, RZ, 0x33, !PT ;  /* 0x0000000aff089212 */ /* 0x000fe200078e33ff */
[----:B------:R1:W3:Y:S01]  /*08f0*/  F2I.FTZ.U32.TRUNC.NTZ R3, R6 ;  /* 0x0000000600037305 */ /* 0x0002e2000021f000 */
[----:B--2---:R-:W-:-:S03]  /*0900*/  IMAD.MOV R15, RZ, RZ, -R5 ;  /* 0x000000ffff0f7224 */ /* 0x004fc600078e0a05 */
[----:B------:R-:W-:Y:S01]  /*0910*/  IMAD.MOV R7, RZ, RZ, -R8 ;  /* 0x000000ffff077224 */ /* 0x000fe200078e0a08 */
[----:B0-----:R-:W-:Y:S06]  /*0920*/  @P3 BRA `(.L_x_5) ;  /* 0x0000000000183947 */ /* 0x001fec0003800000 */
[----:B------:R-:W-:Y:S01]  /*0930*/  ELECT P0, URZ, PT ;  /* 0x0000000000ff782f */ /* 0x000fe20003800000 */
[----:B-1----:R-:W-:Y:S01]  /*0940*/  IMAD.MOV.U32 R6, RZ, RZ, 0x1 ;  /* 0x00000001ff067424 */ /* 0x002fe200078e00ff */
[----:B------:R-:W-:Y:S11]  /*0950*/  UVIRTCOUNT.DEALLOC.SMPOOL 0x80 ;  /* 0x000000800000784c */ /* 0x000ff60000000000 */
[----:B------:R-:W-:-:S04]  /*0960*/  @P0 MOV R13, 0x40 ;  /* 0x00000040000d0802 */ /* 0x000fc80000000f00 */
[----:B------:R-:W-:-:S05]  /*0970*/  @P0 LEA R13, R12, R13, 0x18 ;  /* 0x0000000d0c0d0211 */ /* 0x000fca00078ec0ff */
[----:B------:R0:W-:Y:S02]  /*0980*/  @P0 STS.U8 [R13], R6 ;  /* 0x000000060d000388 */ /* 0x0001e40000000000 */
.L_x_5:
[----:B------:R-:W-:Y:S01]  /*0990*/  IMAD.SHL.U32 R17, R8, 0x80, RZ ;  /* 0x0000008008117824 */ /* 0x000fe200078e00ff */
[----:B------:R-:W-:Y:S01]  /*09a0*/  LOP3.LUT R12, R14, 0x7f, RZ, 0xc0, !PT ;  /* 0x0000007f0e0c7812 */ /* 0x000fe200078ec0ff */
[----:B------:R-:W-:Y:S01]  /*09b0*/  IMAD R2, R10, R7, R11 ;  /* 0x000000070a027224 */ /* 0x000fe200078e020b */
[----:B------:R2:W-:Y:S01]  /*09c0*/  STL [R1+0x2a20], R37 ;  /* 0x002a202501007387 */ /* 0x0005e20000100800 */
[----:B------:R-:W-:Y:S02]  /*09d0*/  IMAD R7, R15, R92, RZ ;  /* 0x0000005c0f077224 */ /* 0x000fe400078e02ff */
[----:B------:R-:W-:Y:S01]  /*09e0*/  VIADD R8, R17, 0x7f ;  /* 0x0000007f11087836 */ /* 0x000fe20000000000 */
[----:B------:R-:W-:Y:S01]  /*09f0*/  STL [R1+0x568], R17 ;  /* 0x0005681101007387 */ /* 0x000fe20000100800 */
[----:B------:R-:W-:Y:S02]  /*0a00*/  IMAD.MOV.U32 R4, RZ, RZ, RZ ;  /* 0x000000ffff047224 */ /* 0x000fe400078e00ff */
[----:B---3--:R-:W-:Y:S01]  /*0a10*/  IMAD.MOV R11, RZ, RZ, -R3 ;  /* 0x000000ffff0b7224 */ /* 0x008fe200078e0a03 */
[----:B01----:R-:W-:Y:S01]  /*0a20*/  IABS R6, R8 ;  /* 0x0000000800067213 */ /* 0x003fe20000000000 */
[----:B------:R-:W-:Y:S01]  /*0a30*/  IMAD.HI.U32 R16, R5, R7, R4 ;  /* 0x0000000705107227 */ /* 0x000fe200078e0004 */
[----:B------:R-:W-:-:S03]  /*0a40*/  ISETP.GE.AND P0, PT, R8, RZ, PT ;  /* 0x000000ff0800720c */ /* 0x000fc60003f06270 */
[----:B------:R-:W-:Y:S01]  /*0a50*/  IMAD.IADD R4, R9, 0x1, R2 ;  /* 0x0000000109047824 */ /* 0x000fe200078e0202 */
[----:B------:R-:W-:Y:S01]  /*0a60*/  STL [R1+0xea8], R16 ;  /* 0x000ea81001007387 */ /* 0x000fe20000100800 */
[----:B------:R-:W-:Y:S02]  /*0a70*/  IMAD R5, R11, R0, RZ ;  /* 0x000000000b057224 */ /* 0x000fe400078e02ff */
[----:B------:R-:W-:Y:S02]  /*0a80*/  IMAD.MOV.U32 R2, RZ, RZ, RZ ;  /* 0x000000ffff027224 */ /* 0x000fe400078e00ff */
[----:B------:R-:W-:Y:S02]  /*0a90*/  IMAD R21, R4, 0x200, R12 ;  /* 0x0000020004157824 */ /* 0x000fe400078e020c */
[----:B------:R-:W-:Y:S02]  /*0aa0*/  IMAD.MOV.U32 R11, RZ, RZ, R6 ;  /* 0x000000ffff0b7224 */ /* 0x000fe400078e0006 */
[----:B------:R-:W-:Y:S01]  /*0ab0*/  IMAD.HI.U32 R2, R3, R5, R2 ;  /* 0x0000000503027227 */ /* 0x000fe200078e0002 */
[----:B------:R-:W-:Y:S01]  /*0ac0*/  IABS R7, R21 ;  /* 0x0000001500077213 */ /* 0x000fe20000000000 */
[----:B------:R-:W-:Y:S02]  /*0ad0*/  STL [R1+0xeb0], R21 ;  /* 0x000eb01501007387 */ /* 0x000fe40000100800 */
[----:B------:R-:W-:-:S04]  /*0ae0*/  IMAD.HI.U32 R3, R16, R11, RZ ;  /* 0x0000000b10037227 */ /* 0x000fc800078e00ff */
[----:B------:R-:W-:Y:S02]  /*0af0*/  IMAD.MOV R4, RZ, RZ, -R3 ;  /* 0x000000ffff047224 */ /* 0x000fe400078e0a03 */
[C---:B------:R-:W-:Y:S02]  /*0b00*/  VIADD R20, R21.reuse, 0x80 ;  /* 0x0000008015147836 */ /* 0x040fe40000000000 */
[C---:B------:R-:W-:Y:S02]  /*0b10*/  VIADD R19, R21.reuse, 0x100 ;  /* 0x0000010015137836 */ /* 0x040fe40000000000 */
[----:B------:R-:W-:Y:S01]  /*0b20*/  IMAD.HI.U32 R3, R2, R7, RZ ;  /* 0x0000000702037227 */ /* 0x000fe200078e00ff */
[----:B------:R-:W-:Y:S01]  /*0b30*/  IABS R9, R20 ;  /* 0x0000001400097213 */ /* 0x000fe20000000000 */
[----:B------:R-:W-:Y:S01]  /*0b40*/  STL [R1+0xebc], R20 ;  /* 0x000ebc1401007387 */ /* 0x000fe20000100800 */
[----:B------:R-:W-:Y:S01]  /*0b50*/  IABS R13, R19 ;  /* 0x00000013000d7213 */ /* 0x000fe20000000000 */
[----:B------:R-:W-:-:S02]  /*0b60*/  VIADD R18, R21, 0x180 ;  /* 0x0000018015127836 */ /* 0x000fc40000000000 */
[----:B------:R-:W-:Y:S01]  /*0b70*/  IMAD.MOV R3, RZ, RZ, -R3 ;  /* 0x000000ffff037224 */ /* 0x000fe200078e0a03 */
[----:B------:R-:W-:Y:S01]  /*0b80*/  STL [R1+0xeb8], R19 ;  /* 0x000eb81301007387 */ /* 0x000fe20000100800 */
[----:B------:R-:W-:Y:S01]  /*0b90*/  IMAD R11, R92, R4, R11 ;  /* 0x000000045c0b7224 */ /* 0x000fe200078e020b */
[----:B------:R-:W-:Y:S01]  /*0ba0*/  IABS R15, R18 ;  /* 0x00000012000f7213 */ /* 0x000fe20000000000 */
[----:B------:R-:W-:Y:S01]  /*0bb0*/  IMAD R3, R0, R3, R7 ;  /* 0x0000000300037224 */ /* 0x000fe200078e0207 */
[----:B------:R-:W-:Y:S01]  /*0bc0*/  STL [R1+0xeb4], R18 ;  /* 0x000eb41201007387 */ /* 0x000fe20000100800 */
[----:B------:R-:W-:Y:S01]  /*0bd0*/  IMAD.HI.U32 R4, R2, R9, RZ ;  /* 0x0000000902047227 */ /* 0x000fe200078e00ff */
[----:B------:R-:W-:Y:S02]  /*0be0*/  ISETP.GT.U32.AND P4, PT, R92, R11, PT ;  /* 0x0000000b5c00720c */ /* 0x000fe40003f84070 */
[----:B------:R-:W-:Y:S01]  /*0bf0*/  ISETP.GT.U32.AND P2, PT, R0, R3, PT ;  /* 0x000000030000720c */ /* 0x000fe20003f44070 */
[----:B------:R-:W-:-:S04]  /*0c00*/  IMAD.HI.U32 R5, R2, R13, RZ ;  /* 0x0000000d02057227 */ /* 0x000fc800078e00ff */
[----:B------:R-:W-:-:S04]  /*0c10*/  IMAD.HI.U32 R2, R2, R15, RZ ;  /* 0x0000000f02027227 */ /* 0x000fc800078e00ff */
[----:B------:R-:W-:Y:S02]  /*0c20*/  IMAD.MOV R4, RZ, RZ, -R4 ;  /* 0x000000ffff047224 */ /* 0x000fe400078e0a04 */
[----:B------:R-:W-:Y:S02]  /*0c30*/  IMAD.MOV R2, RZ, RZ, -R2 ;  /* 0x000000ffff027224 */ /* 0x000fe400078e0a02 */
[----:B------:R-:W-:Y:S02]  /*0c40*/  IMAD.MOV R6, RZ, RZ, -R5 ;  /* 0x000000ffff067224 */ /* 0x000fe400078e0a05 */
[C---:B------:R-:W-:Y:S02]  /*0c50*/  IMAD R5, R0.reuse, R4, R9 ;  /* 0x0000000400057224 */ /* 0x040fe400078e0209 */
[C---:B------:R-:W-:Y:S02]  /*0c60*/  IMAD R9, R0.reuse, R2, R15 ;  /* 0x0000000200097224 */ /* 0x040fe400078e020f */
[C---:B------:R-:W-:Y:S01]  /*0c70*/  IMAD R7, R0.reuse, R6, R13 ;  /* 0x0000000600077224 */ /* 0x040fe200078e020d */
[C---:B------:R-:W-:Y:S01]  /*0c80*/  ISETP.GT.U32.AND P5, PT, R0.reuse, R5, PT ;  /* 0x000000050000720c */ /* 0x040fe20003fa4070 */
[----:B------:R-:W-:Y:S01]  /*0c90*/  @!P2 IMAD.IADD R3, R3, 0x1, -R0 ;  /* 0x000000010303a824 */ /* 0x000fe200078e0a00 */
[C---:B------:R-:W-:Y:S01]  /*0ca0*/  ISETP.GT.U32.AND P3, PT, R0.reuse, R9, PT ;  /* 0x000000090000720c */ /* 0x040fe20003f64070 */
[C---:B------:R-:W-:Y:S01]  /*0cb0*/  VIADD R8, R17.reuse, 0x1 ;  /* 0x0000000111087836 */ /* 0x040fe20000000000 */
[C---:B------:R-:W-:Y:S01]  /*0cc0*/  ISETP.GT.U32.AND P1, PT, R0.reuse, R7, PT ;  /* 0x000000070000720c */ /* 0x040fe20003f24070 */
[C---:B------:R-:W-:Y:S01]  /*0cd0*/  VIADD R10, R17.reuse, 0x2 ;  /* 0x00000002110a7836 */ /* 0x040fe20000000000 */
[----:B------:R-:W-:Y:S01]  /*0ce0*/  ISETP.GT.U32.AND P2, PT, R0, R3, PT ;  /* 0x000000030000720c */ /* 0x000fe20003f44070 */
[----:B------:R-:W-:Y:S01]  /*0cf0*/  VIADD R12, R17, 0x3 ;  /* 0x00000003110c7836 */ /* 0x000fe20000000000 */
[----:B------:R-:W-:Y:S01]  /*0d00*/  IABS R83, R8 ;  /* 0x0000000800537213 */ /* 0x000fe20000000000 */
[----:B------:R-:W-:Y:S01]  /*0d10*/  @!P4 IMAD.IADD R11, R11, 0x1, -R92 ;  /* 0x000000010b0bc824 */ /* 0x000fe200078e0a5c */
[----:B------:R-:W-:Y:S01]  /*0d20*/  IABS R13, R10 ;  /* 0x0000000a000d7213 */ /* 0x000fe20000000000 */
[----:B------:R-:W-:Y:S01]  /*0d30*/  VIADD R14, R17, 0x4 ;  /* 0x00000004110e7836 */ /* 0x000fe20000000000 */
[----:B------:R-:W-:Y:S01]  /*0d40*/  IABS R81, R12 ;  /* 0x0000000c00517213 */ /* 0x000fe20000000000 */
[--C-:B------:R-:W-:Y:S01]  /*0d50*/  @!P5 IMAD.IADD R5, R5, 0x1, -R0.reuse ;  /* 0x000000010505d824 */ /* 0x100fe200078e0a00 */
[----:B------:R-:W-:Y:S01]  /*0d60*/  ISETP.GT.U32.AND P4, PT, R92, R11, PT ;  /* 0x0000000b5c00720c */ /* 0x000fe20003f84070 */
[--C-:B------:R-:W-:Y:S01]  /*0d70*/  @!P3 IMAD.IADD R9, R9, 0x1, -R0.reuse ;  /* 0x000000010909b824 */ /* 0x100fe200078e0a00 */
[----:B------:R-:W-:Y:S01]  /*0d80*/  IABS R15, R14 ;  /* 0x0000000e000f7213 */ /* 0x000fe20000000000 */
[----:B------:R-:W-:Y:S01]  /*0d90*/  @!P1 IMAD.IADD R7, R7, 0x1, -R0 ;  /* 0x0000000107079824 */ /* 0x000fe200078e0a00 */
[----:B------:R-:W-:Y:S01]  /*0da0*/  ISETP.GT.U32.AND P1, PT, R0, R5, PT ;  /* 0x000000050000720c */ /* 0x000fe20003f24070 */
[----:B------:R-:W-:Y:S01]  /*0db0*/  IMAD.HI.U32 R2, R16, R83, RZ ;  /* 0x0000005310027227 */ /* 0x000fe200078e00ff */
[----:B------:R-:W-:-:S02]  /*0dc0*/  ISETP.GT.U32.AND P5, PT, R0, R9, PT ;  /* 0x000000090000720c */ /* 0x000fc40003fa4070 */
[----:B------:R-:W-:Y:S01]  /*0dd0*/  ISETP.GT.U32.AND P3, PT, R0, R7, PT ;  /* 0x000000070000720c */ /* 0x000fe20003f64070 */
[----:B------:R-:W-:Y:S01]  /*0de0*/  @!P2 IMAD.IADD R3, R3, 0x1, -R0 ;  /* 0x000000010303a824 */ /* 0x000fe200078e0a00 */
[----:B------:R-:W-:Y:S01]  /*0df0*/  ISETP.GE.AND P2, PT, R21, RZ, PT ;  /* 0x000000ff1500720c */ /* 0x000fe20003f46270 */
[----:B------:R-:W-:Y:S02]  /*0e00*/  IMAD.MOV R2, RZ, RZ, -R2 ;  /* 0x000000ffff027224 */ /* 0x000fe400078e0a02 */
[----:B------:R-:W-:-:S04]  /*0e10*/  IMAD.HI.U32 R4, R16, R81, RZ ;  /* 0x0000005110047227 */ /* 0x000fc800078e00ff */
[----:B------:R-:W-:Y:S02]  /*0e20*/  IMAD R83, R92, R2, R83 ;  /* 0x000000025c537224 */ /* 0x000fe400078e0253 */
[--C-:B------:R-:W-:Y:S01]  /*0e30*/  @!P1 IMAD.IADD R5, R5, 0x1, -R0.reuse ;  /* 0x0000000105059824 */ /* 0x100fe200078e0a00 */
[----:B------:R-:W-:Y:S01]  /*0e40*/  ISETP.GE.AND P1, PT, R20, RZ, PT ;  /* 0x000000ff1400720c */ /* 0x000fe20003f26270 */
[----:B------:R-:W-:Y:S01]  /*0e50*/  @!P5 IMAD.IADD R9, R9, 0x1, -R0 ;  /* 0x000000010909d824 */ /* 0x000fe200078e0a00 */
[----:B------:R-:W-:Y:S01]  /*0e60*/  ISETP.GT.U32.AND P5, PT, R92, R83, PT ;  /* 0x000000535c00720c */ /* 0x000fe20003fa4070 */
[----:B------:R-:W-:-:S04]  /*0e70*/  IMAD.HI.U32 R2, R16, R13, RZ ;  /* 0x0000000d10027227 */ /* 0x000fc800078e00ff */
[----:B------:R-:W-:Y:S01]  /*0e80*/  @!P3 IMAD.IADD R7, R7, 0x1, -R0 ;  /* 0x000000010707b824 */ /* 0x000fe200078e0a00 */
[----:B------:R-:W-:Y:S01]  /*0e90*/  ISETP.GE.AND P3, PT, R19, RZ, PT ;  /* 0x000000ff1300720c */ /* 0x000fe20003f66270 */
[----:B------:R-:W-:Y:S01]  /*0ea0*/  @!P2 IMAD.MOV R3, RZ, RZ, -R3 ;  /* 0x000000ffff03a224 */ /* 0x000fe200078e0a03 */
[----:B------:R-:W-:Y:S01]  /*0eb0*/  ISETP.GE.AND P2, PT, R18, RZ, PT ;  /* 0x000000ff1200720c */ /* 0x000fe20003f46270 */
[----:B------:R-:W-:Y:S02]  /*0ec0*/  IMAD.MOV R2, RZ, RZ, -R2 ;  /* 0x000000ffff027224 */ /* 0x000fe400078e0a02 */
[----:B------:R-:W-:Y:S02]  /*0ed0*/  IMAD.MOV R4, RZ, RZ, -R4 ;  /* 0x000000ffff047224 */ /* 0x000fe400078e0a04 */
[----:B------:R-:W-:Y:S02]  /*0ee0*/  IMAD R82, R92, R2, R13 ;  /* 0x000000025c527224 */ /* 0x000fe400078e020d */
[----:B------:R-:W-:-:S04]  /*0ef0*/  IMAD.HI.U32 R6, R16, R15, RZ ;  /* 0x0000000f10067227 */ /* 0x000fc800078e00ff */
[C---:B------:R-:W-:Y:S02]  /*0f00*/  IMAD R81, R92.reuse, R4, R81 ;  /* 0x000000045c517224 */ /* 0x040fe400078e0251 */
[----:B------:R-:W-:Y:S01]  /*0f10*/  @!P1 IMAD.MOV R5, RZ, RZ, -R5 ;  /* 0x000000ffff059224 */ /* 0x000fe200078e0a05 */
[C---:B------:R-:W-:Y:S01]  /*0f20*/  ISETP.GT.U32.AND P1, PT, R92.reuse, R82, PT ;  /* 0x000000525c00720c */ /* 0x040fe20003f24070 */
[----:B------:R-:W-:Y:S01]  /*0f30*/  @!P5 IMAD.IADD R83, R83, 0x1, -R92 ;  /* 0x000000015353d824 */ /* 0x000fe200078e0a5c */
[----:B------:R-:W-:Y:S01]  /*0f40*/  ISETP.GT.U32.AND P5, PT, R92, R81, PT ;  /* 0x000000515c00720c */ /* 0x000fe20003fa4070 */
[----:B------:R-:W-:Y:S02]  /*0f50*/  IMAD.MOV R6, RZ, RZ, -R6 ;  /* 0x000000ffff067224 */ /* 0x000fe400078e0a06 */
[--C-:B------:R-:W-:Y:S01]  /*0f60*/  @!P4 IMAD.IADD R11, R11, 0x1, -R92.reuse ;  /* 0x000000010b0bc824 */ /* 0x100fe200078e0a5c */
[----:B------:R-:W-:Y:S01]  /*0f70*/  ISETP.NE.AND P4, PT, R36, RZ, PT ;  /* 0x000000ff2400720c */ /* 0x000fe20003f85270 */
[----:B------:R-:W-:Y:S01]  /*0f80*/  @!P3 IMAD.MOV R7, RZ, RZ, -R7 ;  /* 0x000000ffff07b224 */ /* 0x000fe200078e0a07 */
[----:B------:R-:W-:Y:S01]  /*0f90*/  LOP3.LUT R36, RZ, R36, RZ, 0x33, !PT ;  /* 0x00000024ff247212 */ /* 0x000fe200078e33ff */
[----:B------:R-:W-:Y:S01]  /*0fa0*/  @!P2 IMAD.MOV R9, RZ, RZ, -R9 ;  /* 0x000000ffff09a224 */ /* 0x000fe200078e0a09 */
[C---:B------:R-:W-:Y:S01]  /*0fb0*/  ISETP.GT.U32.AND P3, PT, R92.reuse, R83, PT ;  /* 0x000000535c00720c */ /* 0x040fe20003f64070 */
[----:B------:R-:W-:Y:S01]  /*0fc0*/  IMAD R80, R92, R6, R15 ;  /* 0x000000065c507224 */ /* 0x000fe200078e020f */
[----:B------:R-:W-:Y:S01]  /*0fd0*/  SEL R70, R36, R3, !P4 ;  /* 0x0000000324467207 */ /* 0x000fe20006000000 */
[--C-:B------:R-:W-:Y:S01]  /*0fe0*/  @!P1 IMAD.IADD R82, R82, 0x1, -R92.reuse ;  /* 0x0000000152529824 */ /* 0x100fe200078e0a5c */
[C---:B------:R-:W-:Y:S01]  /*0ff0*/  SEL R71, R36.reuse, R5, !P4 ;  /* 0x0000000524477207 */ /* 0x040fe20006000000 */
[--C-:B------:R-:W-:Y:S01]  /*1000*/  @!P5 IMAD.IADD R81, R81, 0x1, -R92.reuse ;  /* 0x000000015151d824 */ /* 0x100fe200078e0a5c */
[C---:B------:R-:W-:Y:S01]  /*1010*/  SEL R69, R36.reuse, R7, !P4 ;  /* 0x0000000724457207 */ /* 0x040fe20006000000 */
[----:B------:R-:W-:Y:S01]  /*1020*/  @!P0 IMAD.MOV R11, RZ, RZ, -R11 ;  /* 0x000000ffff0b8224 */ /* 0x000fe200078e0a0b */
[----:B--2---:R-:W-:Y:S01]  /*1030*/  SEL R37, R36, R9, !P4 ;  /* 0x0000000924257207 */ /* 0x004fe20006000000 */
[C---:B------:R-:W-:Y:S01]  /*1040*/  VIADD R4, R17.reuse, 0x5 ;  /* 0x0000000511047836 */ /* 0x040fe20000000000 */
[----:B------:R-:W-:Y:S01]  /*1050*/  ISETP.GE.AND P4, PT, R8, RZ, PT ;  /* 0x000000ff0800720c */ /* 0x000fe20003f86270 */
[----:B------:R-:W-:Y:S01]  /*1060*/  VIADD R6, R17, 0x6 ;  /* 0x0000000611067836 */ /* 0x000fe20000000000 */
[C---:B------:R-:W-:Y:S01]  /*1070*/  ISETP.GT.U32.AND P2, PT, R92.reuse, R80, PT ;  /* 0x000000505c00720c */ /* 0x040fe20003f44070 */
[----:B------:R-:W-:Y:S01]  /*1080*/  @!P3 IMAD.IADD R83, R83, 0x1, -R92 ;  /* 0x000000015353b824 */ /* 0x000fe200078e0a5c */
[C---:B------:R-:W-:Y:S01]  /*1090*/  ISETP.GT.U32.AND P5, PT, R92.reuse, R82, PT ;  /* 0x000000525c00720c */ /* 0x040fe20003fa4070 */
[----:B------:R-:W-:Y:S01]  /*10a0*/  STL [R1+0x2a24], R37 ;  /* 0x002a242501007387 */ /* 0x000fe20000100800 */
[----:B------:R-:W-:Y:S01]  /*10b0*/  ISETP.GT.U32.AND P3, PT, R92, R81, PT ;  /* 0x000000515c00720c */ /* 0x000fe20003f64070 */
[----:B------:R-:W-:Y:S01]  /*10c0*/  VIADD R8, R17, 0x7 ;  /* 0x0000000711087836 */ /* 0x000fe20000000000 */
[----:B------:R-:W-:Y:S01]  /*10d0*/  ISETP.GE.AND P1, PT, R10, RZ, PT ;  /* 0x000000ff0a00720c */ /* 0x000fe20003f26270 */
[----:B------:R-:W-:Y:S01]  /*10e0*/  STL [R1+0x11f4], R11 ;  /* 0x0011f40b01007387 */ /* 0x000fe20000100800 */
[----:B------:R-:W-:-:S02]  /*10f0*/  IABS R79, R4 ;  /* 0x00000004004f7213 */ /* 0x000fc40000000000 */
[----:B------:R-:W-:Y:S01]  /*1100*/  IABS R13, R6 ;  /* 0x00000006000d7213 */ /* 0x000fe20000000000 */
[----:B------:R-:W-:Y:S02]  /*1110*/  @!P4 IMAD.MOV R83, RZ, RZ, -R83 ;  /* 0x000000ffff53c224 */ /* 0x000fe400078e0a53 */
[--C-:B------:R-:W-:Y:S01]  /*1120*/  @!P2 IMAD.IADD R80, R80, 0x1, -R92.reuse ;  /* 0x000000015050a824 */ /* 0x100fe200078e0a5c */
[----:B------:R-:W-:Y:S01]  /*1130*/  ISETP.GE.AND P2, PT, R12, RZ, PT ;  /* 0x000000ff0c00720c */ /* 0x000fe20003f46270 */
[--C-:B------:R-:W-:Y:S01]  /*1140*/  @!P5 IMAD.IADD R82, R82, 0x1, -R92.reuse ;  /* 0x000000015252d824 */ /* 0x100fe200078e0a5c */
[----:B------:R0:W-:Y:S01]  /*1150*/  STL [R1+0x2a0c], R83 ;  /* 0x002a0c5301007387 */ /* 0x0001e20000100800 */
[----:B------:R-:W-:Y:S01]  /*1160*/  @!P3 IMAD.IADD R81, R81, 0x1, -R92 ;  /* 0x000000015151b824 */ /* 0x000fe200078e0a5c */
[----:B------:R-:W-:Y:S01]  /*1170*/  ISETP.GT.U32.AND P0, PT, R92, R80, PT ;  /* 0x000000505c00720c */ /* 0x000fe20003f04070 */
[----:B------:R-:W-:Y:S01]  /*1180*/  IMAD.HI.U32 R0, R16, R79, RZ ;  /* 0x0000004f10007227 */ /* 0x000fe200078e00ff */
[----:B------:R-:W-:-:S03]  /*1190*/  ISETP.GE.AND P5, PT, R14, RZ, PT ;  /* 0x000000ff0e00720c */ /* 0x000fc60003fa6270 */
[----:B------:R-:W-:Y:S02]  /*11a0*/  @!P1 IMAD.MOV R82, RZ, RZ, -R82 ;  /* 0x000000ffff529224 */ /* 0x000fe400078e0a52 */
[----:B------:R-:W-:Y:S01]  /*11b0*/  IMAD.MOV R2, RZ, RZ, -R0 ;  /* 0x000000ffff027224 */ /* 0x000fe200078e0a00 */
[----:B0-----:R-:W2:Y:S01]  /*11c0*/  LDL R83, [R1+0x568] ;  /* 0x0005680001537983 */ /* 0x001ea20000100800 */
[----:B------:R-:W-:Y:S02]  /*11d0*/  @!P2 IMAD.MOV R81, RZ, RZ, -R81 ;  /* 0x000000ffff51a224 */ /* 0x000fe400078e0a51 */
[----:B------:R-:W-:Y:S02]  /*11e0*/  IMAD R79, R92, R2, R79 ;  /* 0x000000025c4f7224 */ /* 0x000fe400078e024f */
[----:B------:R-:W-:Y:S01]  /*11f0*/  @!P0 IMAD.IADD R80, R80, 0x1, -R92 ;  /* 0x0000000150508824 */ /* 0x000fe200078e0a5c */
[----:B------:R-:W-:Y:S01]  /*1200*/  STL [R1+0x2a10], R82 ;  /* 0x002a105201007387 */ /* 0x000fe20000100800 */
[----:B------:R-:W-:-:S04]  /*1210*/  IMAD.HI.U32 R0, R16, R13, RZ ;  /* 0x0000000d10007227 */ /* 0x000fc800078e00ff */
[----:B------:R-:W-:Y:S01]  /*1220*/  @!P5 IMAD.MOV R80, RZ, RZ, -R80 ;  /* 0x000000ffff50d224 */ /* 0x000fe200078e0a50 */
[----:B------:R-:W-:Y:S01]  /*1230*/  STL [R1+0x2a14], R81 ;  /* 0x002a145101007387 */ /* 0x000fe20000100800 */
[C---:B------:R-:W-:Y:S01]  /*1240*/  ISETP.GT.U32.AND P4, PT, R92.reuse, R79, PT ;  /* 0x0000004f5c00720c */ /* 0x040fe20003f84070 */
[----:B------:R-:W-:Y:S02]  /*1250*/  IMAD.MOV R0, RZ, RZ, -R0 ;  /* 0x000000ffff007224 */ /* 0x000fe400078e0a00 */
[----:B------:R0:W-:Y:S01]  /*1260*/  STL [R1+0x2a18], R80 ;  /* 0x002a185001007387 */ /* 0x0001e20000100800 */
[----:B------:R-:W-:Y:S01]  /*1270*/  IABS R5, R8 ;  /* 0x0000000800057213 */ /* 0x000fe20000000000 */
[----:B------:R-:W-:Y:S02]  /*1280*/  IMAD R3, R92, R0, R13 ;  /* 0x000000005c037224 */ /* 0x000fe400078e020d */
[----:B0-----:R-:W3:Y:S06]  /*1290*/  LDL R80, [R1+0xea8] ;  /* 0x000ea80001507983 */ /* 0x001eec0000100800 */
[----:B------:R-:W-:-:S02]  /*12a0*/  @!P4 IMAD.IADD R79, R79, 0x1, -R92 ;  /* 0x000000014f4fc824 */ /* 0x000fc400078e0a5c */
[----:B------:R-:W-:-:S03]  /*12b0*/  IMAD.HI.U32 R0, R16, R5, RZ ;  /* 0x0000000510007227 */ /* 0x000fc600078e00ff */
[C---:B------:R-:W-:Y:S01]  /*12c0*/  ISETP.GT.U32.AND P4, PT, R92.reuse, R79, PT ;  /* 0x0000004f5c00720c */ /* 0x040fe20003f84070 */
[----:B------:R-:W-:Y:S01]  /*12d0*/  IMAD.MOV R2, RZ, RZ, -R0 ;  /* 0x000000ffff027224 */ /* 0x000fe200078e0a00 */
[----:B------:R-:W-:-:S03]  /*12e0*/  ISETP.GT.U32.AND P3, PT, R92, R3, PT ;  /* 0x000000035c00720c */ /* 0x000fc60003f64070 */
[----:B------:R-:W-:-:S08]  /*12f0*/  IMAD R5, R92, R2, R5 ;  /* 0x000000025c057224 */ /* 0x000fd000078e0205 */
[--C-:B------:R-:W-:Y:S01]  /*1300*/  @!P4 IMAD.IADD R79, R79, 0x1, -R92.reuse ;  /* 0x000000014f4fc824 */ /* 0x100fe200078e0a5c */
[----:B------:R-:W-:Y:S01]  /*1310*/  ISETP.GT.U32.AND P4, PT, R92, R5, PT ;  /* 0x000000055c00720c */ /* 0x000fe20003f84070 */
[----:B------:R-:W-:-:S05]  /*1320*/  @!P3 IMAD.IADD R3, R3, 0x1, -R92 ;  /* 0x000000010303b824 */ /* 0x000fca00078e0a5c */
[----:B------:R-:W-:Y:S02]  /*1330*/  ISETP.GT.U32.AND P3, PT, R92, R3, PT ;  /* 0x000000035c00720c */ /* 0x000fe40003f64070 */
[----:B------:R-:W-:-:S05]  /*1340*/  ISETP.GE.AND P2, PT, R8, RZ, PT ;  /* 0x000000ff0800720c */ /* 0x000fca0003f46270 */
[----:B------:R-:W-:Y:S01]  /*1350*/  @!P4 IMAD.IADD R5, R5, 0x1, -R92 ;  /* 0x000000010505c824 */ /* 0x000fe200078e0a5c */
[----:B------:R-:W-:-:S04]  /*1360*/  ISETP.GE.AND P0, PT, R4, RZ, PT ;  /* 0x000000ff0400720c */ /* 0x000fc80003f06270 */
[----:B------:R-:W-:Y:S01]  /*1370*/  ISETP.GT.U32.AND P4, PT, R92, R5, PT ;  /* 0x000000055c00720c */ /* 0x000fe20003f84070 */
[----:B------:R-:W-:Y:S01]  /*1380*/  @!P3 IMAD.IADD R3, R3, 0x1, -R92 ;  /* 0x000000010303b824 */ /* 0x000fe200078e0a5c */
[----:B------:R-:W-:-:S03]  /*1390*/  ISETP.GE.AND P1, PT, R6, RZ, PT ;  /* 0x000000ff0600720c */ /* 0x000fc60003f26270 */
[----:B------:R-:W-:-:S04]  /*13a0*/  IMAD.MOV.U32 R10, RZ, RZ, R3 ;  /* 0x000000ffff0a7224 */ /* 0x000fc800078e0003 */
[----:B------:R-:W-:-:S04]  /*13b0*/  @!P0 IMAD.MOV R79, RZ, RZ, -R79 ;  /* 0x000000ffff4f8224 */ /* 0x000fc800078e0a4f */
[----:B------:R-:W-:Y:S02]  /*13c0*/  @!P4 IMAD.IADD R5, R5, 0x1, -R92 ;  /* 0x000000010505c824 */ /* 0x000fe400078e0a5c */
[----:B------:R-:W-:Y:S02]  /*13d0*/  @!P1 IMAD.MOV R10, RZ, RZ, -R10 ;  /* 0x000000ffff0a9224 */ /* 0x000fe400078e0a0a */
[----:B------:R-:W-:-:S03]  /*13e0*/  IMAD.MOV.U32 R15, RZ, RZ, R5 ;  /* 0x000000ffff0f7224 */ /* 0x000fc600078e0005 */
[----:B------:R0:W-:Y:S01]  /*13f0*/  STL [R1+0x12f4], R10 ;  /* 0x0012f40a01007387 */ /* 0x0001e20000100800 */
[----:B------:R-:W-:-:S05]  /*1400*/  @!P2 IMAD.MOV R15, RZ, RZ, -R15 ;  /* 0x000000ffff0fa224 */ /* 0x000fca00078e0a0f */
[----:B------:R1:W-:Y:S01]  /*1410*/  STL [R1+0x12f0], R15 ;  /* 0x0012f00f01007387 */ /* 0x0003e20000100800 */
[----:B--2---:R-:W-:-:S05]  /*1420*/  VIADD R9, R83, 0x8 ;  /* 0x0000000853097836 */ /* 0x004fca0000000000 */
[----:B------:R-:W-:Y:S01]  /*1430*/  IABS R7, R9 ;  /* 0x0000000900077213 */ /* 0x000fe20000000000 */
[----:B------:R-:W-:-:S04]  /*1440*/  VIADD R2, R83, 0x9 ;  /* 0x0000000953027836 */ /* 0x000fc80000000000 */
[----:B------:R-:W-:-:S04]  /*1450*/  IMAD.HI.U32 R0, R16, R7, RZ ;  /* 0x0000000710007227 */ /* 0x000fc800078e00ff */
[----:B------:R-:W-:-:S04]  /*1460*/  IMAD.MOV R0, RZ, RZ, -R0 ;  /* 0x000000ffff007224 */ /* 0x000fc800078e0a00 */
[----:B------:R-:W-:Y:S01]  /*1470*/  IMAD R78, R92, R0, R7 ;  /* 0x000000005c4e7224 */ /* 0x000fe200078e0207 */
[----:B------:R-:W-:Y:S01]  /*1480*/  IABS R7, R2 ;  /* 0x0000000200077213 */ /* 0x000fe20000000000 */
[----:B------:R-:W-:-:S03]  /*1490*/  VIADD R8, R83, 0xb ;  /* 0x0000000b53087836 */ /* 0x000fc60000000000 */
[----:B------:R-:W-:Y:S01]  /*14a0*/  ISETP.GT.U32.AND P3, PT, R92, R78, PT ;  /* 0x0000004e5c00720c */ /* 0x000fe20003f64070 */
[----:B---3--:R-:W-:Y:S01]  /*14b0*/  IMAD.HI.U32 R0, R80, R7, RZ ;  /* 0x0000000750007227 */ /* 0x008fe200078e00ff */
[----:B------:R-:W-:-:S03]  /*14c0*/  IABS R11, R8 ;  /* 0x00000008000b7213 */ /* 0x000fc60000000000 */
[----:B------:R-:W-:Y:S02]  /*14d0*/  IMAD.MOV R0, RZ, RZ, -R0 ;  /* 0x000000ffff007224 */ /* 0x000fe400078e0a00 */
[----:B------:R-:W-:Y:S02]  /*14e0*/  VIADD R6, R83, 0xa ;  /* 0x0000000a53067836 */ /* 0x000fe40000000000 */
[----:B------:R-:W-:Y:S02]  /*14f0*/  IMAD R3, R92, R0, R7 ;  /* 0x000000005c037224 */ /* 0x000fe400078e0207 */
[----:B------:R-:W-:Y:S01]  /*1500*/  IMAD.HI.U32 R4, R80, R11, RZ ;  /* 0x0000000b50047227 */ /* 0x000fe200078e00ff */
[----:B------:R-:W-:Y:S02]  /*1510*/  ISETP.GE.AND P5, PT, R9, RZ, PT ;  /* 0x000000ff0900720c */ /* 0x000fe40003fa6270 */
[----:B------:R-:W-:Y:S01]  /*1520*/  IABS R9, R6 ;  /* 0x0000000600097213 */ /* 0x000fe20000000000 */
[----:B------:R-:W-:Y:S01]  /*1530*/  IMAD.MOV R4, RZ, RZ, -R4 ;  /* 0x000000ffff047224 */ /* 0x000fe200078e0a04 */
[----:B------:R-:W-:Y:S01]  /*1540*/  ISETP.GT.U32.AND P4, PT, R92, R3, PT ;  /* 0x000000035c00720c */ /* 0x000fe20003f84070 */
[----:B------:R-:W-:Y:S01]  /*1550*/  @!P3 IMAD.IADD R78, R78, 0x1, -R92 ;  /* 0x000000014e4eb824 */ /* 0x000fe200078e0a5c */
[----:B------:R-:W-:Y:S01]  /*1560*/  ISETP.GE.AND P0, PT, R2, RZ, PT ;  /* 0x000000ff0200720c */ /* 0x000fe20003f06270 */
[----:B------:R-:W-:-:S04]  /*1570*/  IMAD.HI.U32 R2, R80, R9, RZ ;  /* 0x0000000950027227 */ /* 0x000fc800078e00ff */
[C---:B------:R-:W-:Y:S01]  /*1580*/  IMAD R7, R92.reuse, R4, R11 ;  /* 0x000000045c077224 */ /* 0x040fe200078e020b */
[C---:B------:R-:W-:Y:S01]  /*1590*/  ISETP.GT.U32.AND P3, PT, R92.reuse, R78, PT ;  /* 0x0000004e5c00720c */ /* 0x040fe20003f64070 */
[C---:B------:R-:W-:Y:S02]  /*15a0*/  VIADD R12, R83.reuse, 0xd ;  /* 0x0000000d530c7836 */ /* 0x040fe40000000000 */
[----:B------:R-:W-:Y:S01]  /*15b0*/  IMAD.MOV R2, RZ, RZ, -R2 ;  /* 0x000000ffff027224 */ /* 0x000fe200078e0a02 */
[----:B------:R-:W-:Y:S01]  /*15c0*/  ISETP.GT.U32.AND P2, PT, R92, R7, PT ;  /* 0x000000075c00720c */ /* 0x000fe20003f44070 */
[----:B0-----:R-:W-:Y:S01]  /*15d0*/  VIADD R10, R83, 0xc ;  /* 0x0000000c530a7836 */ /* 0x001fe20000000000 */
[----:B------:R-:W-:Y:S01]  /*15e0*/  ISETP.GE.AND P1, PT, R6, RZ, PT ;  /* 0x000000ff0600720c */ /* 0x000fe20003f26270 */
[----:B------:R-:W-:Y:S01]  /*15f0*/  IMAD R6, R92, R2, R9 ;  /* 0x000000025c067224 */ /* 0x000fe200078e0209 */
[----:B------:R-:W-:Y:S01]  /*1600*/  IABS R0, R12 ;  /* 0x0000000c00007213 */ /* 0x000fe20000000000 */
[----:B------:R-:W-:Y:S01]  /*1610*/  @!P4 IMAD.IADD R3, R3, 0x1, -R92 ;  /* 0x000000010303c824 */ /* 0x000fe200078e0a5c */
[----:B------:R-:W-:Y:S01]  /*1620*/  IABS R9, R10 ;  /* 0x0000000a00097213 */ /* 0x000fe20000000000 */
[----:B------:R-:W-:-:S02]  /*1630*/  VIADD R14, R83, 0xe ;  /* 0x0000000e530e7836 */ /* 0x000fc40000000000 */
[----:B------:R-:W-:Y:S01]  /*1640*/  IMAD.MOV.U32 R5, RZ, RZ, R0 ;  /* 0x000000ffff057224 */ /* 0x000fe200078e0000 */
[----:B------:R-:W-:Y:S01]  /*1650*/  ISETP.GT.U32.AND P4, PT, R92, R3, PT ;  /* 0x000000035c00720c */ /* 0x000fe20003f84070 */
[----:B------:R-:W-:Y:S01]  /*1660*/  IMAD.HI.U32 R0, R80, R9, RZ ;  /* 0x0000000950007227 */ /* 0x000fe200078e00ff */
[----:B------:R-:W-:-:S03]  /*1670*/  IABS R11, R14 ;  /* 0x0000000e000b7213 */ /* 0x000fc60000000000 */
[----:B------:R-:W-:Y:S02]  /*1680*/  @!P3 IMAD.IADD R78, R78, 0x1, -R92 ;  /* 0x000000014e4eb824 */ /* 0x000fe400078e0a5c */
[----:B------:R-:W-:Y:S02]  /*1690*/  VIADD R16, R83, 0xf ;  /* 0x0000000f53107836 */ /* 0x000fe40000000000 */
[----:B------:R-:W-:Y:S02]  /*16a0*/  IMAD.MOV R0, RZ, RZ, -R0 ;  /* 0x000000ffff007224 */ /* 0x000fe400078e0a00 */
[----:B------:R-:W-:Y:S02]  /*16b0*/  @!P2 IMAD.IADD R7, R7, 0x1, -R92 ;  /* 0x000000010707a824 */ /* 0x000fe400078e0a5c */
[----:B------:R-:W-:Y:S01]  /*16c0*/  @!P5 IMAD.MOV R78, RZ, RZ, -R78 ;  /* 0x000000ffff4ed224 */ /* 0x000fe200078e0a4e */
[----:B------:R-:W-:Y:S01]  /*16d0*/  ISETP.GE.AND P5, PT, R8, RZ, PT ;  /* 0x000000ff0800720c */ /* 0x000fe20003fa6270 */
[C---:B------:R-:W-:Y:S01]  /*16e0*/  IMAD R8, R92.reuse, R0, R9 ;  /* 0x000000005c087224 */ /* 0x040fe200078e0209 */
[----:B------:R-:W-:Y:S01]  /*16f0*/  ISETP.GT.U32.AND P3, PT, R92, R6, PT ;  /* 0x000000065c00720c */ /* 0x000fe20003f64070 */
[----:B------:R-:W-:Y:S01]  /*1700*/  IMAD.HI.U32 R2, R80, R11, RZ ;  /* 0x0000000b50027227 */ /* 0x000fe200078e00ff */
[----:B------:R-:W-:-:S02]  /*1710*/  IABS R13, R16 ;  /* 0x00000010000d7213 */ /* 0x000fc40000000000 */
[----:B------:R-:W-:Y:S01]  /*1720*/  ISETP.GT.U32.AND P2, PT, R92, R7, PT ;  /* 0x000000075c00720c */ /* 0x000fe20003f44070 */
[----:B------:R-:W-:-:S04]  /*1730*/  IMAD.HI.U32 R0, R80, R5, RZ ;  /* 0x0000000550007227 */ /* 0x000fc800078e00ff */
[----:B------:R-:W-:Y:S01]  /*1740*/  @!P4 IMAD.IADD R3, R3, 0x1, -R92 ;  /* 0x000000010303c824 */ /* 0x000fe200078e0a5c */
[----:B------:R-:W-:Y:S01]  /*1750*/  ISETP.GT.U32.AND P4, PT, R92, R8, PT ;  /* 0x000000085c00720c */ /* 0x000fe20003f84070 */
[----:B------:R-:W-:-:S04]  /*1760*/  IMAD.HI.U32 R4, R80, R13, RZ ;  /* 0x0000000d50047227 */ /* 0x000fc800078e00ff */
[----:B------:R-:W-:Y:S02]  /*1770*/  IMAD.MOV R2, RZ, RZ, -R2 ;  /* 0x000000ffff027224 */ /* 0x000fe400078e0a02 */
[----:B------:R-:W-:Y:S02]  /*1780*/  IMAD.MOV R0, RZ, RZ, -R0 ;  /* 0x000000ffff007224 */ /* 0x000fe400078e0a00 */
[----:B------:R-:W-:Y:S02]  /*1790*/  IMAD.MOV R4, RZ, RZ, -R4 ;  /* 0x000000ffff047224 */ /* 0x000fe400078e0a04 */
[C---:B------:R-:W-:Y:S02]  /*17a0*/  IMAD R11, R92.reuse, R2, R11 ;  /* 0x000000025c0b7224 */ /* 0x040fe400078e020b */
[----:B------:R-:W-:Y:S02]  /*17b0*/  IMAD R9, R92, R0, R5 ;  /* 0x000000005c097224 */ /* 0x000fe400078e0205 */
[----:B------:R-:W-:-:S02]  /*17c0*/  @!P3 IMAD.IADD R6, R6, 0x1, -R92 ;  /* 0x000000010606b824 */ /* 0x000fc400078e0a5c */
[----:B------:R-:W-:Y:S02]  /*17d0*/  IMAD.MOV.U32 R5, RZ, RZ, R3 ;  /* 0x000000ffff057224 */ /* 0x000fe400078e0003 */
[C---:B------:R-:W-:Y:S02]  /*17e0*/  IMAD R3, R92.reuse, R4, R13 ;  /* 0x000000045c037224 */ /* 0x040fe400078e020d */
[--C-:B------:R-:W-:Y:S01]  /*17f0*/  @!P2 IMAD.IADD R7, R7, 0x1, -R92.reuse ;  /* 0x000000010707a824 */ /* 0x100fe200078e0a5c */
[C---:B------:R-:W-:Y:S01]  /*1800*/  ISETP.GT.U32.AND P2, PT, R92.reuse, R11, PT ;  /* 0x0000000b5c00720c */ /* 0x040fe20003f44070 */
[----:B------:R-:W-:Y:S01]  /*1810*/  VIADD R18, R83, 0x10 ;  /* 0x0000001053127836 */ /* 0x000fe20000000000 */
[----:B------:R-:W-:Y:S01]  /*1820*/  ISETP.GT.U32.AND P3, PT, R92, R6, PT ;  /* 0x000000065c00720c */ /* 0x000fe20003f64070 */
[----:B------:R-:W-:Y:S01]  /*1830*/  @!P4 IMAD.IADD R8, R8, 0x1, -R92 ;  /* 0x000000010808c824 */ /* 0x000fe200078e0a5c */
[C---:B------:R-:W-:Y:S01]  /*1840*/  ISETP.GT.U32.AND P4, PT, R92.reuse, R9, PT ;  /* 0x000000095c00720c */ /* 0x040fe20003f84070 */
[----:B------:R-:W-:Y:S01]  /*1850*/  @!P5 IMAD.MOV R7, RZ, RZ, -R7 ;  /* 0x000000ffff07d224 */ /* 0x000fe200078e0a07 */
[----:B------:R-:W-:-:S02]  /*1860*/  ISETP.GT.U32.AND P5, PT, R92, R3, PT ;  /* 0x000000035c00720c */ /* 0x000fc40003fa4070 */
[----:B------:R-:W-:Y:S01]  /*1870*/  IABS R13, R18 ;  /* 0x00000012000d7213 */ /* 0x000fe20000000000 */
[----:B------:R-:W-:-:S04]  /*1880*/  VIADD R4, R83, 0x11 ;  /* 0x0000001153047836 */ /* 0x000fc80000000000 */
[----:B------:R-:W-:Y:S01]  /*1890*/  IMAD.HI.U32 R0, R80, R13, RZ ;  /* 0x0000000d50007227 */ /* 0x000fe200078e00ff */
[----:B-1----:R-:W-:-:S03]  /*18a0*/  IABS R15, R4 ;  /* 0x00000004000f7213 */ /* 0x002fc60000000000 */
[----:B------:R-:W-:Y:S02]  /*18b0*/  @!P2 IMAD.IADD R11, R11, 0x1, -R92 ;  /* 0x000000010b0ba824 */ /* 0x000fe400078e0a5c */
[----:B------:R-:W-:Y:S02]  /*18c0*/  IMAD.MOV R0, RZ, RZ, -R0 ;  /* 0x000000ffff007224 */ /* 0x000fe400078e0a00 */
[--C-:B------:R-:W-:Y:S01]  /*18d0*/  @!P3 IMAD.IADD R6, R6, 0x1, -R92.reuse ;  /* 0x000000010606b824 */ /* 0x100fe200078e0a5c */
[----:B------:R-:W-:Y:S01]  /*18e0*/  ISETP.GE.AND P3, PT, R10, RZ, PT ;  /* 0x000000ff0a00720c */ /* 0x000fe20003f66270 */
[--C-:B------:R-:W-:Y:S02]  /*18f0*/  @!P4 IMAD.IADD R9, R9, 0x1, -R92.reuse ;  /* 0x000000010909c824 */ /* 0x100fe400078e0a5c */
[----:B------:R-:W-:Y:S01]  /*1900*/  @!P5 IMAD.IADD R3, R3, 0x1, -R92 ;  /* 0x000000010303d824 */ /* 0x000fe200078e0a5c */
[C---:B------:R-:W-:Y:S01]  /*1910*/  ISETP.GT.U32.AND P5, PT, R92.reuse, R11, PT ;  /* 0x0000000b5c00720c */ /* 0x040fe20003fa4070 */
[----:B------:R-:W-:-:S02]  /*1920*/  IMAD R10, R92, R0, R13 ;  /* 0x000000005c0a7224 */ /* 0x000fc400078e020d */
[----:B------:R-:W-:Y:S01]  /*1930*/  @!P0 IMAD.MOV R5, RZ, RZ, -R5 ;  /* 0x000000ffff058224 */ /* 0x000fe200078e0a05 */
[----:B------:R-:W-:Y:S01]  /*1940*/  ISETP.GT.U32.AND P0, PT, R92, R8, PT ;  /* 0x000000085c00720c */ /* 0x000fe20003f04070 */
[----:B------:R-:W-:Y:S01]  /*1950*/  IMAD.HI.U32 R0, R80, R15, RZ ;  /* 0x0000000f50007227 */ /* 0x000fe200078e00ff */
[----:B------:R-:W-:-:S03]  /*1960*/  ISETP.GT.U32.AND P2, PT, R92, R9, PT ;  /* 0x000000095c00720c */ /* 0x000fc60003f44070 */
[----:B------:R-:W-:-:S04]  /*1970*/  IMAD.MOV R0, RZ, RZ, -R0 ;  /* 0x000000ffff007224 */ /* 0x000fc800078e0a00 */
[----:B------:R-:W-:Y:S01]  /*1980*/  IMAD R13, R92, R0, R15 ;  /* 0x000000005c0d7224 */ /* 0x000fe200078e020f */
[----:B------:R-:W-:Y:S01]  /*1990*/  ISETP.GE.AND P4, PT, R16, RZ, PT ;  /* 0x000000ff1000720c */ /* 0x000fe20003f86270 */
[--C-:B------:R-:W-:Y:S02]  /*19a0*/  @!P5 IMAD.IADD R11, R11, 0x1, -R92.reuse ;  /* 0x000000010b0bd824 */ /* 0x100fe400078e0a5c */
[----:B------:R-:W-:Y:S01]  /*19b0*/  VIADD R16, R83, 0x12 ;  /* 0x0000001253107836 */ /* 0x000fe20000000000 */
[----:B------:R-:W-:Y:S01]  /*19c0*/  ISETP.GT.U32.AND P5, PT, R92, R13, PT ;  /* 0x0000000d5c00720c */ /* 0x000fe20003fa4070 */
[--C-:B------:R-:W-:Y:S02]  /*19d0*/  @!P0 IMAD.IADD R8, R8, 0x1, -R92.reuse ;  /* 0x0000000108088824 */ /* 0x100fe400078e0a5c */
[----:B------:R-:W-:Y:S01]  /*19e0*/  @!P2 IMAD.IADD R9, R9, 0x1, -R92 ;  /* 0x000000010909a824 */ /* 0x000fe200078e0a5c */
[C---:B------:R-:W-:Y:S01]  /*19f0*/  ISETP.GT.U32.AND P2, PT, R92.reuse, R10, PT ;  /* 0x0000000a5c00720c */ /* 0x040fe20003f44070 */
[----:B------:R-:W-:Y:S01]  /*1a00*/  @!P3 IMAD.MOV R8, RZ, RZ, -R8 ;  /* 0x000000ffff08b224 */ /* 0x000fe200078e0a08 */
[----:B------:R-:W-:Y:S01]  /*1a10*/  IABS R2, R16 ;  /* 0x0000001000027213 */ /* 0x000fe20000000000 */
[C---:B------:R-:W-:Y:S01]  /*1a20*/  VIADD R20, R83.reuse, 0x13 ;  /* 0x0000001353147836 */ /* 0x040fe20000000000 */
[----:B------:R-:W-:Y:S01]  /*1a30*/  ISETP.GT.U32.AND P3, PT, R92, R3, PT ;  /* 0x000000035c00720c */ /* 0x000fe20003f64070 */
[----:B------:R-:W-:-:S02]  /*1a40*/  VIADD R22, R83, 0x14 ;  /* 0x0000001453167836 */ /* 0x000fc40000000000 */
[----:B------:R-:W-:Y:S01]  /*1a50*/  IMAD.MOV.U32 R15, RZ, RZ, R2 ;  /* 0x000000ffff0f7224 */ /* 0x000fe200078e0002 */
[----:B------:R-:W-:Y:S01]  /*1a60*/  IABS R17, R20 ;  /* 0x0000001400117213 */ /* 0x000fe20000000000 */
[----:B------:R-:W-:Y:S01]  /*1a70*/  @!P5 IMAD.IADD R13, R13, 0x1, -R92 ;  /* 0x000000010d0dd824 */ /* 0x000fe200078e0a5c */
[----:B------:R-:W-:Y:S01]  /*1a80*/  ISETP.GE.AND P0, PT, R14, RZ, PT ;  /* 0x000000ff0e00720c */ /* 0x000fe20003f06270 */
[----:B------:R-:W-:Y:S01]  /*1a90*/  IMAD.HI.U32 R0, R80, R15, RZ ;  /* 0x0000000f50007227 */ /* 0x000fe200078e00ff */
[----:B------:R-:W-:-:S03]  /*1aa0*/  IABS R19, R22 ;  /* 0x0000001600137213 */ /* 0x000fc60000000000 */
[----:B------:R-:W-:Y:S01]  /*1ab0*/  IMAD.HI.U32 R2, R80, R17, RZ ;  /* 0x0000001150027227 */ /* 0x000fe200078e00ff */
[----:B------:R-:W-:-:S03]  /*1ac0*/  ISETP.GT.U32.AND P5, PT, R92, R13, PT ;  /* 0x0000000d5c00720c */ /* 0x000fc60003fa4070 */
[----:B------:R-:W-:Y:S01]  /*1ad0*/  @!P2 IMAD.IADD R10, R10, 0x1, -R92 ;  /* 0x000000010a0aa824 */ /* 0x000fe200078e0a5c */
[----:B------:R-:W-:Y:S01]  /*1ae0*/  ISETP.GE.AND P2, PT, R4, RZ, PT ;  /* 0x000000ff0400720c */ /* 0x000fe20003f46270 */
[----:B------:R-:W-:Y:S02]  /*1af0*/  IMAD.MOV R0, RZ, RZ, -R0 ;  /* 0x000000ffff007224 */ /* 0x000fe400078e0a00 */
[----:B------:R-:W-:Y:S02]  /*1b00*/  @!P3 IMAD.IADD R3, R3, 0x1, -R92 ;  /* 0x000000010303b824 */ /* 0x000fe400078e0a5c */
[----:B------:R-:W-:-:S04]  /*1b10*/  IMAD.HI.U32 R4, R80, R19, RZ ;  /* 0x0000001350047227 */ /* 0x000fc800078e00ff */
[----:B------:R-:W-:Y:S02]  /*1b20*/  IMAD.MOV R2, RZ, RZ, -R2 ;  /* 0x000000ffff027224 */ /* 0x000fe400078e0a02 */
[----:B------:R-:W-:Y:S01]  /*1b30*/  @!P1 IMAD.MOV R6, RZ, RZ, -R6 ;  /* 0x000000ffff069224 */ /* 0x000fe200078e0a06 */
[----:B------:R-:W-:Y:S01]  /*1b40*/  ISETP.GE.AND P1, PT, R12, RZ, PT ;  /* 0x000000ff0c00720c */ /* 0x000fe20003f26270 */
[C---:B------:R-:W-:Y:S02]  /*1b50*/  IMAD R12, R92.reuse, R0, R15 ;  /* 0x000000005c0c7224 */ /* 0x040fe400078e020f */
[----:B------:R-:W-:Y:S02]  /*1b60*/  IMAD.MOV.U32 R23, RZ, RZ, R11 ;  /* 0x000000ffff177224 */ /* 0x000fe400078e000b */
[----:B------:R-:W-:Y:S02]  /*1b70*/  IMAD.MOV R4, RZ, RZ, -R4 ;  /* 0x000000ffff047224 */ /* 0x000fe400078e0a04 */
[----:B------:R-:W-:-:S02]  /*1b80*/  IMAD R15, R92, R2, R17 ;  /* 0x000000025c0f7224 */ /* 0x000fc400078e0211 */
[----:B------:R-:W-:Y:S02]  /*1b90*/  IMAD.MOV.U32 R21, RZ, RZ, R3 ;  /* 0x000000ffff157224 */ /* 0x000fe400078e0003 */
[----:B------:R-:W-:Y:S01]  /*1ba0*/  @!P0 IMAD.MOV R23, RZ, RZ, -R23 ;  /* 0x000000ffff178224 */ /* 0x000fe200078e0a17 */
[C---:B------:R-:W-:Y:S01]  /*1bb0*/  ISETP.GT.U32.AND P0, PT, R92.reuse, R12, PT ;  /* 0x0000000c5c00720c */ /* 0x040fe20003f04070 */
[C---:B------:R-:W-:Y:S02]  /*1bc0*/  IMAD R14, R92.reuse, R4, R19 ;  /* 0x000000045c0e7224 */ /* 0x040fe400078e0213 */
[----:B------:R-:W-:Y:S01]  /*1bd0*/  @!P4 IMAD.MOV R21, RZ, RZ, -R21 ;  /* 0x000000ffff15c224 */ /* 0x000fe200078e0a15 */
[C---:B------:R-:W-:Y:S01]  /*1be0*/  ISETP.GT.U32.AND P4, PT, R92.reuse, R15, PT ;  /* 0x0000000f5c00720c */ /* 0x040fe20003f84070 */
[----:B------:R-:W-:Y:S01]  /*1bf0*/  @!P5 IMAD.IADD R13, R13, 0x1, -R92 ;  /* 0x000000010d0dd824 */ /* 0x000fe200078e0a5c */
[----:B------:R-:W-:Y:S01]  /*1c00*/  ISETP.GT.U32.AND P5, PT, R92, R14, PT ;  /* 0x0000000e5c00720c */ /* 0x000fe20003fa4070 */
[C---:B------:R-:W-:Y:S01]  /*1c10*/  VIADD R4, R83.reuse, 0x15 ;  /* 0x0000001553047836 */ /* 0x040fe20000000000 */
[----:B------:R-:W-:Y:S01]  /*1c20*/  ISETP.GE.AND P3, PT, R18, RZ, PT ;  /* 0x000000ff1200720c */ /* 0x000fe20003f66270 */
[----:B------:R-:W-:-:S03]  /*1c30*/  VIADD R18, R83, 0x16 ;  /* 0x0000001653127836 */ /* 0x000fc60000000000 */
[----:B------:R-:W-:Y:S01]  /*1c40*/  IABS R3, R4 ;  /* 0x0000000400037213 */ /* 0x000fe20000000000 */
[--C-:B------:R-:W-:Y:S01]  /*1c50*/  @!P0 IMAD.IADD R12, R12, 0x1, -R92.reuse ;  /* 0x000000010c0c8824 */ /* 0x100fe200078e0a5c */
[----:B------:R-:W-:Y:S01]  /*1c60*/  IABS R17, R18 ;  /* 0x0000001200117213 */ /* 0x000fe20000000000 */
[----:B------:R-:W-:Y:S02]  /*1c70*/  @!P1 IMAD.MOV R9, RZ, RZ, -R9 ;  /* 0x000000ffff099224 */ /* 0x000fe400078e0a09 */
[--C-:B------:R-:W-:Y:S02]  /*1c80*/  @!P4 IMAD.IADD R15, R15, 0x1, -R92.reuse ;  /* 0x000000010f0fc824 */ /* 0x100fe400078e0a5c */
[----:B------:R-:W-:Y:S01]  /*1c90*/  IMAD.HI.U32 R0, R80, R3, RZ ;  /* 0x0000000350007227 */ /* 0x000fe200078e00ff */
[C---:B------:R-:W-:Y:S02]  /*1ca0*/  ISETP.GT.U32.AND P1, PT, R92.reuse, R10, PT ;  /* 0x0000000a5c00720c */ /* 0x040fe40003f24070 */
[----:B------:R-:W-:Y:S01]  /*1cb0*/  ISETP.GT.U32.AND P4, PT, R92, R12, PT ;  /* 0x0000000c5c00720c */ /* 0x000fe20003f84070 */
[----:B------:R-:W-:Y:S01]  /*1cc0*/  @!P5 IMAD.IADD R14, R14, 0x1, -R92 ;  /* 0x000000010e0ed824 */ /* 0x000fe200078e0a5c */
[----:B------:R-:W-:Y:S01]  /*1cd0*/  ISETP.GT.U32.AND P5, PT, R92, R15, PT ;  /* 0x0000000f5c00720c */ /* 0x000fe20003fa4070 */
[----:B------:R-:W-:Y:S01]  /*1ce0*/  IMAD.MOV R2, RZ, RZ, -R0 ;  /* 0x000000ffff027224 */ /* 0x000fe200078e0a00 */
[----:B------:R-:W-:Y:S01]  /*1cf0*/  ISETP.GE.AND P0, PT, R20, RZ, PT ;  /* 0x000000ff1400720c */ /* 0x000fe20003f06270 */
[----:B------:R-:W-:-:S04]  /*1d00*/  IMAD.HI.U32 R0, R80, R17, RZ ;  /* 0x0000001150007227 */ /* 0x000fc800078e00ff */
[----:B------:R-:W-:Y:S02]  /*1d10*/  VIADD R20, R83, 0x17 ;  /* 0x0000001753147836 */ /* 0x000fe40000000000 */
[----:B------:R-:W-:Y:S02]  /*1d20*/  IMAD.MOV R0, RZ, RZ, -R0 ;  /* 0x000000ffff007224 */ /* 0x000fe400078e0a00 */
[C---:B------:R-:W-:Y:S01]  /*1d30*/  IMAD R3, R92.reuse, R2, R3 ;  /* 0x000000025c037224 */ /* 0x040fe200078e0203 */
[----:B------:R-:W-:Y:S01]  /*1d40*/  IABS R19, R20 ;  /* 0x0000001400137213 */ /* 0x000fe20000000000 */
[----:B------:R-:W-:Y:S02]  /*1d50*/  IMAD R17, R92, R0, R17 ;  /* 0x000000005c117224 */ /* 0x000fe400078e0211 */
[--C-:B------:R-:W-:Y:S01]  /*1d60*/  @!P1 IMAD.IADD R10, R10, 0x1, -R92.reuse ;  /* 0x000000010a0a9824 */ /* 0x100fe200078e0a5c */
[----:B------:R-:W-:Y:S01]  /*1d70*/  ISETP.GE.AND P1, PT, R16, RZ, PT ;  /* 0x000000ff1000720c */ /* 0x000fe20003f26270 */
[----:B------:R-:W-:Y:S01]  /*1d80*/  @!P4 IMAD.IADD R12, R12, 0x1, -R92 ;  /* 0x000000010c0cc824 */ /* 0x000fe200078e0a5c */
[----:B------:R-:W-:Y:S01]  /*1d90*/  ISETP.GT.U32.AND P4, PT, R92, R3, PT ;  /* 0x000000035c00720c */ /* 0x000fe20003f84070 */
[----:B------:R-:W-:-:S04]  /*1da0*/  IMAD.HI.U32 R0, R80, R19, RZ ;  /* 0x0000001350007227 */ /* 0x000fc800078e00ff */
[----:B------:R-:W-:Y:S01]  /*1db0*/  @!P5 IMAD.IADD R15, R15, 0x1, -R92 ;  /* 0x000000010f0fd824 */ /* 0x000fe200078e0a5c */
[C---:B------:R-:W-:Y:S01]  /*1dc0*/  ISETP.GT.U32.AND P5, PT, R92.reuse, R17, PT ;  /* 0x000000115c00720c */ /* 0x040fe20003fa4070 */
[----:B------:R-:W-:Y:S01]  /*1dd0*/  IMAD.MOV R2, RZ, RZ, -R0 ;  /* 0x000000ffff027224 */ /* 0x000fe200078e0a00 */
[----:B------:R-:W-:Y:S01]  /*1de0*/  STL [R1+0x2a00], R78 ;  /* 0x002a004e01007387 */ /* 0x000fe20000100800 */
[----:B------:R-:W-:Y:S02]  /*1df0*/  @!P3 IMAD.MOV R10, RZ, RZ, -R10 ;  /* 0x000000ffff0ab224 */ /* 0x000fe400078e0a0a */
[C---:B------:R-:W-:Y:S01]  /*1e00*/  IMAD R19, R92.reuse, R2, R19 ;  /* 0x000000025c137224 */ /* 0x040fe200078e0213 */
[C---:B------:R-:W-:Y:S01]  /*1e10*/  ISETP.GT.U32.AND P3, PT, R92.reuse, R14, PT ;  /* 0x0000000e5c00720c */ /* 0x040fe20003f64070 */
[----:B------:R-:W-:Y:S01]  /*1e20*/  STL [R1+0x2a1c], R79 ;  /* 0x002a1c4f01007387 */ /* 0x000fe20000100800 */
[----:B------:R-:W-:Y:S02]  /*1e30*/  @!P1 IMAD.MOV R12, RZ, RZ, -R12 ;  /* 0x000000ffff0c9224 */ /* 0x000fe400078e0a0c */
[----:B------:R-:W-:Y:S01]  /*1e40*/  VIADD R24, R83, 0x18 ;  /* 0x0000001853187836 */ /* 0x000fe20000000000 */
[----:B------:R-:W-:Y:S01]  /*1e50*/  STL [R1+0x2a04], R5 ;  /* 0x002a040501007387 */ /* 0x000fe20000100800 */
[--C-:B------:R-:W-:Y:S01]  /*1e60*/  @!P4 IMAD.IADD R3, R3, 0x1, -R92.reuse ;  /* 0x000000010303c824 */ /* 0x100fe200078e0a5c */
[----:B------:R-:W-:Y:S01]  /*1e70*/  ISETP.GT.U32.AND P1, PT, R92, R19, PT ;  /* 0x000000135c00720c */ /* 0x000fe20003f24070 */
[----:B------:R-:W-:Y:S01]  /*1e80*/  IMAD.MOV.U32 R11, RZ, RZ, R13 ;  /* 0x000000ffff0b7224 */ /* 0x000fe200078e000d */
[----:B------:R-:W-:Y:S01]  /*1e90*/  STL [R1+0x2a08], R6 ;  /* 0x002a080601007387 */ /* 0x000fe20000100800 */
[----:B------:R-:W-:-:S03]  /*1ea0*/  @!P5 IMAD.IADD R17, R17, 0x1, -R92 ;  /* 0x000000011111d824 */ /* 0x000fc600078e0a5c */
[----:B------:R-:W-:Y:S01]  /*1eb0*/  STL [R1+0x29fc], R9 ;  /* 0x0029fc0901007387 */ /* 0x000fe20000100800 */
[----:B------:R-:W-:Y:S01]  /*1ec0*/  @!P2 IMAD.MOV R11, RZ, RZ, -R11 ;  /* 0x000000ffff0ba224 */ /* 0x000fe200078e0a0b */
[C---:B------:R-:W-:Y:S02]  /*1ed0*/  ISETP.GT.U32.AND P2, PT, R92.reuse, R3, PT ;  /* 0x000000035c00720c */ /* 0x040fe40003f44070 */
[----:B------:R-:W-:Y:S01]  /*1ee0*/  STL [R1+0x12ec], R23 ;  /* 0x0012ec1701007387 */ /* 0x000fe20000100800 */
[----:B------:R-:W-:Y:S01]  /*1ef0*/  VIADD R25, R83, 0x19 ;  /* 0x0000001953197836 */ /* 0x000fe20000000000 */
[----:B------:R-:W-:Y:S02]  /*1f00*/  ISETP.GT.U32.AND P5, PT, R92, R17, PT ;  /* 0x000000115c00720c */ /* 0x000fe40003fa4070 */
[----:B------:R0:W-:Y:S01]  /*1f10*/  STL [R1+0x12e8], R21 ;  /* 0x0012e81501007387 */ /* 0x0001e20000100800 */
[----:B------:R-:W-:Y:S01]  /*1f20*/  IMAD.MOV.U32 R13, RZ, RZ, R15 ;  /* 0x000000ffff0d7224 */ /* 0x000fe200078e000f */
[----:B------:R-:W-:Y:S01]  /*1f30*/  ISETP.GE.AND P4, PT, R4, RZ, PT ;  /* 0x000000ff0400720c */ /* 0x000fe20003f86270 */
[----:B------:R-:W-:Y:S01]  /*1f40*/  @!P3 IMAD.IADD R14, R14, 0x1, -R92 ;  /* 0x000000010e0eb824 */ /* 0x000fe200078e0a5c */
[----:B0-----:R-:W-:-:S02]  /*1f50*/  IABS R21, R24 ;  /* 0x0000001800157213 */ /* 0x001fc40000000000 */
[----:B------:R-:W-:-:S03]  /*1f60*/  IABS R23, R25 ;  /* 0x0000001900177213 */ /* 0x000fc60000000000 */
[----:B------:R-:W-:Y:S01]  /*1f70*/  IMAD.HI.U32 R0, R80, R21, RZ ;  /* 0x0000001550007227 */ /* 0x000fe200078e00ff */
[----:B------:R-:W-:-:S03]  /*1f80*/  ISETP.GE.AND P3, PT, R22, RZ, PT ;  /* 0x000000ff1600720c */ /* 0x000fc60003f66270 */
[----:B------:R-:W-:Y:S01]  /*1f90*/  @!P0 IMAD.MOV R13, RZ, RZ, -R13 ;  /* 0x000000ffff0d8224 */ /* 0x000fe200078e0a0d */
[----:B------:R-:W-:Y:S01]  /*1fa0*/  ISETP.GE.AND P0, PT, R18, RZ, PT ;  /* 0x000000ff1200720c */ /* 0x000fe20003f06270 */
[----:B------:R-:W-:Y:S02]  /*1fb0*/  VIADD R4, R83, 0x1a ;  /* 0x0000001a53047836 */ /* 0x000fe40000000000 */
[----:B------:R-:W-:Y:S02]  /*1fc0*/  @!P1 IMAD.IADD R19, R19, 0x1, -R92 ;  /* 0x0000000113139824 */ /* 0x000fe400078e0a5c */
[----:B------:R-:W-:Y:S02]  /*1fd0*/  IMAD.MOV R16, RZ, RZ, -R0 ;  /* 0x000000ffff107224 */ /* 0x000fe400078e0a00 */
[----:B------:R-:W-:Y:S01]  /*1fe0*/  IMAD.HI.U32 R0, R80, R23, RZ ;  /* 0x0000001750007227 */ /* 0x000fe200078e00ff */
[----:B------:R-:W-:Y:S02]  /*1ff0*/  IABS R2, R4 ;  /* 0x0000000400027213 */ /* 0x000fe40000000000 */
[----:B------:R-:W-:Y:S01]  /*2000*/  ISETP.GT.U32.AND P1, PT, R92, R19, PT ;  /* 0x000000135c00720c */ /* 0x000fe20003f24070 */
[----:B------:R-:W-:-:S02]  /*2010*/  @!P2 IMAD.IADD R3, R3, 0x1, -R92 ;  /* 0x000000010303a824 */ /* 0x000fc400078e0a5c */
[----:B------:R-:W-:Y:S02]  /*2020*/  IMAD.MOV R0, RZ, RZ, -R0 ;  /* 0x000000ffff007224 */ /* 0x000fe400078e0a00 */
[----:B------:R-:W-:Y:S02]  /*2030*/  @!P5 IMAD.IADD R17, R17, 0x1, -R92 ;  /* 0x000000011111d824 */ /* 0x000fe400078e0a5c */
[C---:B------:R-:W-:Y:S02]  /*2040*/  IMAD R16, R92.reuse, R16, R21 ;  /* 0x000000105c107224 */ /* 0x040fe400078e0215 */
[----:B------:R-:W-:Y:S02]  /*2050*/  IMAD.MOV.U32 R15, RZ, RZ, R3 ;  /* 0x000000ffff0f7224 */ /* 0x000fe400078e0003 */
[----:B------:R-:W-:Y:S02]  /*2060*/  IMAD R21, R92, R0, R23 ;  /* 0x000000005c157224 */ /* 0x000fe400078e0217 */
[----:B------:R-:W-:-:S02]  /*2070*/  IMAD.MOV.U32 R3, RZ, RZ, R2 ;  /* 0x000000ffff037224 */ /* 0x000fc400078e0002 */
[----:B------:R-:W-:Y:S02]  /*2080*/  IMAD.MOV.U32 R5, RZ, RZ, R17 ;  /* 0x000000ffff057224 */ /* 0x000fe400078e0011 */
[----:B------:R-:W-:Y:S01]  /*2090*/  @!P3 IMAD.MOV R14, RZ, RZ, -R14 ;  /* 0x000000ffff0eb224 */ /* 0x000fe200078e0a0e */
[----:B------:R-:W-:Y:S01]  /*20a0*/  ISETP.GE.AND P3, PT, R20, RZ, PT ;  /* 0x000000ff1400720c */ /* 0x000fe20003f66270 */
[----:B------:R-:W-:-:S04]  /*20b0*/  IMAD.HI.U32 R0, R80, R3, RZ ;  /* 0x0000000350007227 */ /* 0x000fc800078e00ff */
[----:B------:R-:W-:Y:S01]  /*20c0*/  @!P0 IMAD.MOV R5, RZ, RZ, -R5 ;  /* 0x000000ffff058224 */ /* 0x000fe200078e0a05 */
[C---:B------:R-:W-:Y:S01]  /*20d0*/  ISETP.GT.U32.AND P0, PT, R92.reuse, R21, PT ;  /* 0x000000155c00720c */ /* 0x040fe20003f04070 */
[----:B------:R-:W-:Y:S02]  /*20e0*/  IMAD.MOV R0, RZ, RZ, -R0 ;  /* 0x000000ffff007224 */ /* 0x000fe400078e0a00 */
[----:B------:R-:W-:Y:S01]  /*20f0*/  @!P1 IMAD.IADD R19, R19, 0x1, -R92 ;  /* 0x0000000113139824 */ /* 0x000fe200078e0a5c */
[----:B------:R-:W-:Y:S01]  /*2100*/  STL [R1+0x29f8], R12 ;  /* 0x0029f80c01007387 */ /* 0x000fe20000100800 */
[----:B------:R-:W-:-:S03]  /*2110*/  IMAD R18, R92, R0, R3 ;  /* 0x000000005c127224 */ /* 0x000fc600078e0203 */
[----:B------:R0:W-:Y:S01]  /*2120*/  STL [R1+0x12e4], R5 ;  /* 0x0012e40501007387 */ /* 0x0001e20000100800 */
[----:B------:R-:W-:Y:S01]  /*2130*/  VIADD R20, R83, 0x1b ;  /* 0x0000001b53147836 */ /* 0x000fe20000000000 */
[----:B------:R-:W-:Y:S01]  /*2140*/  ISETP.GT.U32.AND P5, PT, R92, R16, PT ;  /* 0x000000105c00720c */ /* 0x000fe20003fa4070 */
[----:B0-----:R-:W-:-:S03]  /*2150*/  IMAD.MOV.U32 R5, RZ, RZ, R19 ;  /* 0x000000ffff057224 */ /* 0x001fc600078e0013 */
[----:B------:R-:W-:Y:S01]  /*2160*/  IABS R17, R20 ;  /* 0x0000001400117213 */ /* 0x000fe20000000000 */
[----:B------:R-:W-:Y:S02]  /*2170*/  @!P0 IMAD.IADD R21, R21, 0x1, -R92 ;  /* 0x0000000115158824 */ /* 0x000fe400078e0a5c */
[----:B------:R-:W-:Y:S01]  /*2180*/  @!P3 IMAD.MOV R5, RZ, RZ, -R5 ;  /* 0x000000ffff05b224 */ /* 0x000fe200078e0a05 */
[----:B------:R-:W-:Y:S01]  /*2190*/  ISETP.GT.U32.AND P3, PT, R92, R18, PT ;  /* 0x000000125c00720c */ /* 0x000fe20003f64070 */
[----:B------:R-:W-:Y:S01]  /*21a0*/  IMAD.HI.U32 R0, R80, R17, RZ ;  /* 0x0000001150007227 */ /* 0x000fe200078e00ff */
[----:B------:R-:W-:Y:S02]  /*21b0*/  ISETP.GT.U32.AND P0, PT, R92, R21, PT ;  /* 0x000000155c00720c */ /* 0x000fe40003f04070 */
[----:B------:R-:W-:Y:S01]  /*21c0*/  ISETP.GE.AND P1, PT, R4, RZ, PT ;  /* 0x000000ff0400720c */ /* 0x000fe20003f26270 */
[----:B------:R-:W-:Y:S02]  /*21d0*/  VIADD R4, R83, 0x1d ;  /* 0x0000001d53047836 */ /* 0x000fe40000000000 */
[----:B------:R-:W-:-:S02]  /*21e0*/  IMAD.MOV R0, RZ, RZ, -R0 ;  /* 0x000000ffff007224 */ /* 0x000fc400078e0a00 */
[--C-:B------:R-:W-:Y:S02]  /*21f0*/  @!P5 IMAD.IADD R16, R16, 0x1, -R92.reuse ;  /* 0x000000011010d824 */ /* 0x100fe400078e0a5c */
[----:B------:R-:W-:Y:S01]  /*2200*/  VIADD R22, R83, 0x1c ;  /* 0x0000001c53167836 */ /* 0x000fe20000000000 */
[----:B------:R-:W-:Y:S01]  /*2210*/  IABS R23, R4 ;  /* 0x0000000400177213 */ /* 0x000fe20000000000 */
[----:B------:R-:W-:Y:S02]  /*2220*/  @!P3 IMAD.IADD R18, R18, 0x1, -R92 ;  /* 0x000000011212b824 */ /* 0x000fe400078e0a5c */
[C---:B------:R-:W-:Y:S01]  /*2230*/  IMAD R19, R92.reuse, R0, R17 ;  /* 0x000000005c137224 */ /* 0x040fe200078e0211 */
[----:B------:R-:W-:Y:S02]  /*2240*/  ISETP.GT.U32.AND P5, PT, R92, R16, PT ;  /* 0x000000105c00720c */ /* 0x000fe40003fa4070 */
[----:B------:R-:W-:Y:S01]  /*2250*/  IABS R2, R22 ;  /* 0x0000001600027213 */ /* 0x000fe20000000000 */
[----:B------:R-:W-:Y:S01]  /*2260*/  IMAD.HI.U32 R0, R80, R23, RZ ;  /* 0x0000001750007227 */ /* 0x000fe200078e00ff */
[----:B------:R-:W-:-:S03]  /*2270*/  ISETP.GT.U32.AND P3, PT, R92, R18, PT ;  /* 0x000000125c00720c */ /* 0x000fc60003f64070 */
[----:B------:R-:W-:Y:S01]  /*2280*/  @!P0 IMAD.IADD R21, R21, 0x1, -R92 ;  /* 0x0000000115158824 */ /* 0x000fe200078e0a5c */
[----:B------:R-:W-:Y:S01]  /*2290*/  ISETP.GT.U32.AND P0, PT, R92, R19, PT ;  /* 0x000000135c00720c */ /* 0x000fe20003f04070 */
[----:B------:R-:W-:Y:S01]  /*22a0*/  IMAD.MOV.U32 R3, RZ, RZ, R2 ;  /* 0x000000ffff037224 */ /* 0x000fe200078e0002 */
[----:B------:R-:W-:Y:S01]  /*22b0*/  ISETP.GE.AND P2, PT, R24, RZ, PT ;  /* 0x000000ff1800720c */ /* 0x000fe20003f46270 */
[----:B------:R-:W-:Y:S02]  /*22c0*/  IMAD.MOV R0, RZ, RZ, -R0 ;  /* 0x000000ffff007224 */ /* 0x000fe400078e0a00 */
[----:B------:R-:W-:Y:S01]  /*22d0*/  @!P4 IMAD.MOV R15, RZ, RZ, -R15 ;  /* 0x000000ffff0fc224 */ /* 0x000fe200078e0a0f */
[----:B------:R-:W-:Y:S01]  /*22e0*/  ISETP.GE.AND P4, PT, R25, RZ, PT ;  /* 0x000000ff1900720c */ /* 0x000fe20003f86270 */
[----:B------:R-:W-:-:S04]  /*22f0*/  IMAD.HI.U32 R2, R80, R3, RZ ;  /* 0x0000000350027227 */ /* 0x000fc800078e00ff */
[----:B------:R-:W-:Y:S02]  /*2300*/  IMAD.MOV.U32 R17, RZ, RZ, R21 ;  /* 0x000000ffff117224 */ /* 0x000fe400078e0015 */
[----:B------:R-:W-:Y:S02]  /*2310*/  IMAD R21, R92, R0, R23 ;  /* 0x000000005c157224 */ /* 0x000fe400078e0217 */
[----:B------:R-:W-:Y:S02]  /*2320*/  @!P5 IMAD.IADD R16, R16, 0x1, -R92 ;  /* 0x000000011010d824 */ /* 0x000fe400078e0a5c */
[----:B------:R-:W-:Y:S02]  /*2330*/  IMAD.MOV R2, RZ, RZ, -R2 ;  /* 0x000000ffff027224 */ /* 0x000fe400078e0a02 */
[--C-:B------:R-:W-:Y:S01]  /*2340*/  @!P3 IMAD.IADD R18, R18, 0x1, -R92.reuse ;  /* 0x000000011212b824 */ /* 0x100fe200078e0a5c */
[----:B------:R-:W-:Y:S01]  /*2350*/  ISETP.GT.U32.AND P3, PT, R92, R21, PT ;  /* 0x000000155c00720c */ /* 0x000fe20003f64070 */
[----:B------:R-:W-:Y:S01]  /*2360*/  @!P0 IMAD.IADD R19, R19, 0x1, -R92 ;  /* 0x0000000113138824 */ /* 0x000fe200078e0a5c */
[----:B------:R-:W-:Y:S01]  /*2370*/  ISETP.GE.AND P5, PT, R20, RZ, PT ;  /* 0x000000ff1400720c */ /* 0x000fe20003fa6270 */
[----:B------:R-:W-:Y:S01]  /*2380*/  @!P2 IMAD.MOV R16, RZ, RZ, -R16 ;  /* 0x000000ffff10a224 */ /* 0x000fe200078e0a10 */
[----:B------:R-:W-:Y:S01]  /*2390*/  ISETP.GE.AND P2, PT, R22, RZ, PT ;  /* 0x000000ff1600720c */ /* 0x000fe20003f46270 */
[----:B------:R-:W-:-:S02]  /*23a0*/  IMAD R20, R92, R2, R3 ;  /* 0x000000025c147224 */ /* 0x000fc400078e0203 */
[C---:B------:R-:W-:Y:S01]  /*23b0*/  VIADD R22, R83.reuse, 0x1e ;  /* 0x0000001e53167836 */ /* 0x040fe20000000000 */
[C---:B------:R-:W-:Y:S01]  /*23c0*/  ISETP.GT.U32.AND P0, PT, R92.reuse, R19, PT ;  /* 0x000000135c00720c */ /* 0x040fe20003f04070 */
[C---:B------:R-:W-:Y:S02]  /*23d0*/  VIADD R24, R83.reuse, 0x1f ;  /* 0x0000001f53187836 */ /* 0x040fe40000000000 */
[----:B------:R-:W-:Y:S01]  /*23e0*/  @!P4 IMAD.MOV R17, RZ, RZ, -R17 ;  /* 0x000000ffff11c224 */ /* 0x000fe200078e0a11 */
[----:B------:R-:W-:Y:S01]  /*23f0*/  ISETP.GT.U32.AND P4, PT, R92, R20, PT ;  /* 0x000000145c00720c */ /* 0x000fe20003f84070 */
[----:B------:R-:W-:Y:S01]  /*2400*/  VIADD R26, R83, 0x20 ;  /* 0x00000020531a7836 */ /* 0x000fe20000000000 */
[----:B------:R-:W-:Y:S02]  /*2410*/  IABS R23, R22 ;  /* 0x0000001600177213 */ /* 0x000fe40000000000 */
[----:B------:R-:W-:Y:S01]  /*2420*/  IABS R25, R24 ;  /* 0x0000001800197213 */ /* 0x000fe20000000000 */
[----:B------:R-:W-:Y:S01]  /*2430*/  @!P3 IMAD.IADD R21, R21, 0x1, -R92 ;  /* 0x000000011515b824 */ /* 0x000fe200078e0a5c */
[----:B------:R-:W-:Y:S01]  /*2440*/  IABS R27, R26 ;  /* 0x0000001a001b7213 */ /* 0x000fe20000000000 */
[----:B------:R-:W-:-:S04]  /*2450*/  IMAD.HI.U32 R0, R80, R23, RZ ;  /* 0x0000001750007227 */ /* 0x000fc800078e00ff */
[----:B------:R-:W-:Y:S01]  /*2460*/  IMAD.HI.U32 R2, R80, R25, RZ ;  /* 0x0000001950027227 */ /* 0x000fe200078e00ff */
[----:B------:R-:W-:-:S03]  /*2470*/  ISETP.GT.U32.AND P3, PT, R92, R21, PT ;  /* 0x000000155c00720c */ /* 0x000fc60003f64070 */
[----:B------:R-:W-:-:S04]  /*2480*/  IMAD.HI.U32 R3, R80, R27, RZ ;  /* 0x0000001b50037227 */ /* 0x000fc800078e00ff */
[----:B------:R-:W-:Y:S02]  /*2490*/  IMAD.MOV R0, RZ, RZ, -R0 ;  /* 0x000000ffff007224 */ /* 0x000fe400078e0a00 */
[----:B------:R-:W-:Y:S02]  /*24a0*/  IMAD.MOV R2, RZ, RZ, -R2 ;  /* 0x000000ffff027224 */ /* 0x000fe400078e0a02 */
[--C-:B------:R-:W-:Y:S01]  /*24b0*/  @!P0 IMAD.IADD R19, R19, 0x1, -R92.reuse ;  /* 0x0000000113138824 */ /* 0x100fe200078e0a5c */
[----:B------:R-:W-:Y:S01]  /*24c0*/  ISETP.GE.AND P0, PT, R22, RZ, PT ;  /* 0x000000ff1600720c */ /* 0x000fe20003f06270 */
[----:B------:R-:W-:Y:S02]  /*24d0*/  @!P4 IMAD.IADD R20, R20, 0x1, -R92 ;  /* 0x000000011414c824 */ /* 0x000fe400078e0a5c */
[----:B------:R-:W-:Y:S02]  /*24e0*/  IMAD.MOV R22, RZ, RZ, -R3 ;  /* 0x000000ffff167224 */ /* 0x000fe400078e0a03 */
[----:B------:R-:W-:-:S02]  /*24f0*/  IMAD R3, R92, R0, R23 ;  /* 0x000000005c037224 */ /* 0x000fc400078e0217 */
[C---:B------:R-:W-:Y:S01]  /*2500*/  IMAD R23, R92.reuse, R2, R25 ;  /* 0x000000025c177224 */ /* 0x040fe200078e0219 */
[C---:B------:R-:W-:Y:S01]  /*2510*/  ISETP.GT.U32.AND P4, PT, R92.reuse, R20, PT ;  /* 0x000000145c00720c */ /* 0x040fe20003f84070 */
[C---:B------:R-:W-:Y:S02]  /*2520*/  IMAD R22, R92.reuse, R22, R27 ;  /* 0x000000165c167224 */ /* 0x040fe400078e021b */
[----:B------:R-:W-:Y:S01]  /*2530*/  @!P5 IMAD.MOV R19, RZ, RZ, -R19 ;  /* 0x000000ffff13d224 */ /* 0x000fe200078e0a13 */
[C---:B------:R-:W-:Y:S01]  /*2540*/  ISETP.GT.U32.AND P5, PT, R92.reuse, R23, PT ;  /* 0x000000175c00720c */ /* 0x040fe20003fa4070 */
[----:B------:R-:W-:Y:S01]  /*2550*/  @!P3 IMAD.IADD R21, R21, 0x1, -R92 ;  /* 0x000000011515b824 */ /* 0x000fe200078e0a5c */
[----:B------:R-:W-:Y:S01]  /*2560*/  ISETP.GT.U32.AND P3, PT, R92, R22, PT ;  /* 0x000000165c00720c */ /* 0x000fe20003f64070 */
[----:B------:R-:W-:-:S06]  /*2570*/  VIADD R28, R83, 0x22 ;  /* 0x00000022531c7836 */ /* 0x000fcc0000000000 */
[--C-:B------:R-:W-:Y:S01]  /*2580*/  @!P4 IMAD.IADD R20, R20, 0x1, -R92.reuse ;  /* 0x000000011414c824 */ /* 0x100fe200078e0a5c */
[----:B------:R-:W-:Y:S02]  /*2590*/  ISETP.GT.U32.AND P4, PT, R92, R3, PT ;  /* 0x000000035c00720c */ /* 0x000fe40003f84070 */
[----:B------:R-:W-:Y:S01]  /*25a0*/  IABS R27, R28 ;  /* 0x0000001c001b7213 */ /* 0x000fe20000000000 */
[--C-:B------:R-:W-:Y:S02]  /*25b0*/  @!P5 IMAD.IADD R23, R23, 0x1, -R92.reuse ;  /* 0x000000011717d824 */ /* 0x100fe400078e0a5c */
[----:B------:R-:W-:Y:S02]  /*25c0*/  @!P3 IMAD.IADD R22, R22, 0x1, -R92 ;  /* 0x000000011616b824 */ /* 0x000fe400078e0a5c */
[----:B------:R-:W-:Y:S01]  /*25d0*/  IMAD.HI.U32 R2, R80, R27, RZ ;  /* 0x0000001b50027227 */ /* 0x000fe200078e00ff */
[----:B------:R-:W-:-:S03]  /*25e0*/  ISETP.GT.U32.AND P3, PT, R92, R23, PT ;  /* 0x000000175c00720c */ /* 0x000fc60003f64070 */
[----:B------:R-:W-:Y:S02]  /*25f0*/  IMAD.MOV R2, RZ, RZ, -R2 ;  /* 0x000000ffff027224 */ /* 0x000fe400078e0a02 */
[----:B------:R-:W-:Y:S02]  /*2600*/  @!P4 IMAD.IADD R3, R3, 0x1, -R92 ;  /* 0x000000010303c824 */ /* 0x000fe400078e0a5c */
[----:B------:R-:W-:Y:S01]  /*2610*/  @!P1 IMAD.MOV R18, RZ, RZ, -R18 ;  /* 0x000000ffff129224 */ /* 0x000fe200078e0a12 */
[----:B------:R-:W-:Y:S01]  /*2620*/  ISETP.GE.AND P1, PT, R4, RZ, PT ;  /* 0x000000ff0400720c */ /* 0x000fe20003f26270 */
[----:B------:R-:W-:Y:S01]  /*2630*/  @!P2 IMAD.MOV R20, RZ, RZ, -R20 ;  /* 0x000000ffff14a224 */ /* 0x000fe200078e0a14 */
[----:B------:R-:W-:Y:S01]  /*2640*/  ISETP.GE.AND P2, PT, R24, RZ, PT ;  /* 0x000000ff1800720c */ /* 0x000fe20003f46270 */
[----:B------:R-:W-:Y:S02]  /*2650*/  VIADD R4, R83, 0x21 ;  /* 0x0000002153047836 */ /* 0x000fe40000000000 */
[C---:B------:R-:W-:Y:S01]  /*2660*/  IMAD R24, R92.reuse, R2, R27 ;  /* 0x000000025c187224 */ /* 0x040fe200078e021b */
[----:B------:R-:W-:Y:S01]  /*2670*/  ISETP.GT.U32.AND P5, PT, R92, R3, PT ;  /* 0x000000035c00720c */ /* 0x000fe20003fa4070 */
[----:B------:R-:W-:Y:S01]  /*2680*/  @!P3 IMAD.IADD R23, R23, 0x1, -R92 ;  /* 0x000000011717b824 */ /* 0x000fe200078e0a5c */
[----:B------:R-:W-:-:S02]  /*2690*/  IABS R25, R4 ;  /* 0x0000000400197213 */ /* 0x000fc40000000000 */
[----:B------:R-:W-:Y:S02]  /*26a0*/  ISETP.GT.U32.AND P3, PT, R92, R24, PT ;  /* 0x000000185c00720c */ /* 0x000fe40003f64070 */
[----:B------:R-:W-:Y:S01]  /*26b0*/  ISETP.GE.AND P4, PT, R26, RZ, PT ;  /* 0x000000ff1a00720c */ /* 0x000fe20003f86270 */
[----:B------:R-:W-:Y:S02]  /*26c0*/  VIADD R26, R83, 0x23 ;  /* 0x00000023531a7836 */ /* 0x000fe40000000000 */
[----:B------:R-:W-:-:S04]  /*26d0*/  IMAD.HI.U32 R0, R80, R25, RZ ;  /* 0x0000001950007227 */ /* 0x000fc800078e00ff */
[----:B------:R-:W-:Y:S02]  /*26e0*/  VIADD R30, R83, 0x24 ;  /* 0x00000024531e7836 */ /* 0x000fe40000000000 */
[----:B------:R-:W-:Y:S01]  /*26f0*/  @!P1 IMAD.MOV R21, RZ, RZ, -R21 ;  /* 0x000000ffff159224 */ /* 0x000fe200078e0a15 */
[C---:B------:R-:W-:Y:S01]  /*2700*/  ISETP.GT.U32.AND P1, PT, R92.reuse, R22, PT ;  /* 0x000000165c00720c */ /* 0x040fe20003f24070 */
[----:B------:R-:W-:Y:S01]  /*2710*/  IMAD.MOV R0, RZ, RZ, -R0 ;  /* 0x000000ffff007224 */ /* 0x000fe200078e0a00 */
[----:B------:R-:W-:Y:S01]  /*2720*/  IABS R29, R26 ;  /* 0x0000001a001d7213 */ /* 0x000fe20000000000 */
[--C-:B------:R-:W-:Y:S01]  /*2730*/  @!P5 IMAD.IADD R3, R3, 0x1, -R92.reuse ;  /* 0x000000010303d824 */ /* 0x100fe200078e0a5c */
[----:B------:R-:W-:Y:S01]  /*2740*/  IABS R2, R30 ;  /* 0x0000001e00027213 */ /* 0x000fe20000000000 */
[----:B------:R0:W-:Y:S01]  /*2750*/  STL [R1+0x12e0], R5 ;  /* 0x0012e00501007387 */ /* 0x0001e20000100800 */
[----:B------:R-:W-:Y:S02]  /*2760*/  IMAD R25, R92, R0, R25 ;  /* 0x000000005c197224 */ /* 0x000fe400078e0219 */
[----:B------:R-:W-:-:S02]  /*2770*/  @!P3 IMAD.IADD R24, R24, 0x1, -R92 ;  /* 0x000000011818b824 */ /* 0x000fc400078e0a5c */
[----:B------:R-:W-:-:S04]  /*2780*/  IMAD.HI.U32 R0, R80, R29, RZ ;  /* 0x0000001d50007227 */ /* 0x000fc800078e00ff */
[----:B0-----:R-:W-:Y:S02]  /*2790*/  IMAD.MOV.U32 R5, RZ, RZ, R3 ;  /* 0x000000ffff057224 */ /* 0x001fe400078e0003 */
[----:B------:R-:W-:Y:S01]  /*27a0*/  IMAD.MOV.U32 R3, RZ, RZ, R2 ;  /* 0x000000ffff037224 */ /* 0x000fe200078e0002 */
[----:B------:R-:W-:Y:S01]  /*27b0*/  ISETP.GT.U32.AND P3, PT, R92, R24, PT ;  /* 0x000000185c00720c */ /* 0x000fe20003f64070 */
[----:B------:R-:W-:Y:S02]  /*27c0*/  IMAD.MOV R2, RZ, RZ, -R0 ;  /* 0x000000ffff027224 */ /* 0x000fe400078e0a00 */
[----:B------:R-:W-:-:S04]  /*27d0*/  IMAD.HI.U32 R0, R80, R3, RZ ;  /* 0x0000000350007227 */ /* 0x000fc800078e00ff */
[----:B------:R-:W-:Y:S01]  /*27e0*/  @!P1 IMAD.IADD R22, R22, 0x1, -R92 ;  /* 0x0000000116169824 */ /* 0x000fe200078e0a5c */
[----:B------:R-:W-:Y:S01]  /*27f0*/  ISETP.GE.AND P1, PT, R4, RZ, PT ;  /* 0x000000ff0400720c */ /* 0x000fe20003f26270 */
[----:B------:R-:W-:Y:S02]  /*2800*/  IMAD R29, R92, R2, R29 ;  /* 0x000000025c1d7224 */ /* 0x000fe400078e021d */
[----:B------:R-:W-:Y:S02]  /*2810*/  IMAD.MOV R0, RZ, RZ, -R0 ;  /* 0x000000ffff007224 */ /* 0x000fe400078e0a00 */
[----:B------:R-:W-:Y:S02]  /*2820*/  IMAD.MOV.U32 R4, RZ, RZ, R23 ;  /* 0x000000ffff047224 */ /* 0x000fe400078e0017 */
[----:B------:R-:W-:Y:S01]  /*2830*/  @!P4 IMAD.MOV R22, RZ, RZ, -R22 ;  /* 0x000000ffff16c224 */ /* 0x000fe200078e0a16 */
[----:B------:R-:W-:Y:S01]  /*2840*/  ISETP.GE.AND P4, PT, R26, RZ, PT ;  /* 0x000000ff1a00720c */ /* 0x000fe20003f86270 */
[----:B------:R-:W-:Y:S01]  /*2850*/  @!P2 IMAD.MOV R4, RZ, RZ, -R4 ;  /* 0x000000ffff04a224 */ /* 0x000fe200078e0a04 */
[C---:B------:R-:W-:Y:S01]  /*2860*/  ISETP.GT.U32.AND P5, PT, R92.reuse, R25, PT ;  /* 0x000000195c00720c */ /* 0x040fe20003fa4070 */
[C---:B------:R-:W-:Y:S01]  /*2870*/  IMAD R26, R92.reuse, R0, R3 ;  /* 0x000000005c1a7224 */ /* 0x040fe200078e0203 */
[----:B------:R-:W-:Y:S01]  /*2880*/  ISETP.GT.U32.AND P2, PT, R92, R29, PT ;  /* 0x0000001d5c00720c */ /* 0x000fe20003f44070 */
[----:B------:R-:W-:-:S03]  /*2890*/  @!P3 IMAD.IADD R24, R24, 0x1, -R92 ;  /* 0x000000011818b824 */ /* 0x000fc600078e0a5c */
[----:B------:R-:W-:Y:S01]  /*28a0*/  ISETP.GT.U32.AND P3, PT, R92, R26, PT ;  /* 0x0000001a5c00720c */ /* 0x000fe20003f64070 */
[----:B------:R-:W-:Y:S02]  /*28b0*/  @!P0 IMAD.MOV R5, RZ, RZ, -R5 ;  /* 0x000000ffff058224 */ /* 0x000fe400078e0a05 */
[----:B------:R-:W-:-:S03]  /*28c0*/  VIADD R32, R83, 0x25 ;  /* 0x0000002553207836 */ /* 0x000fc60000000000 */
[----:B------:R-:W-:Y:S01]  /*28d0*/  STL [R1+0x12dc], R5 ;  /* 0x0012dc0501007387 */ /* 0x000fe20000100800 */
[--C-:B------:R-:W-:Y:S01]  /*28e0*/  @!P5 IMAD.IADD R25, R25, 0x1, -R92.reuse ;  /* 0x000000011919d824 */ /* 0x100fe200078e0a5c */
[----:B------:R-:W-:Y:S01]  /*28f0*/  IABS R27, R32 ;  /* 0x00000020001b7213 */ /* 0x000fe20000000000 */
[--C-:B------:R-:W-:Y:S01]  /*2900*/  @!P2 IMAD.IADD R29, R29, 0x1, -R92.reuse ;  /* 0x000000011d1da824 */ /* 0x100fe200078e0a5c */
[----:B------:R0:W-:Y:S01]  /*2910*/  STL [R1+0x12d8], R4 ;  /* 0x0012d80401007387 */ /* 0x0001e20000100800 */
[----:B------:R-:W-:Y:S01]  /*2920*/  ISETP.GE.AND P0, PT, R28, RZ, PT ;  /* 0x000000ff1c00720c */ /* 0x000fe20003f06270 */
[C---:B------:R-:W-:Y:S01]  /*2930*/  VIADD R28, R83.reuse, 0x27 ;  /* 0x00000027531c7836 */ /* 0x040fe20000000000 */
[----:B------:R-:W-:Y:S01]  /*2940*/  ISETP.GT.U32.AND P5, PT, R92, R25, PT ;  /* 0x000000195c00720c */ /* 0x000fe20003fa4070 */
[----:B------:R-:W-:Y:S01]  /*2950*/  @!P3 IMAD.IADD R26, R26, 0x1, -R92 ;  /* 0x000000011a1ab824 */ /* 0x000fe200078e0a5c */
[----:B------:R-:W-:Y:S01]  /*2960*/  ISETP.GT.U32.AND P2, PT, R92, R29, PT ;  /* 0x0000001d5c00720c */ /* 0x000fe20003f44070 */
[----:B0-----:R-:W-:-:S02]  /*2970*/  VIADD R4, R83, 0x26 ;  /* 0x0000002653047836 */ /* 0x001fc40000000000 */
[----:B------:R-:W-:-:S03]  /*2980*/  IMAD.HI.U32 R2, R80, R27, RZ ;  /* 0x0000001b50027227 */ /* 0x000fc600078e00ff */
[----:B------:R-:W-:Y:S01]  /*2990*/  IABS R3, R4 ;  /* 0x0000000400037213 */ /* 0x000fe20000000000 */
[----:B------:R-:W-:Y:S01]  /*29a0*/  IMAD.MOV R2, RZ, RZ, -R2 ;  /* 0x000000ffff027224 */ /* 0x000fe200078e0a02 */
[----:B------:R-:W-:Y:S02]  /*29b0*/  IABS R31, R28 ;  /* 0x0000001c001f7213 */ /* 0x000fe40000000000 */
[----:B------:R-:W-:Y:S01]  /*29c0*/  ISETP.GT.U32.AND P3, PT, R92, R26, PT ;  /* 0x0000001a5c00720c */ /* 0x000fe20003f64070 */
[----:B------:R-:W-:-:S04]  /*29d0*/  IMAD.HI.U32 R0, R80, R3, RZ ;  /* 0x0000000350007227 */ /* 0x000fc800078e00ff */
[----:B------:R-:W-:Y:S02]  /*29e0*/  IMAD R27, R92, R2, R27 ;  /* 0x000000025c1b7224 */ /* 0x000fe400078e021b */
[----:B------:R-:W-:-:S04]  /*29f0*/  IMAD.HI.U32 R2, R80, R31, RZ ;  /* 0x0000001f50027227 */ /* 0x000fc800078e00ff */
[----:B------:R-:W-:Y:S02]  /*2a00*/  IMAD.MOV R0, RZ, RZ, -R0 ;  /* 0x000000ffff007224 */ /* 0x000fe400078e0a00 */
[----:B------:R-:W-:Y:S02]  /*2a10*/  @!P5 IMAD.IADD R25, R25, 0x1, -R92 ;  /* 0x000000011919d824 */ /* 0x000fe400078e0a5c */
[----:B------:R-:W-:Y:S02]  /*2a20*/  IMAD.MOV R2, RZ, RZ, -R2 ;  /* 0x000000ffff027224 */ /* 0x000fe400078e0a02 */
[----:B------:R-:W-:Y:S02]  /*2a30*/  @!P2 IMAD.IADD R29, R29, 0x1, -R92 ;  /* 0x000000011d1da824 */ /* 0x000fe400078e0a5c */
[----:B------:R-:W-:Y:S02]  /*2a40*/  IMAD R3, R92, R0, R3 ;  /* 0x000000005c037224 */ /* 0x000fe400078e0203 */
[----:B------:R-:W-:-:S02]  /*2a50*/  IMAD.MOV.U32 R23, RZ, RZ, R25 ;  /* 0x000000ffff177224 */ /* 0x000fc400078e0019 */
[----:B------:R-:W-:Y:S02]  /*2a60*/  IMAD R31, R92, R2, R31 ;  /* 0x000000025c1f7224 */ /* 0x000fe400078e021f */
[----:B------:R-:W-:Y:S01]  /*2a70*/  @!P3 IMAD.IADD R26, R26, 0x1, -R92 ;  /* 0x000000011a1ab824 */ /* 0x000fe200078e0a5c */
[----:B------:R-:W-:Y:S01]  /*2a80*/  ISETP.GT.U32.AND P3, PT, R92, R3, PT ;  /* 0x000000035c00720c */ /* 0x000fe20003f64070 */
[----:B------:R-:W-:Y:S01]  /*2a90*/  IMAD.MOV.U32 R25, RZ, RZ, R29 ;  /* 0x000000ffff197224 */ /* 0x000fe200078e001d */
[----:B------:R-:W-:Y:S01]  /*2aa0*/  ISETP.GE.AND P5, PT, R30, RZ, PT ;  /* 0x000000ff1e00720c */ /* 0x000fe20003fa6270 */
[----:B------:R-:W-:Y:S02]  /*2ab0*/  VIADD R30, R83, 0x28 ;  /* 0x00000028531e7836 */ /* 0x000fe40000000000 */
[----:B------:R-:W-:Y:S01]  /*2ac0*/  @!P4 IMAD.MOV R25, RZ, RZ, -R25 ;  /* 0x000000ffff19c224 */ /* 0x000fe200078e0a19 */
[C---:B------:R-:W-:Y:S01]  /*2ad0*/  ISETP.GT.U32.AND P4, PT, R92.reuse, R31, PT ;  /* 0x0000001f5c00720c */ /* 0x040fe20003f84070 */
[----:B------:R-:W-:Y:S01]  /*2ae0*/  @!P1 IMAD.MOV R23, RZ, RZ, -R23 ;  /* 0x000000ffff179224 */ /* 0x000fe200078e0a17 */
[----:B------:R-:W-:-:S02]  /*2af0*/  ISETP.GT.U32.AND P1, PT, R92, R27, PT ;  /* 0x0000001b5c00720c */ /* 0x000fc40003f24070 */
[----:B------:R-:W-:Y:S02]  /*2b00*/  IABS R33, R30 ;  /* 0x0000001e00217213 */ /* 0x000fe40000000000 */
[----:B------:R-:W-:Y:S01]  /*2b10*/  ISETP.GE.AND P2, PT, R4, RZ, PT ;  /* 0x000000ff0400720c */ /* 0x000fe20003f46270 */
[----:B------:R-:W-:Y:S02]  /*2b20*/  VIADD R4, R83, 0x29 ;  /* 0x0000002953047836 */ /* 0x000fe40000000000 */
[--C-:B------:R-:W-:Y:S02]  /*2b30*/  @!P3 IMAD.IADD R3, R3, 0x1, -R92.reuse ;  /* 0x000000010303b824 */ /* 0x100fe400078e0a5c */
[----:B------:R-:W-:Y:S01]  /*2b40*/  IMAD.HI.U32 R0, R80, R33, RZ ;  /* 0x0000002150007227 */ /* 0x000fe200078e00ff */
[----:B------:R-:W-:Y:S02]  /*2b50*/  IABS R29, R4 ;  /* 0x00000004001d7213 */ /* 0x000fe40000000000 */
[----:B------:R-:W-:Y:S01]  /*2b60*/  ISETP.GT.U32.AND P3, PT, R92, R3, PT ;  /* 0x000000035c00720c */ /* 0x000fe20003f64070 */
[----:B------:R-:W-:-:S02]  /*2b70*/  @!P4 IMAD.IADD R31, R31, 0x1, -R92 ;  /* 0x000000011f1fc824 */ /* 0x000fc400078e0a5c */
[----:B------:R-:W-:Y:S02]  /*2b80*/  IMAD.MOV R0, RZ, RZ, -R0 ;  /* 0x000000ffff007224 */ /* 0x000fe400078e0a00 */
[----:B------:R-:W-:Y:S01]  /*2b90*/  @!P5 IMAD.MOV R26, RZ, RZ, -R26 ;  /* 0x000000ffff1ad224 */ /* 0x000fe200078e0a1a */
[----:B------:R-:W-:Y:S01]  /*2ba0*/  ISETP.GE.AND P5, PT, R28, RZ, PT ;  /* 0x000000ff1c00720c */ /* 0x000fe20003fa6270 */
[----:B------:R-:W-:Y:S01]  /*2bb0*/  @!P1 IMAD.IADD R27, R27, 0x1, -R92 ;  /* 0x000000011b1b9824 */ /* 0x000fe200078e0a5c */
[C---:B------:R-:W-:Y:S01]  /*2bc0*/  ISETP.GT.U32.AND P4, PT, R92.reuse, R31, PT ;  /* 0x0000001f5c00720c */ /* 0x040fe20003f84070 */
[----:B------:R-:W-:Y:S02]  /*2bd0*/  IMAD R28, R92, R0, R33 ;  /* 0x000000005c1c7224 */ /* 0x000fe400078e0221 */
[----:B------:R-:W-:Y:S02]  /*2be0*/  VIADD R44, R83, 0x2a ;  /* 0x0000002a532c7836 */ /* 0x000fe40000000000 */
[----:B------:R-:W-:Y:S01]  /*2bf0*/  IMAD.HI.U32 R0, R80, R29, RZ ;  /* 0x0000001d50007227 */ /* 0x000fe200078e00ff */
[----:B------:R-:W-:-:S02]  /*2c00*/  ISETP.GT.U32.AND P1, PT, R92, R27, PT ;  /* 0x0000001b5c00720c */ /* 0x000fc40003f24070 */
[----:B------:R-:W-:Y:S01]  /*2c10*/  IABS R33, R44 ;  /* 0x0000002c00217213 */ /* 0x000fe20000000000 */
[----:B------:R-:W-:Y:S02]  /*2c20*/  VIADD R38, R83, 0x2b ;  /* 0x0000002b53267836 */ /* 0x000fe40000000000 */
[----:B------:R-:W-:Y:S02]  /*2c30*/  IMAD.MOV R0, RZ, RZ, -R0 ;  /* 0x000000ffff007224 */ /* 0x000fe400078e0a00 */
[----:B------:R-:W-:Y:S01]  /*2c40*/  @!P3 IMAD.IADD R3, R3, 0x1, -R92 ;  /* 0x000000010303b824 */ /* 0x000fe200078e0a5c */
[----:B------:R-:W-:Y:S01]  /*2c50*/  IABS R39, R38 ;  /* 0x0000002600277213 */ /* 0x000fe20000000000 */
[C---:B------:R-:W-:Y:S01]  /*2c60*/  IMAD R29, R92.reuse, R0, R29 ;  /* 0x000000005c1d7224 */ /* 0x040fe200078e021d */
[----:B------:R-:W-:Y:S01]  /*2c70*/  ISETP.GT.U32.AND P3, PT, R92, R28, PT ;  /* 0x0000001c5c00720c */ /* 0x000fe20003f64070 */
[----:B------:R-:W-:-:S04]  /*2c80*/  IMAD.HI.U32 R0, R80, R33, RZ ;  /* 0x0000002150007227 */ /* 0x000fc800078e00ff */
[----:B------:R-:W-:Y:S01]  /*2c90*/  @!P4 IMAD.IADD R31, R31, 0x1, -R92 ;  /* 0x000000011f1fc824 */ /* 0x000fe200078e0a5c */
[----:B------:R-:W-:Y:S01]  /*2ca0*/  ISETP.GT.U32.AND P4, PT, R92, R29, PT ;  /* 0x0000001d5c00720c */ /* 0x000fe20003f84070 */
[----:B------:R-:W-:-:S04]  /*2cb0*/  IMAD.HI.U32 R2, R80, R39, RZ ;  /* 0x0000002750027227 */ /* 0x000fc800078e00ff */
[----:B------:R-:W-:Y:S02]  /*2cc0*/  IMAD.MOV R0, RZ, RZ, -R0 ;  /* 0x000000ffff007224 */ /* 0x000fe400078e0a00 */
[----:B------:R-:W-:Y:S01]  /*2cd0*/  @!P1 IMAD.IADD R27, R27, 0x1, -R92 ;  /* 0x000000011b1b9824 */ /* 0x000fe200078e0a5c */
[----:B------:R-:W-:Y:S01]  /*2ce0*/  ISETP.GE.AND P1, PT, R30, RZ, PT ;  /* 0x000000ff1e00720c */ /* 0x000fe20003f26270 */
[C---:B------:R-:W-:Y:S02]  /*2cf0*/  VIADD R34, R83.reuse, 0x2d ;  /* 0x0000002d53227836 */ /* 0x040fe40000000000 */
[----:B------:R-:W-:Y:S02]  /*2d00*/  IMAD.MOV R2, RZ, RZ, -R2 ;  /* 0x000000ffff027224 */ /* 0x000fe400078e0a02 */
[C---:B------:R-:W-:Y:S02]  /*2d10*/  IMAD R30, R92.reuse, R0, R33 ;  /* 0x000000005c1e7224 */ /* 0x040fe400078e0221 */
[----:B------:R-:W-:Y:S01]  /*2d20*/  VIADD R40, R83, 0x2c ;  /* 0x0000002c53287836 */ /* 0x000fe20000000000 */
[----:B------:R-:W-:Y:S01]  /*2d30*/  IABS R41, R34 ;  /* 0x0000002200297213 */ /* 0x000fe20000000000 */
[----:B------:R-:W-:-:S02]  /*2d40*/  IMAD R39, R92, R2, R39 ;  /* 0x000000025c277224 */ /* 0x000fc400078e0227 */
[--C-:B------:R-:W-:Y:S01]  /*2d50*/  @!P3 IMAD.IADD R28, R28, 0x1, -R92.reuse ;  /* 0x000000011c1cb824 */ /* 0x100fe200078e0a5c */
[C---:B------:R-:W-:Y:S02]  /*2d60*/  ISETP.GT.U32.AND P3, PT, R92.reuse, R30, PT ;  /* 0x0000001e5c00720c */ /* 0x040fe40003f64070 */
[----:B------:R-:W-:Y:S01]  /*2d70*/  IABS R35, R40 ;  /* 0x0000002800237213 */ /* 0x000fe20000000000 */
[----:B------:R-:W-:Y:S01]  /*2d80*/  @!P4 IMAD.IADD R29, R29, 0x1, -R92 ;  /* 0x000000011d1dc824 */ /* 0x000fe200078e0a5c */
[----:B------:R-:W-:Y:S01]  /*2d90*/  ISETP.GT.U32.AND P4, PT, R92, R39, PT ;  /* 0x000000275c00720c */ /* 0x000fe20003f84070 */
[----:B------:R-:W-:-:S04]  /*2da0*/  IMAD.HI.U32 R2, R80, R41, RZ ;  /* 0x0000002950027227 */ /* 0x000fc800078e00ff */
[----:B------:R-:W-:-:S04]  /*2db0*/  IMAD.HI.U32 R0, R80, R35, RZ ;  /* 0x0000002350007227 */ /* 0x000fc800078e00ff */
[----:B------:R-:W-:Y:S01]  /*2dc0*/  @!P0 IMAD.MOV R24, RZ, RZ, -R24 ;  /* 0x000000ffff188224 */ /* 0x000fe200078e0a18 */
[----:B------:R-:W-:Y:S01]  /*2dd0*/  ISETP.GE.AND P0, PT, R32, RZ, PT ;  /* 0x000000ff2000720c */ /* 0x000fe20003f06270 */
[----:B------:R-:W-:Y:S02]  /*2de0*/  VIADD R42, R83, 0x2e ;  /* 0x0000002e532a7836 */ /* 0x000fe40000000000 */
[----:B------:R-:W-:Y:S02]  /*2df0*/  IMAD.MOV R2, RZ, RZ, -R2 ;  /* 0x000000ffff027224 */ /* 0x000fe400078e0a02 */
[----:B------:R-:W-:Y:S01]  /*2e00*/  IMAD.MOV R0, RZ, RZ, -R0 ;  /* 0x000000ffff007224 */ /* 0x000fe200078e0a00 */
[----:B------:R-:W-:Y:S01]  /*2e10*/  IABS R43, R42 ;  /* 0x0000002a002b7213 */ /* 0x000fe20000000000 */
[----:B------:R-:W-:Y:S02]  /*2e20*/  IMAD R33, R92, R2, R41 ;  /* 0x000000025c217224 */ /* 0x000fe400078e0229 */
[----:B------:R-:W-:-:S02]  /*2e30*/  @!P3 IMAD.IADD R30, R30, 0x1, -R92 ;  /* 0x000000011e1eb824 */ /* 0x000fc400078e0a5c */
[C---:B------:R-:W-:Y:S02]  /*2e40*/  IMAD R32, R92.reuse, R0, R35 ;  /* 0x000000005c207224 */ /* 0x040fe400078e0223 */
[----:B------:R-:W-:Y:S02]  /*2e50*/  IMAD.MOV.U32 R2, RZ, RZ, R31 ;  /* 0x000000ffff027224 */ /* 0x000fe400078e001f */
[----:B------:R-:W-:Y:S01]  /*2e60*/  @!P4 IMAD.IADD R39, R39, 0x1, -R92 ;  /* 0x000000012727c824 */ /* 0x000fe200078e0a5c */
[C---:B------:R-:W-:Y:S01]  /*2e70*/  ISETP.GT.U32.AND P4, PT, R92.reuse, R30, PT ;  /* 0x0000001e5c00720c */ /* 0x040fe20003f84070 */
[----:B------:R-:W-:Y:S01]  /*2e80*/  @!P5 IMAD.MOV R2, RZ, RZ, -R2 ;  /* 0x000000ffff02d224 */ /* 0x000fe200078e0a02 */
[----:B------:R-:W-:Y:S01]  /*2e90*/  ISETP.GT.U32.AND P5, PT, R92, R32, PT ;  /* 0x000000205c00720c */ /* 0x000fe20003fa4070 */
[----:B------:R-:W-:Y:S01]  /*2ea0*/  IMAD.HI.U32 R0, R80, R43, RZ ;  /* 0x0000002b50007227 */ /* 0x000fe200078e00ff */
[----:B------:R-:W-:-:S03]  /*2eb0*/  ISETP.GT.U32.AND P3, PT, R92, R29, PT ;  /* 0x0000001d5c00720c */ /* 0x000fc60003f64070 */
[----:B------:R-:W-:Y:S02]  /*2ec0*/  IMAD.MOV.U32 R5, RZ, RZ, R3 ;  /* 0x000000ffff057224 */ /* 0x000fe400078e0003 */
[----:B------:R-:W-:Y:S01]  /*2ed0*/  @!P0 IMAD.MOV R27, RZ, RZ, -R27 ;  /* 0x000000ffff1b8224 */ /* 0x000fe200078e0a1b */
[C---:B------:R-:W-:Y:S01]  /*2ee0*/  ISETP.GT.U32.AND P0, PT, R92.reuse, R28, PT ;  /* 0x0000001c5c00720c */ /* 0x040fe20003f04070 */
[----:B------:R-:W-:Y:S02]  /*2ef0*/  IMAD.MOV R0, RZ, RZ, -R0 ;  /* 0x000000ffff007224 */ /* 0x000fe400078e0a00 */
[----:B------:R-:W-:Y:S02]  /*2f00*/  VIADD R36, R83, 0x2f ;  /* 0x0000002f53247836 */ /* 0x000fe40000000000 */
[----:B------:R-:W-:Y:S01]  /*2f10*/  @!P2 IMAD.MOV R5, RZ, RZ, -R5 ;  /* 0x000000ffff05a224 */ /* 0x000fe200078e0a05 */
[C---:B------:R-:W-:Y:S01]  /*2f20*/  ISETP.GT.U32.AND P2, PT, R92.reuse, R39, PT ;  /* 0x000000275c00720c */ /* 0x040fe20003f44070 */
[----:B------:R-:W-:Y:S01]  /*2f30*/  IMAD R3, R92, R0, R43 ;  /* 0x000000005c037224 */ /* 0x000fe200078e022b */
[----:B------:R-:W-:Y:S01]  /*2f40*/  IABS R35, R36 ;  /* 0x0000002400237213 */ /* 0x000fe20000000000 */
[----:B------:R-:W-:-:S02]  /*2f50*/  @!P4 IMAD.IADD R30, R30, 0x1, -R92 ;  /* 0x000000011e1ec824 */ /* 0x000fc400078e0a5c */
[----:B------:R-:W-:Y:S01]  /*2f60*/  @!P5 IMAD.IADD R32, R32, 0x1, -R92 ;  /* 0x000000012020d824 */ /* 0x000fe200078e0a5c */
[----:B------:R-:W-:Y:S01]  /*2f70*/  ISETP.GT.U32.AND P4, PT, R92, R3, PT ;  /* 0x000000035c00720c */ /* 0x000fe20003f84070 */
[----:B------:R-:W-:Y:S01]  /*2f80*/  IMAD.HI.U32 R0, R80, R35, RZ ;  /* 0x0000002350007227 */ /* 0x000fe200078e00ff */
[----:B------:R-:W-:-:S03]  /*2f90*/  ISETP.GE.AND P5, PT, R38, RZ, PT ;  /* 0x000000ff2600720c */ /* 0x000fc60003fa6270 */
[--C-:B------:R-:W-:Y:S01]  /*2fa0*/  @!P3 IMAD.IADD R29, R29, 0x1, -R92.reuse ;  /* 0x000000011d1db824 */ /* 0x100fe200078e0a5c */
[----:B------:R-:W-:Y:S01]  /*2fb0*/  ISETP.GE.AND P3, PT, R4, RZ, PT ;  /* 0x000000ff0400720c */ /* 0x000fe20003f66270 */
[--C-:B------:R-:W-:Y:S01]  /*2fc0*/  @!P0 IMAD.IADD R28, R28, 0x1, -R92.reuse ;  /* 0x000000011c1c8824 */ /* 0x100fe200078e0a5c */
[----:B------:R-:W-:Y:S01]  /*2fd0*/  ISETP.GT.U32.AND P0, PT, R92, R33, PT ;  /* 0x000000215c00720c */ /* 0x000fe20003f04070 */
[----:B------:R-:W-:Y:S01]  /*2fe0*/  @!P2 IMAD.IADD R39, R39, 0x1, -R92 ;  /* 0x000000012727a824 */ /* 0x000fe200078e0a5c */
[----:B------:R-:W-:Y:S01]  /*2ff0*/  STL [R1+0x12d4], R5 ;  /* 0x0012d40501007387 */ /* 0x000fe20000100800 */
[----:B------:R-:W-:-:S03]  /*3000*/  IMAD.MOV R0, RZ, RZ, -R0 ;  /* 0x000000ffff007224 */ /* 0x000fc600078e0a00 */
[----:B------:R0:W-:Y:S01]  /*3010*/  STL [R1+0x12d0], R2 ;  /* 0x0012d00201007387 */ /* 0x0001e20000100800 */
[----:B------:R-:W-:Y:S02]  /*3020*/  IMAD R35, R92, R0, R35 ;  /* 0x000000005c237224 */ /* 0x000fe400078e0223 */
[----:B------:R-:W-:Y:S01]  /*3030*/  IMAD.MOV.U32 R31, RZ, RZ, R39 ;  /* 0x000000ffff1f7224 */ /* 0x000fe200078e0027 */
[----:B------:R-:W-:Y:S01]  /*3040*/  ISETP.GE.AND P2, PT, R44, RZ, PT ;  /* 0x000000ff2c00720c */ /* 0x000fe20003f46270 */
[----:B------:R-:W-:Y:S02]  /*3050*/  @!P4 IMAD.IADD R3, R3, 0x1, -R92 ;  /* 0x000000010303c824 */ /* 0x000fe400078e0a5c */
[----:B0-----:R-:W-:Y:S02]  /*3060*/  VIADD R2, R83, 0x30 ;  /* 0x0000003053027836 */ /* 0x001fe40000000000 */
[----:B------:R-:W-:Y:S01]  /*3070*/  @!P1 IMAD.MOV R28, RZ, RZ, -R28 ;  /* 0x000000ffff1c9224 */ /* 0x000fe200078e0a1c */
[----:B------:R-:W-:Y:S01]  /*3080*/  ISETP.GT.U32.AND P1, PT, R92, R32, PT ;  /* 0x000000205c00720c */ /* 0x000fe20003f24070 */
[----:B------:R-:W-:Y:S01]  /*3090*/  @!P5 IMAD.MOV R31, RZ, RZ, -R31 ;  /* 0x000000ffff1fd224 */ /* 0x000fe200078e0a1f */
[----:B------:R-:W-:-:S02]  /*30a0*/  IABS R41, R2 ;  /* 0x0000000200297213 */ /* 0x000fc40000000000 */
[C---:B------:R-:W-:Y:S01]  /*30b0*/  ISETP.GT.U32.AND P5, PT, R92.reuse, R35, PT ;  /* 0x000000235c00720c */ /* 0x040fe20003fa4070 */
[----:B------:R-:W-:Y:S01]  /*30c0*/  @!P3 IMAD.MOV R29, RZ, RZ, -R29 ;  /* 0x000000ffff1db224 */ /* 0x000fe200078e0a1d */
[----:B------:R-:W-:Y:S01]  /*30d0*/  ISETP.GT.U32.AND P3, PT, R92, R3, PT ;  /* 0x000000035c00720c */ /* 0x000fe20003f64070 */
[----:B------:R-:W-:Y:S01]  /*30e0*/  @!P0 IMAD.IADD R33, R33, 0x1, -R92 ;  /* 0x0000000121218824 */ /* 0x000fe200078e0a5c */
[----:B------:R-:W-:Y:S01]  /*30f0*/  ISETP.GE.AND P0, PT, R40, RZ, PT ;  /* 0x000000ff2800720c */ /* 0x000fe20003f06270 */
[----:B------:R-:W-:-:S04]  /*3100*/  IMAD.HI.U32 R0, R80, R41, RZ ;  /* 0x0000002950007227 */ /* 0x000fc800078e00ff */
[----:B------:R-:W-:Y:S02]  /*3110*/  IMAD.MOV R0, RZ, RZ, -R0 ;  /* 0x000000ffff007224 */ /* 0x000fe400078e0a00 */
[----:B------:R-:W-:Y:S02]  /*3120*/  VIADD R38, R83, 0x31 ;  /* 0x0000003153267836 */ /* 0x000fe40000000000 */
[----:B------:R-:W-:Y:S01]  /*3130*/  @!P2 IMAD.MOV R30, RZ, RZ, -R30 ;  /* 0x000000ffff1ea224 */ /* 0x000fe200078e0a1e */
[----:B------:R-:W-:Y:S01]  /*3140*/  ISETP.GE.AND P2, PT, R34, RZ, PT ;  /* 0x000000ff2200720c */ /* 0x000fe20003f46270 */
[----:B------:R-:W-:Y:S01]  /*3150*/  IMAD R34, R92, R0, R41 ;  /* 0x000000005c227224 */ /* 0x000fe200078e0229 */
[----:B------:R-:W-:Y:S01]  /*3160*/  IABS R39, R38 ;  /* 0x0000002600277213 */ /* 0x000fe20000000000 */
[--C-:B------:R-:W-:Y:S02]  /*3170*/  @!P1 IMAD.IADD R32, R32, 0x1, -R92.reuse ;  /* 0x0000000120209824 */ /* 0x100fe400078e0a5c */
[----:B------:R-:W-:-:S02]  /*3180*/  @!P5 IMAD.IADD R35, R35, 0x1, -R92 ;  /* 0x000000012323d824 */ /* 0x000fc400078e0a5c */
[----:B------:R-:W-:Y:S01]  /*3190*/  @!P3 IMAD.IADD R3, R3, 0x1, -R92 ;  /* 0x000000010303b824 */ /* 0x000fe200078e0a5c */
[C---:B------:R-:W-:Y:S01]  /*31a0*/  ISETP.GT.U32.AND P3, PT, R92.reuse, R34, PT ;  /* 0x000000225c00720c */ /* 0x040fe20003f64070 */
[----:B------:R-:W-:Y:S01]  /*31b0*/  @!P0 IMAD.MOV R32, RZ, RZ, -R32 ;  /* 0x000000ffff208224 */ /* 0x000fe200078e0a20 */
[----:B------:R-:W-:Y:S01]  /*31c0*/  ISETP.GT.U32.AND P0, PT, R92, R35, PT ;  /* 0x000000235c00720c */ /* 0x000fe20003f04070 */
[----:B------:R-:W-:-:S04]  /*31d0*/  IMAD.HI.U32 R0, R80, R39, RZ ;  /* 0x0000002750007227 */ /* 0x000fc800078e00ff */
[----:B------:R-:W-:Y:S02]  /*31e0*/  IMAD.MOV R0, RZ, RZ, -R0 ;  /* 0x000000ffff007224 */ /* 0x000fe400078e0a00 */
[----:B------:R-:W-:Y:S02]  /*31f0*/  VIADD R44, R83, 0x32 ;  /* 0x00000032532c7836 */ /* 0x000fe40000000000 */
[C---:B------:R-:W-:Y:S01]  /*3200*/  IMAD R39, R92.reuse, R0, R39 ;  /* 0x000000005c277224 */ /* 0x040fe200078e0227 */
[----:B------:R-:W-:Y:S01]  /*3210*/  ISETP.GT.U32.AND P4, PT, R92, R33, PT ;  /* 0x000000215c00720c */ /* 0x000fe20003f84070 */
[--C-:B------:R-:W-:Y:S01]  /*3220*/  @!P3 IMAD.IADD R34, R34, 0x1, -R92.reuse ;  /* 0x000000012222b824 */ /* 0x100fe200078e0a5c */
[----:B------:R-:W-:Y:S01]  /*3230*/  IABS R41, R44 ;  /* 0x0000002c00297213 */ /* 0x000fe20000000000 */
[----:B------:R-:W-:Y:S01]  /*3240*/  @!P0 IMAD.IADD R35, R35, 0x1, -R92 ;  /* 0x0000000123238824 */ /* 0x000fe200078e0a5c */
[C---:B------:R-:W-:Y:S01]  /*3250*/  ISETP.GT.U32.AND P0, PT, R92.reuse, R39, PT ;  /* 0x000000275c00720c */ /* 0x040fe20003f04070 */
[----:B------:R-:W-:Y:S01]  /*3260*/  VIADD R48, R83, 0x34 ;  /* 0x0000003453307836 */ /* 0x000fe20000000000 */
[----:B------:R-:W-:Y:S01]  /*3270*/  ISETP.GT.U32.AND P3, PT, R92, R34, PT ;  /* 0x000000225c00720c */ /* 0x000fe20003f64070 */
[----:B------:R-:W-:Y:S01]  /*3280*/  IMAD.HI.U32 R0, R80, R41, RZ ;  /* 0x0000002950007227 */ /* 0x000fe200078e00ff */
[----:B------:R-:W-:-:S02]  /*3290*/  ISETP.GE.AND P1, PT, R42, RZ, PT ;  /* 0x000000ff2a00720c */ /* 0x000fc40003f26270 */
[----:B------:R-:W-:Y:S01]  /*32a0*/  IABS R45, R48 ;  /* 0x00000030002d7213 */ /* 0x000fe20000000000 */
[C---:B------:R-:W-:Y:S02]  /*32b0*/  VIADD R49, R83.reuse, 0x33 ;  /* 0x0000003353317836 */ /* 0x040fe40000000000 */
[----:B------:R-:W-:Y:S02]  /*32c0*/  IMAD.MOV R0, RZ, RZ, -R0 ;  /* 0x000000ffff007224 */ /* 0x000fe400078e0a00 */
[----:B------:R-:W-:Y:S02]  /*32d0*/  VIADD R42, R83, 0x35 ;  /* 0x00000035532a7836 */ /* 0x000fe40000000000 */
[--C-:B------:R-:W-:Y:S01]  /*32e0*/  @!P4 IMAD.IADD R33, R33, 0x1, -R92.reuse ;  /* 0x000000012121c824 */ /* 0x100fe200078e0a5c */
[----:B------:R-:W-:Y:S01]  /*32f0*/  ISETP.GE.AND P4, PT, R36, RZ, PT ;  /* 0x000000ff2400720c */ /* 0x000fe20003f86270 */
[----:B------:R-:W-:Y:S01]  /*3300*/  IMAD R36, R92, R0, R41 ;  /* 0x000000005c247224 */ /* 0x000fe200078e0229 */
[----:B------:R-:W-:Y:S01]  /*3310*/  ISETP.GE.AND P5, PT, R2, RZ, PT ;  /* 0x000000ff0200720c */ /* 0x000fe20003fa6270 */
[----:B------:R-:W-:Y:S01]  /*3320*/  @!P0 IMAD.IADD R39, R39, 0x1, -R92 ;  /* 0x0000000127278824 */ /* 0x000fe200078e0a5c */
[----:B------:R-:W-:Y:S01]  /*3330*/  IABS R43, R49 ;  /* 0x00000031002b7213 */ /* 0x000fe20000000000 */
[----:B------:R-:W-:Y:S01]  /*3340*/  IMAD.HI.U32 R2, R80, R45, RZ ;  /* 0x0000002d50027227 */ /* 0x000fe200078e00ff */
[----:B------:R-:W-:-:S03]  /*3350*/  IABS R47, R42 ;  /* 0x0000002a002f7213 */ /* 0x000fc60000000000 */
[----:B------:R-:W-:Y:S01]  /*3360*/  @!P3 IMAD.IADD R34, R34, 0x1, -R92 ;  /* 0x000000012222b824 */ /* 0x000fe200078e0a5c */
[C---:B------:R-:W-:Y:S01]  /*3370*/  ISETP.GT.U32.AND P3, PT, R92.reuse, R36, PT ;  /* 0x000000245c00720c */ /* 0x040fe20003f64070 */
[----:B------:R-:W-:Y:S01]  /*3380*/  @!P2 IMAD.MOV R33, RZ, RZ, -R33 ;  /* 0x000000ffff21a224 */ /* 0x000fe200078e0a21 */
[----:B------:R-:W-:Y:S01]  /*3390*/  ISETP.GT.U32.AND P2, PT, R92, R39, PT ;  /* 0x000000275c00720c */ /* 0x000fe20003f44070 */
[----:B------:R-:W-:-:S04]  /*33a0*/  IMAD.HI.U32 R0, R80, R43, RZ ;  /* 0x0000002b50007227 */ /* 0x000fc800078e00ff */
[----:B------:R-:W-:Y:S02]  /*33b0*/  IMAD.MOV R2, RZ, RZ, -R2 ;  /* 0x000000ffff027224 */ /* 0x000fe400078e0a02 */
[----:B------:R-:W-:Y:S01]  /*33c0*/  IMAD.HI.U32 R4, R80, R47, RZ ;  /* 0x0000002f50047227 */ /* 0x000fe200078e00ff */
[----:B------:R-:W-:-:S03]  /*33d0*/  ISETP.GE.AND P0, PT, R38, RZ, PT ;  /* 0x000000ff2600720c */ /* 0x000fc60003f06270 */
[----:B------:R-:W-:Y:S02]  /*33e0*/  IMAD.MOV R0, RZ, RZ, -R0 ;  /* 0x000000ffff007224 */ /* 0x000fe400078e0a00 */
[C---:B------:R-:W-:Y:S02]  /*33f0*/  IMAD R41, R92.reuse, R2, R45 ;  /* 0x000000025c297224 */ /* 0x040fe400078e022d */
[----:B------:R-:W-:Y:S02]  /*3400*/  IMAD.MOV R4, RZ, RZ, -R4 ;  /* 0x000000ffff047224 */ /* 0x000fe400078e0a04 */
[----:B------:R-:W-:Y:S02]  /*3410*/  IMAD.MOV.U32 R2, RZ, RZ, R35 ;  /* 0x000000ffff027224 */ /* 0x000fe400078e0023 */
[----:B------:R-:W-:Y:S02]  /*3420*/  IMAD R38, R92, R0, R43 ;  /* 0x000000005c267224 */ /* 0x000fe400078e022b */
[----:B------:R-:W-:-:S02]  /*3430*/  IMAD.MOV.U32 R5, RZ, RZ, R3 ;  /* 0x000000ffff057224 */ /* 0x000fc400078e0003 */
[C---:B------:R-:W-:Y:S02]  /*3440*/  IMAD R40, R92.reuse, R4, R47 ;  /* 0x000000045c287224 */ /* 0x040fe400078e022f */
[----:B------:R-:W-:Y:S01]  /*3450*/  @!P4 IMAD.MOV R2, RZ, RZ, -R2 ;  /* 0x000000ffff02c224 */ /* 0x000fe200078e0a02 */
[----:B------:R-:W-:Y:S01]  /*3460*/  ISETP.GT.U32.AND P4, PT, R92, R41, PT ;  /* 0x000000295c00720c */ /* 0x000fe20003f84070 */
[----:B------:R-:W-:Y:S02]  /*3470*/  VIADD R46, R83, 0x36 ;  /* 0x00000036532e7836 */ /* 0x000fe40000000000 */
[--C-:B------:R-:W-:Y:S01]  /*3480*/  @!P3 IMAD.IADD R36, R36, 0x1, -R92.reuse ;  /* 0x000000012424b824 */ /* 0x100fe200078e0a5c */
[C---:B------:R-:W-:Y:S01]  /*3490*/  ISETP.GT.U32.AND P3, PT, R92.reuse, R38, PT ;  /* 0x000000265c00720c */ /* 0x040fe20003f64070 */
[----:B------:R-:W-:Y:S02]  /*34a0*/  @!P1 IMAD.MOV R5, RZ, RZ, -R5 ;  /* 0x000000ffff059224 */ /* 0x000fe400078e0a05 */
[----:B------:R-:W-:Y:S01]  /*34b0*/  @!P2 IMAD.IADD R39, R39, 0x1, -R92 ;  /* 0x000000012727a824 */ /* 0x000fe200078e0a5c */
[----:B------:R-:W-:-:S02]  /*34c0*/  ISETP.GT.U32.AND P2, PT, R92, R40, PT ;  /* 0x000000285c00720c */ /* 0x000fc40003f44070 */
[----:B------:R-:W-:Y:S01]  /*34d0*/  IABS R43, R46 ;  /* 0x0000002e002b7213 */ /* 0x000fe20000000000 */
[----:B------:R-:W-:Y:S04]  /*34e0*/  STL [R1+0x12cc], R5 ;  /* 0x0012cc0501007387 */ /* 0x000fe80000100800 */
[----:B------:R0:W-:Y:S01]  /*34f0*/  STL [R1+0x12c8], R2 ;  /* 0x0012c80201007387 */ /* 0x0001e20000100800 */
[----:B------:R-:W-:-:S04]  /*3500*/  IMAD.HI.U32 R0, R80, R43, RZ ;  /* 0x0000002b50007227 */ /* 0x000fc800078e00ff */
[----:B------:R-:W-:Y:S02]  /*3510*/  @!P4 IMAD.IADD R41, R41, 0x1, -R92 ;  /* 0x000000012929c824 */ /* 0x000fe400078e0a5c */
[----:B0-----:R-:W-:Y:S02]  /*3520*/  VIADD R2, R83, 0x37 ;  /* 0x0000003753027836 */ /* 0x001fe40000000000 */
[----:B------:R-:W-:-:S03]  /*3530*/  IMAD.MOV R0, RZ, RZ, -R0 ;  /* 0x000000ffff007224 */ /* 0x000fc600078e0a00 */
[----:B------:R-:W-:Y:S01]  /*3540*/  IABS R45, R2 ;  /* 0x00000002002d7213 */ /* 0x000fe20000000000 */
[--C-:B------:R-:W-:Y:S02]  /*3550*/  @!P3 IMAD.IADD R38, R38, 0x1, -R92.reuse ;  /* 0x000000012626b824 */ /* 0x100fe400078e0a5c */
[----:B------:R-:W-:Y:S01]  /*3560*/  @!P2 IMAD.IADD R40, R40, 0x1, -R92 ;  /* 0x000000012828a824 */ /* 0x000fe200078e0a5c */
[C---:B------:R-:W-:Y:S01]  /*3570*/  ISETP.GT.U32.AND P2, PT, R92.reuse, R41, PT ;  /* 0x000000295c00720c */ /* 0x040fe20003f44070 */
[----:B------:R-:W-:Y:S02]  /*3580*/  IMAD R3, R92, R0, R43 ;  /* 0x000000005c037224 */ /* 0x000fe400078e022b */
[----:B------:R-:W-:Y:S01]  /*3590*/  IMAD.HI.U32 R0, R80, R45, RZ ;  /* 0x0000002d50007227 */ /* 0x000fe200078e00ff */
[C---:B------:R-:W-:Y:S02]  /*35a0*/  ISETP.GT.U32.AND P1, PT, R92.reuse, R36, PT ;  /* 0x000000245c00720c */ /* 0x040fe40003f24070 */
[----:B------:R-:W-:Y:S01]  /*35b0*/  ISETP.GT.U32.AND P4, PT, R92, R38, PT ;  /* 0x000000265c00720c */ /* 0x000fe20003f84070 */
[----:B------:R-:W-:-:S02]  /*35c0*/  IMAD.MOV R0, RZ, RZ, -R0 ;  /* 0x000000ffff007224 */ /* 0x000fc400078e0a00 */
[----:B------:R-:W-:Y:S01]  /*35d0*/  @!P5 IMAD.MOV R34, RZ, RZ, -R34 ;  /* 0x000000ffff22d224 */ /* 0x000fe200078e0a22 */
[----:B------:R-:W-:Y:S01]  /*35e0*/  ISETP.GE.AND P5, PT, R44, RZ, PT ;  /* 0x000000ff2c00720c */ /* 0x000fe20003fa6270 */
[C---:B------:R-:W-:Y:S02]  /*35f0*/  IMAD R45, R92.reuse, R0, R45 ;  /* 0x000000005c2d7224 */ /* 0x040fe400078e022d */
[----:B------:R-:W-:Y:S02]  /*3600*/  IMAD.MOV.U32 R35, RZ, RZ, R39 ;  /* 0x000000ffff237224 */ /* 0x000fe400078e0027 */
[----:B------:R-:W-:Y:S02]  /*3610*/  VIADD R44, R83, 0x38 ;  /* 0x00000038532c7836 */ /* 0x000fe40000000000 */
[--C-:B------:R-:W-:Y:S01]  /*3620*/  @!P2 IMAD.IADD R41, R41, 0x1, -R92.reuse ;  /* 0x000000012929a824 */ /* 0x100fe200078e0a5c */
[----:B------:R-:W-:Y:S01]  /*3630*/  ISETP.GT.U32.AND P2, PT, R92, R45, PT ;  /* 0x0000002d5c00720c */ /* 0x000fe20003f44070 */
[--C-:B------:R-:W-:Y:S01]  /*3640*/  @!P1 IMAD.IADD R36, R36, 0x1, -R92.reuse ;  /* 0x0000000124249824 */ /* 0x100fe200078e0a5c */
[----:B------:R-:W-:Y:S01]  /*3650*/  IABS R43, R44 ;  /* 0x0000002c002b7213 */ /* 0x000fe20000000000 */
[----:B------:R-:W-:Y:S01]  /*3660*/  @!P0 IMAD.MOV R35, RZ, RZ, -R35 ;  /* 0x000000ffff238224 */ /* 0x000fe200078e0a23 */
[----:B------:R-:W-:Y:S01]  /*3670*/  ISETP.GT.U32.AND P0, PT, R92, R40, PT ;  /* 0x000000285c00720c */ /* 0x000fe20003f04070 */
[----:B------:R-:W-:Y:S01]  /*3680*/  @!P4 IMAD.IADD R38, R38, 0x1, -R92 ;  /* 0x000000012626c824 */ /* 0x000fe200078e0a5c */
[----:B------:R-:W-:Y:S01]  /*3690*/  ISETP.GT.U32.AND P4, PT, R92, R3, PT ;  /* 0x000000035c00720c */ /* 0x000fe20003f84070 */
[----:B------:R-:W-:Y:S01]  /*36a0*/  @!P5 IMAD.MOV R36, RZ, RZ, -R36 ;  /* 0x000000ffff24d224 */ /* 0x000fe200078e0a24 */
[----:B------:R-:W-:Y:S01]  /*36b0*/  ISETP.GE.AND P3, PT, R48, RZ, PT ;  /* 0x000000ff3000720c */ /* 0x000fe20003f66270 */
[----:B------:R-:W-:Y:S01]  /*36c0*/  VIADD R48, R83, 0x39 ;  /* 0x0000003953307836 */ /* 0x000fe20000000000 */
[----:B------:R-:W-:Y:S01]  /*36d0*/  ISETP.GE.AND P1, PT, R49, RZ, PT ;  /* 0x000000ff3100720c */ /* 0x000fe20003f26270 */
[----:B------:R-:W-:Y:S01]  /*36e0*/  IMAD.HI.U32 R0, R80, R43, RZ ;  /* 0x0000002b50007227 */ /* 0x000fe200078e00ff */
[----:B------:R-:W-:-:S02]  /*36f0*/  ISETP.GE.AND P5, PT, R42, RZ, PT ;  /* 0x000000ff2a00720c */ /* 0x000fc40003fa6270 */
[----:B------:R-:W-:Y:S01]  /*3700*/  IABS R47, R48 ;  /* 0x00000030002f7213 */ /* 0x000fe20000000000 */
[----:B------:R-:W-:Y:S02]  /*3710*/  VIADD R4, R83, 0x3a ;  /* 0x0000003a53047836 */ /* 0x000fe40000000000 */
[----:B------:R-:W-:Y:S02]  /*3720*/  IMAD.MOV R0, RZ, RZ, -R0 ;  /* 0x000000ffff007224 */ /* 0x000fe400078e0a00 */
[--C-:B------:R-:W-:Y:S01]  /*3730*/  @!P2 IMAD.IADD R45, R45, 0x1, -R92.reuse ;  /* 0x000000012d2da824 */ /* 0x100fe200078e0a5c */
[----:B------:R-:W-:Y:S01]  /*3740*/  IABS R49, R4 ;  /* 0x0000000400317213 */ /* 0x000fe20000000000 */
[--C-:B------:R-:W-:Y:S02]  /*3750*/  @!P0 IMAD.IADD R40, R40, 0x1, -R92.reuse ;  /* 0x0000000128288824 */ /* 0x100fe400078e0a5c */
[----:B------:R-:W-:Y:S02]  /*3760*/  @!P4 IMAD.IADD R3, R3, 0x1, -R92 ;  /* 0x000000010303c824 */ /* 0x000fe400078e0a5c */
[C---:B------:R-:W-:Y:S01]  /*3770*/  IMAD R43, R92.reuse, R0, R43 ;  /* 0x000000005c2b7224 */ /* 0x040fe200078e022b */
[----:B------:R-:W-:Y:S01]  /*3780*/  ISETP.GT.U32.AND P2, PT, R92, R45, PT ;  /* 0x0000002d5c00720c */ /* 0x000fe20003f44070 */
[----:B------:R-:W-:-:S04]  /*3790*/  IMAD.HI.U32 R0, R80, R47, RZ ;  /* 0x0000002f50007227 */ /* 0x000fc800078e00ff */
[----:B------:R-:W-:Y:S01]  /*37a0*/  @!P1 IMAD.MOV R38, RZ, RZ, -R38 ;  /* 0x000000ffff269224 */ /* 0x000fe200078e0a26 */
[C---:B------:R-:W-:Y:S01]  /*37b0*/  ISETP.GT.U32.AND P1, PT, R92.reuse, R3, PT ;  /* 0x000000035c00720c */ /* 0x040fe20003f24070 */
[----:B------:R-:W-:Y:S01]  /*37c0*/  @!P5 IMAD.MOV R40, RZ, RZ, -R40 ;  /* 0x000000ffff28d224 */ /* 0x000fe200078e0a28 */
[----:B------:R-:W-:Y:S01]  /*37d0*/  ISETP.GT.U32.AND P5, PT, R92, R43, PT ;  /* 0x0000002b5c00720c */ /* 0x000fe20003fa4070 */
[----:B------:R-:W-:Y:S02]  /*37e0*/  IMAD.MOV R42, RZ, RZ, -R0 ;  /* 0x000000ffff2a7224 */ /* 0x000fe400078e0a00 */
[----:B------:R-:W-:Y:S01]  /*37f0*/  IMAD.HI.U32 R0, R80, R49, RZ ;  /* 0x0000003150007227 */ /* 0x000fe200078e00ff */
[----:B------:R-:W-:-:S03]  /*3800*/  ISETP.GE.AND P0, PT, R46, RZ, PT ;  /* 0x000000ff2e00720c */ /* 0x000fc60003f06270 */
[----:B------:R-:W-:Y:S02]  /*3810*/  IMAD.MOV R0, RZ, RZ, -R0 ;  /* 0x000000ffff007224 */ /* 0x000fe400078e0a00 */
[C---:B------:R-:W-:Y:S02]  /*3820*/  IMAD R42, R92.reuse, R42, R47 ;  /* 0x0000002a5c2a7224 */ /* 0x040fe400078e022f */
[----:B------:R-:W-:Y:S02]  /*3830*/  IMAD R47, R92, R0, R49 ;  /* 0x000000005c2f7224 */ /* 0x000fe400078e0231 */
[----:B------:R-:W-:Y:S01]  /*3840*/  @!P2 IMAD.IADD R45, R45, 0x1, -R92 ;  /* 0x000000012d2da824 */ /* 0x000fe200078e0a5c */
[----:B------:R-:W-:Y:S01]  /*3850*/  ISETP.GE.AND P2, PT, R48, RZ, PT ;  /* 0x000000ff3000720c */ /* 0x000fe20003f46270 */
[C---:B------:R-:W-:Y:S02]  /*3860*/  VIADD R48, R83.reuse, 0x3c ;  /* 0x0000003c53307836 */ /* 0x040fe40000000000 */
[----:B------:R-:W-:-:S02]  /*3870*/  VIADD R46, R83, 0x3b ;  /* 0x0000003b532e7836 */ /* 0x000fc40000000000 */
[--C-:B------:R-:W-:Y:S01]  /*3880*/  @!P1 IMAD.IADD R3, R3, 0x1, -R92.reuse ;  /* 0x0000000103039824 */ /* 0x100fe200078e0a5c */
[C---:B------:R-:W-:Y:S01]  /*3890*/  ISETP.GT.U32.AND P1, PT, R92.reuse, R42, PT ;  /* 0x0000002a5c00720c */ /* 0x040fe20003f24070 */
[----:B------:R-:W-:Y:S01]  /*38a0*/  @!P5 IMAD.IADD R43, R43, 0x1, -R92 ;  /* 0x000000012b2bd824 */ /* 0x000fe200078e0a5c */
[----:B------:R-:W-:Y:S01]  /*38b0*/  ISETP.GT.U32.AND P5, PT, R92, R47, PT ;  /* 0x0000002f5c00720c */ /* 0x000fe20003fa4070 */
[----:B------:R-:W-:Y:S01]  /*38c0*/  IMAD.MOV.U32 R39, RZ, RZ, R41 ;  /* 0x000000ffff277224 */ /* 0x000fe200078e0029 */
[----:B------:R-:W-:Y:S01]  /*38d0*/  IABS R0, R48 ;  /* 0x0000003000007213 */ /* 0x000fe20000000000 */
[----:B------:R-:W-:Y:S01]  /*38e0*/  IMAD.MOV.U32 R5, RZ, RZ, R3 ;  /* 0x000000ffff057224 */ /* 0x000fe200078e0003 */
[----:B------:R-:W-:-:S03]  /*38f0*/  IABS R41, R46 ;  /* 0x0000002e00297213 */ /* 0x000fc60000000000 */
[----:B------:R-:W-:Y:S01]  /*3900*/  @!P0 IMAD.MOV R5, RZ, RZ, -R5 ;  /* 0x000000ffff058224 */ /* 0x000fe200078e0a05 */
[----:B------:R-:W-:Y:S01]  /*3910*/  ISETP.GT.U32.AND P0, PT, R92, R43, PT ;  /* 0x0000002b5c00720c */ /* 0x000fe20003f04070 */
[----:B------:R-:W-:Y:S02]  /*3920*/  IMAD.MOV.U32 R3, RZ, RZ, R0 ;  /* 0x000000ffff037224 */ /* 0x000fe400078e0000 */
[----:B------:R-:W-:Y:S01]  /*3930*/  IMAD.HI.U32 R0, R80, R41, RZ ;  /* 0x0000002950007227 */ /* 0x000fe200078e00ff */
[----:B------:R-:W-:-:S03]  /*3940*/  ISETP.GE.AND P4, PT, R2, RZ, PT ;  /* 0x000000ff0200720c */ /* 0x000fc60003f86270 */
[----:B------:R-:W-:Y:S02]  /*3950*/  @!P1 IMAD.IADD R42, R42, 0x1, -R92 ;  /* 0x000000012a2a9824 */ /* 0x000fe400078e0a5c */
[----:B------:R-:W-:Y:S02]  /*3960*/  IMAD.MOV R0, RZ, RZ, -R0 ;  /* 0x000000ffff007224 */ /* 0x000fe400078e0a00 */
[----:B------:R-:W-:Y:S02]  /*3970*/  @!P5 IMAD.IADD R47, R47, 0x1, -R92 ;  /* 0x000000012f2fd824 */ /* 0x000fe400078e0a5c */
[----:B------:R-:W-:Y:S01]  /*3980*/  @!P3 IMAD.MOV R39, RZ, RZ, -R39 ;  /* 0x000000ffff27b224 */ /* 0x000fe200078e0a27 */
[----:B------:R-:W-:Y:S01]  /*3990*/  ISETP.GE.AND P3, PT, R44, RZ, PT ;  /* 0x000000ff2c00720c */ /* 0x000fe20003f66270 */
[----:B------:R-:W-:Y:S01]  /*39a0*/  VIADD R50, R83, 0x3d ;  /* 0x0000003d53327836 */ /* 0x000fe20000000000 */
[C---:B------:R-:W-:Y:S01]  /*39b0*/  ISETP.GT.U32.AND P1, PT, R92.reuse, R42, PT ;  /* 0x0000002a5c00720c */ /* 0x040fe20003f24070 */
[C---:B------:R-:W-:Y:S01]  /*39c0*/  IMAD R44, R92.reuse, R0, R41 ;  /* 0x000000005c2c7224 */ /* 0x040fe200078e0229 */
[----:B------:R-:W-:Y:S01]  /*39d0*/  ISETP.GT.U32.AND P5, PT, R92, R47, PT ;  /* 0x0000002f5c00720c */ /* 0x000fe20003fa4070 */
[----:B------:R-:W-:Y:S01]  /*39e0*/  IMAD.HI.U32 R2, R80, R3, RZ ;  /* 0x0000000350027227 */ /* 0x000fe200078e00ff */
[----:B------:R0:W-:Y:S01]  /*39f0*/  STL [R1+0x12c4], R5 ;  /* 0x0012c40501007387 */ /* 0x0001e20000100800 */
[----:B------:R-:W-:-:S02]  /*3a00*/  IABS R49, R50 ;  /* 0x0000003200317213 */ /* 0x000fc40000000000 */
[----:B------:R-:W-:Y:S01]  /*3a10*/  @!P0 IMAD.IADD R43, R43, 0x1, -R92 ;  /* 0x000000012b2b8824 */ /* 0x000fe200078e0a5c */
[C---:B------:R-:W-:Y:S01]  /*3a20*/  ISETP.GT.U32.AND P0, PT, R92.reuse, R44, PT ;  /* 0x0000002c5c00720c */ /* 0x040fe20003f04070 */
[----:B------:R-:W-:Y:S02]  /*3a30*/  IMAD.MOV R2, RZ, RZ, -R2 ;  /* 0x000000ffff027224 */ /* 0x000fe400078e0a02 */
[----:B0-----:R-:W-:Y:S02]  /*3a40*/  IMAD.MOV.U32 R5, RZ, RZ, R45 ;  /* 0x000000ffff057224 */ /* 0x001fe400078e002d */
[----:B------:R-:W-:Y:S02]  /*3a50*/  IMAD R45, R92, R2, R3 ;  /* 0x000000025c2d7224 */ /* 0x000fe400078e0203 */
[----:B------:R-:W-:Y:S01]  /*3a60*/  @!P4 IMAD.MOV R5, RZ, RZ, -R5 ;  /* 0x000000ffff05c224 */ /* 0x000fe200078e0a05 */
[----:B------:R-:W-:Y:S01]  /*3a70*/  ISETP.GE.AND P4, PT, R4, RZ, PT ;  /* 0x000000ff0400720c */ /* 0x000fe20003f86270 */
[----:B------:R-:W-:-:S04]  /*3a80*/  IMAD.HI.U32 R0, R80, R49, RZ ;  /* 0x0000003150007227 */ /* 0x000fc800078e00ff */
[----:B------:R-:W-:Y:S02]  /*3a90*/  IMAD.MOV.U32 R41, RZ, RZ, R43 ;  /* 0x000000ffff297224 */ /* 0x000fe400078e002b */
[----:B------:R-:W-:Y:S01]  /*3aa0*/  @!P1 IMAD.IADD R42, R42, 0x1, -R92 ;  /* 0x000000012a2a9824 */ /* 0x000fe200078e0a5c */
[----:B------:R-:W-:Y:S01]  /*3ab0*/  ISETP.GT.U32.AND P1, PT, R92, R45, PT ;  /* 0x0000002d5c00720c */ /* 0x000fe20003f24070 */
[----:B------:R-:W-:Y:S02]  /*3ac0*/  IMAD.MOV R0, RZ, RZ, -R0 ;  /* 0x000000ffff007224 */ /* 0x000fe400078e0a00 */
[--C-:B------:R-:W-:Y:S02]  /*3ad0*/  @!P5 IMAD.IADD R47, R47, 0x1, -R92.reuse ;  /* 0x000000012f2fd824 */ /* 0x100fe400078e0a5c */
[----:B------:R-:W-:Y:S01]  /*3ae0*/  @!P3 IMAD.MOV R41, RZ, RZ, -R41 ;  /* 0x000000ffff29b224 */ /* 0x000fe200078e0a29 */
[----:B------:R-:W-:Y:S01]  /*3af0*/  ISETP.GE.AND P3, PT, R46, RZ, PT ;  /* 0x000000ff2e00720c */ /* 0x000fe20003f66270 */
[----:B------:R-:W-:-:S02]  /*3b00*/  @!P0 IMAD.IADD R44, R44, 0x1, -R92 ;  /* 0x000000012c2c8824 */ /* 0x000fc400078e0a5c */
[C---:B------:R-:W-:Y:S02]  /*3b10*/  IMAD R46, R92.reuse, R0, R49 ;  /* 0x000000005c2e7224 */ /* 0x040fe400078e0231 */
[----:B------:R-:W-:Y:S01]  /*3b20*/  IMAD.MOV.U32 R43, RZ, RZ, R47 ;  /* 0x000000ffff2b7224 */ /* 0x000fe200078e002f */
[C---:B------:R-:W-:Y:S01]  /*3b30*/  ISETP.GT.U32.AND P0, PT, R92.reuse, R44, PT ;  /* 0x0000002c5c00720c */ /* 0x040fe20003f04070 */
[----:B------:R-:W-:Y:S02]  /*3b40*/  VIADD R2, R83, 0x3e ;  /* 0x0000003e53027836 */ /* 0x000fe40000000000 */
[----:B------:R-:W-:Y:S01]  /*3b50*/  @!P4 IMAD.MOV R43, RZ, RZ, -R43 ;  /* 0x000000ffff2bc224 */ /* 0x000fe200078e0a2b */
[----:B------:R-:W-:Y:S01]  /*3b60*/  ISETP.GT.U32.AND P4, PT, R92, R46, PT ;  /* 0x0000002e5c00720c */ /* 0x000fe20003f84070 */
[----:B------:R-:W-:Y:S01]  /*3b70*/  @!P1 IMAD.IADD R45, R45, 0x1, -R92 ;  /* 0x000000012d2d9824 */ /* 0x000fe200078e0a5c */
[----:B------:R-:W-:Y:S01]  /*3b80*/  IABS R0, R2 ;  /* 0x0000000200007213 */ /* 0x000fe20000000000 */
[----:B------:R-:W-:Y:S01]  /*3b90*/  @!P2 IMAD.MOV R42, RZ, RZ, -R42 ;  /* 0x000000ffff2aa224 */ /* 0x000fe200078e0a2a */
[----:B------:R-:W-:Y:S01]  /*3ba0*/  ISETP.GE.AND P2, PT, R48, RZ, PT ;  /* 0x000000ff3000720c */ /* 0x000fe20003f46270 */
[----:B------:R-:W-:Y:S01]  /*3bb0*/  VIADD R48, R83, 0x3f ;  /* 0x0000003f53307836 */ /* 0x000fe20000000000 */
[----:B------:R-:W-:Y:S01]  /*3bc0*/  ISETP.GT.U32.AND P1, PT, R92, R45, PT ;  /* 0x0000002d5c00720c */ /* 0x000fe20003f24070 */
[----:B------:R-:W-:-:S02]  /*3bd0*/  IMAD.MOV.U32 R47, RZ, RZ, R0 ;  /* 0x000000ffff2f7224 */ /* 0x000fc400078e0000 */
[----:B------:R-:W-:Y:S01]  /*3be0*/  @!P0 IMAD.IADD R44, R44, 0x1, -R92 ;  /* 0x000000012c2c8824 */ /* 0x000fe200078e0a5c */
[----:B------:R-:W-:Y:S01]  /*3bf0*/  IABS R59, R48 ;  /* 0x00000030003b7213 */ /* 0x000fe20000000000 */
[----:B------:R-:W-:-:S04]  /*3c00*/  IMAD.HI.U32 R0, R80, R47, RZ ;  /* 0x0000002f50007227 */ /* 0x000fc800078e00ff */
[----:B------:R-:W-:Y:S01]  /*3c10*/  @!P4 IMAD.IADD R46, R46, 0x1, -R92 ;  /* 0x000000012e2ec824 */ /* 0x000fe200078e0a5c */
[----:B------:R-:W-:Y:S01]  /*3c20*/  ISETP.GE.AND P0, PT, R2, RZ, PT ;  /* 0x000000ff0200720c */ /* 0x000fe20003f06270 */
[----:B------:R-:W-:Y:S02]  /*3c30*/  @!P3 IMAD.MOV R44, RZ, RZ, -R44 ;  /* 0x000000ffff2cb224 */ /* 0x000fe400078e0a2c */
[----:B------:R-:W-:Y:S01]  /*3c40*/  IMAD.HI.U32 R2, R80, R59, RZ ;  /* 0x0000003b50027227 */ /* 0x000fe200078e00ff */
[----:B------:R-:W-:-:S03]  /*3c50*/  ISETP.GT.U32.AND P3, PT, R92, R46, PT ;  /* 0x0000002e5c00720c */ /* 0x000fc60003f64070 */
[----:B------:R-:W-:Y:S02]  /*3c60*/  IMAD.MOV R0, RZ, RZ, -R0 ;  /* 0x000000ffff007224 */ /* 0x000fe400078e0a00 */
[----:B------:R-:W-:Y:S02]  /*3c70*/  @!P1 IMAD.IADD R45, R45, 0x1, -R92 ;  /* 0x000000012d2d9824 */ /* 0x000fe400078e0a5c */
[----:B------:R-:W-:Y:S02]  /*3c80*/  IMAD.MOV R2, RZ, RZ, -R2 ;  /* 0x000000ffff027224 */ /* 0x000fe400078e0a02 */
[C---:B------:R-:W-:Y:S02]  /*3c90*/  IMAD R0, R92.reuse, R0, R47 ;  /* 0x000000005c007224 */ /* 0x040fe400078e022f */
[----:B------:R-:W-:Y:S02]  /*3ca0*/  VIADD R4, R83, 0x40 ;  /* 0x0000004053047836 */ /* 0x000fe40000000000 */
[----:B------:R-:W-:-:S02]  /*3cb0*/  IMAD R59, R92, R2, R59 ;  /* 0x000000025c3b7224 */ /* 0x000fc400078e023b */
[----:B------:R-:W-:Y:S01]  /*3cc0*/  @!P2 IMAD.MOV R45, RZ, RZ, -R45 ;  /* 0x000000ffff2da224 */ /* 0x000fe200078e0a2d */
[----:B------:R-:W-:Y:S01]  /*3cd0*/  ISETP.GT.U32.AND P2, PT, R92, R0, PT ;  /* 0x000000005c00720c */ /* 0x000fe20003f44070 */
[----:B------:R-:W-:Y:S01]  /*3ce0*/  @!P3 IMAD.IADD R46, R46, 0x1, -R92 ;  /* 0x000000012e2eb824 */ /* 0x000fe200078e0a5c */
[----:B------:R-:W-:Y:S02]  /*3cf0*/  IABS R49, R4 ;  /* 0x0000000400317213 */ /* 0x000fe40000000000 */
[----:B------:R-:W-:Y:S01]  /*3d00*/  ISETP.GT.U32.AND P3, PT, R92, R59, PT ;  /* 0x0000003b5c00720c */ /* 0x000fe20003f64070 */
[----:B------:R-:W-:Y:S01]  /*3d10*/  VIADD R60, R83, 0x41 ;  /* 0x00000041533c7836 */ /* 0x000fe20000000000 */
[----:B------:R-:W-:Y:S01]  /*3d20*/  ISETP.GE.AND P5, PT, R50, RZ, PT ;  /* 0x000000ff3200720c */ /* 0x000fe20003fa6270 */
[----:B------:R-:W-:-:S03]  /*3d30*/  IMAD.HI.U32 R3, R80, R49, RZ ;  /* 0x0000003150037227 */ /* 0x000fc600078e00ff */
[----:B------:R-:W-:Y:S01]  /*3d40*/  IABS R57, R60 ;  /* 0x0000003c00397213 */ /* 0x000fe20000000000 */
[----:B------:R-:W-:Y:S02]  /*3d50*/  IMAD.MOV R3, RZ, RZ, -R3 ;  /* 0x000000ffff037224 */ /* 0x000fe400078e0a03 */
[C---:B------:R-:W-:Y:S02]  /*3d60*/  VIADD R2, R83.reuse, 0x42 ;  /* 0x0000004253027836 */ /* 0x040fe40000000000 */
[----:B------:R-:W-:Y:S02]  /*3d70*/  VIADD R54, R83, 0x43 ;  /* 0x0000004353367836 */ /* 0x000fe40000000000 */
[--C-:B------:R-:W-:Y:S01]  /*3d80*/  @!P2 IMAD.IADD R0, R0, 0x1, -R92.reuse ;  /* 0x000000010000a824 */ /* 0x100fe200078e0a5c */
[----:B------:R-:W-:Y:S01]  /*3d90*/  ISETP.GE.AND P1, PT, R48, RZ, PT ;  /* 0x000000ff3000720c */ /* 0x000fe20003f26270 */
[----:B------:R-:W-:Y:S01]  /*3da0*/  IMAD R47, R92, R3, R49 ;  /* 0x000000035c2f7224 */ /* 0x000fe200078e0231 */
[----:B------:R-:W-:Y:S01]  /*3db0*/  IABS R49, R2 ;  /* 0x0000000200317213 */ /* 0x000fe20000000000 */
[----:B------:R-:W-:Y:S01]  /*3dc0*/  @!P3 IMAD.IADD R59, R59, 0x1, -R92 ;  /* 0x000000013b3bb824 */ /* 0x000fe200078e0a5c */
[----:B------:R-:W-:Y:S01]  /*3dd0*/  IABS R53, R54 ;  /* 0x0000003600357213 */ /* 0x000fe20000000000 */
[----:B------:R-:W-:Y:S01]  /*3de0*/  IMAD.HI.U32 R48, R80, R57, RZ ;  /* 0x0000003950307227 */ /* 0x000fe200078e00ff */
[----:B------:R-:W-:-:S02]  /*3df0*/  ISETP.GT.U32.AND P2, PT, R92, R0, PT ;  /* 0x000000005c00720c */ /* 0x000fc40003f44070 */
[C---:B------:R-:W-:Y:S01]  /*3e00*/  ISETP.GT.U32.AND P3, PT, R92.reuse, R59, PT ;  /* 0x0000003b5c00720c */ /* 0x040fe20003f64070 */
[----:B------:R-:W-:Y:S01]  /*3e10*/  @!P5 IMAD.MOV R46, RZ, RZ, -R46 ;  /* 0x000000ffff2ed224 */ /* 0x000fe200078e0a2e */
[----:B------:R-:W-:Y:S01]  /*3e20*/  ISETP.GT.U32.AND P5, PT, R92, R47, PT ;  /* 0x0000002f5c00720c */ /* 0x000fe20003fa4070 */
[----:B------:R-:W-:-:S04]  /*3e30*/  IMAD.HI.U32 R52, R80, R49, RZ ;  /* 0x0000003150347227 */ /* 0x000fc800078e00ff */
[----:B------:R-:W-:-:S04]  /*3e40*/  IMAD.HI.U32 R50, R80, R53, RZ ;  /* 0x0000003550327227 */ /* 0x000fc800078e00ff */
[----:B------:R-:W-:Y:S02]  /*3e50*/  IMAD.MOV R48, RZ, RZ, -R48 ;  /* 0x000000ffff307224 */ /* 0x000fe400078e0a30 */
[----:B------:R-:W-:Y:S02]  /*3e60*/  IMAD.MOV R52, RZ, RZ, -R52 ;  /* 0x000000ffff347224 */ /* 0x000fe400078e0a34 */
[----:B------:R-:W-:Y:S02]  /*3e70*/  IMAD R48, R92, R48, R57 ;  /* 0x000000305c307224 */ /* 0x000fe400078e0239 */
[----:B------:R-:W-:Y:S01]  /*3e80*/  IMAD.MOV R50, RZ, RZ, -R50 ;  /* 0x000000ffff327224 */ /* 0x000fe200078e0a32 */
[----:B------:R-:W-:Y:S01]  /*3e90*/  ISETP.GE.AND P4, PT, R4, RZ, PT ;  /* 0x000000ff0400720c */ /* 0x000fe20003f86270 */
[C---:B------:R-:W-:Y:S02]  /*3ea0*/  VIADD R4, R83.reuse, 0x44 ;  /* 0x0000004453047836 */ /* 0x040fe40000000000 */
[----:B------:R-:W-:-:S02]  /*3eb0*/  VIADD R55, R83, 0x45 ;  /* 0x0000004553377836 */ /* 0x000fc40000000000 */
[----:B------:R-:W-:Y:S02]  /*3ec0*/  IMAD R49, R92, R52, R49 ;  /* 0x000000345c317224 */ /* 0x000fe400078e0231 */
[--C-:B------:R-:W-:Y:S01]  /*3ed0*/  @!P2 IMAD.IADD R0, R0, 0x1, -R92.reuse ;  /* 0x000000010000a824 */ /* 0x100fe200078e0a5c */
[C---:B------:R-:W-:Y:S01]  /*3ee0*/  ISETP.GT.U32.AND P2, PT, R92.reuse, R48, PT ;  /* 0x000000305c00720c */ /* 0x040fe20003f44070 */
[C---:B------:R-:W-:Y:S01]  /*3ef0*/  IMAD R50, R92.reuse, R50, R53 ;  /* 0x000000325c327224 */ /* 0x040fe200078e0235 */
[----:B------:R-:W-:Y:S01]  /*3f00*/  IABS R51, R4 ;  /* 0x0000000400337213 */ /* 0x000fe20000000000 */
[--C-:B------:R-:W-:Y:S01]  /*3f10*/  @!P3 IMAD.IADD R59, R59, 0x1, -R92.reuse ;  /* 0x000000013b3bb824 */ /* 0x100fe200078e0a5c */
[----:B------:R-:W-:Y:S01]  /*3f20*/  IABS R3, R55 ;  /* 0x0000003700037213 */ /* 0x000fe20000000000 */
[----:B------:R-:W-:Y:S01]  /*3f30*/  @!P5 IMAD.IADD R47, R47, 0x1, -R92 ;  /* 0x000000012f2fd824 */ /* 0x000fe200078e0a5c */
[C---:B------:R-:W-:Y:S02]  /*3f40*/  ISETP.GT.U32.AND P3, PT, R92.reuse, R49, PT ;  /* 0x000000315c00720c */ /* 0x040fe40003f64070 */
[----:B------:R-:W-:Y:S01]  /*3f50*/  ISETP.GT.U32.AND P5, PT, R92, R50, PT ;  /* 0x000000325c00720c */ /* 0x000fe20003fa4070 */
[----:B------:R-:W-:-:S04]  /*3f60*/  IMAD.HI.U32 R56, R80, R51, RZ ;  /* 0x0000003350387227 */ /* 0x000fc800078e00ff */
[----:B------:R-:W-:-:S04]  /*3f70*/  IMAD.HI.U32 R52, R80, R3, RZ ;  /* 0x0000000350347227 */ /* 0x000fc800078e00ff */
[----:B------:R-:W-:Y:S02]  /*3f80*/  IMAD.MOV R53, RZ, RZ, -R56 ;  /* 0x000000ffff357224 */ /* 0x000fe400078e0a38 */
[----:B------:R-:W-:Y:S02]  /*3f90*/  IMAD.MOV R52, RZ, RZ, -R52 ;  /* 0x000000ffff347224 */ /* 0x000fe400078e0a34 */
[----:B------:R-:W-:Y:S02]  /*3fa0*/  VIADD R56, R83, 0x46 ;  /* 0x0000004653387836 */ /* 0x000fe40000000000 */
[--C-:B------:R-:W-:Y:S02]  /*3fb0*/  @!P2 IMAD.IADD R48, R48, 0x1, -R92.reuse ;  /* 0x000000013030a824 */ /* 0x100fe400078e0a5c */
[C---:B------:R-:W-:Y:S01]  /*3fc0*/  IMAD R52, R92.reuse, R52, R3 ;  /* 0x000000345c347224 */ /* 0x040fe200078e0203 */
[----:B------:R-:W-:Y:S01]  /*3fd0*/  IABS R3, R56 ;  /* 0x0000003800037213 */ /* 0x000fe20000000000 */
[--C-:B------:R-:W-:Y:S01]  /*3fe0*/  @!P3 IMAD.IADD R49, R49, 0x1, -R92.reuse ;  /* 0x000000013131b824 */ /* 0x100fe200078e0a5c */
[----:B------:R-:W-:Y:S01]  /*3ff0*/  ISETP.GT.U32.AND P3, PT, R92, R48, PT ;  /* 0x000000305c00720c */ /* 0x000fe20003f64070 */
[----:B------:R-:W-:Y:S01]  /*4000*/  @!P5 IMAD.IADD R50, R50, 0x1, -R92 ;  /* 0x000000013232d824 */ /* 0x000fe200078e0a5c */
[----:B------:R0:W-:Y:S01]  /*4010*/  STL [R1+0x12c0], R5 ;  /* 0x0012c00501007387 */ /* 0x0001e20000100800 */
[----:B------:R-:W-:Y:S01]  /*4020*/  ISETP.GT.U32.AND P2, PT, R92, R47, PT ;  /* 0x0000002f5c00720c */ /* 0x000fe20003f44070 */
[----:B------:R-:W-:-:S02]  /*4030*/  IMAD.HI.U32 R61, R80, R3, RZ ;  /* 0x00000003503d7227 */ /* 0x000fc400078e00ff */
[----:B------:R-:W-:Y:S02]  /*4040*/  ISETP.GT.U32.AND P5, PT, R92, R50, PT ;  /* 0x000000325c00720c */ /* 0x000fe40003fa4070 */
[----:B------:R-:W-:Y:S02]  /*4050*/  IMAD.MOV R61, RZ, RZ, -R61 ;  /* 0x000000ffff3d7224 */ /* 0x000fe400078e0a3d */
[----:B0-----:R-:W-:-:S04]  /*4060*/  IMAD.MOV.U32 R5, RZ, RZ, R0 ;  /* 0x000000ffff057224 */ /* 0x001fc800078e0000 */
[----:B------:R-:W-:Y:S01]  /*4070*/  @!P0 IMAD.MOV R5, RZ, RZ, -R5 ;  /* 0x000000ffff058224 */ /* 0x000fe200078e0a05 */
[C---:B------:R-:W-:Y:S01]  /*4080*/  ISETP.GT.U32.AND P0, PT, R92.reuse, R49, PT ;  /* 0x000000315c00720c */ /* 0x040fe20003f04070 */
[----:B------:R-:W-:Y:S02]  /*4090*/  IMAD R51, R92, R53, R51 ;  /* 0x000000355c337224 */ /* 0x000fe400078e0233 */
[--C-:B------:R-:W-:Y:S01]  /*40a0*/  @!P3 IMAD.IADD R48, R48, 0x1, -R92.reuse ;  /* 0x000000013030b824 */ /* 0x100fe200078e0a5c */
[C---:B------:R-:W-:Y:S01]  /*40b0*/  ISETP.GT.U32.AND P3, PT, R92.reuse, R52, PT ;  /* 0x000000345c00720c */ /* 0x040fe20003f64070 */
[C---:B------:R-:W-:Y:S02]  /*40c0*/  IMAD R3, R92.reuse, R61, R3 ;  /* 0x0000003d5c037224 */ /* 0x040fe400078e0203 */
[--C-:B------:R-:W-:Y:S01]  /*40d0*/  @!P2 IMAD.IADD R47, R47, 0x1, -R92.reuse ;  /* 0x000000012f2fa824 */ /* 0x100fe200078e0a5c */
[----:B------:R-:W-:Y:S01]  /*40e0*/  ISETP.GT.U32.AND P2, PT, R92, R51, PT ;  /* 0x000000335c00720c */ /* 0x000fe20003f44070 */
[----:B------:R-:W-:Y:S01]  /*40f0*/  @!P5 IMAD.IADD R50, R50, 0x1, -R92 ;  /* 0x000000013232d824 */ /* 0x000fe200078e0a5c */
[----:B------:R-:W-:Y:S01]  /*4100*/  ISETP.GT.U32.AND P5, PT, R92, R3, PT ;  /* 0x000000035c00720c */ /* 0x000fe20003fa4070 */
[----:B------:R-:W-:-:S02]  /*4110*/  VIADD R57, R83, 0x47 ;  /* 0x0000004753397836 */ /* 0x000fc40000000000 */
[----:B------:R-:W-:Y:S02]  /*4120*/  VIADD R58, R83, 0x48 ;  /* 0x00000048533a7836 */ /* 0x000fe40000000000 */
[--C-:B------:R-:W-:Y:S01]  /*4130*/  @!P0 IMAD.IADD R49, R49, 0x1, -R92.reuse ;  /* 0x0000000131318824 */ /* 0x100fe200078e0a5c */
[----:B------:R-:W-:Y:S01]  /*4140*/  ISETP.GE.AND P0, PT, R60, RZ, PT ;  /* 0x000000ff3c00720c */ /* 0x000fe20003f06270 */
[--C-:B------:R-:W-:Y:S01]  /*4150*/  @!P3 IMAD.IADD R52, R52, 0x1, -R92.reuse ;  /* 0x000000013434b824 */ /* 0x100fe200078e0a5c */
[----:B------:R-:W-:Y:S02]  /*4160*/  IABS R0, R57 ;  /* 0x0000003900007213 */ /* 0x000fe40000000000 */
[----:B------:R-:W-:Y:S01]  /*4170*/  IABS R53, R58 ;  /* 0x0000003a00357213 */ /* 0x000fe20000000000 */
[--C-:B------:R-:W-:Y:S01]  /*4180*/  @!P2 IMAD.IADD R51, R51, 0x1, -R92.reuse ;  /* 0x000000013333a824 */ /* 0x100fe200078e0a5c */
[----:B------:R-:W-:Y:S01]  /*4190*/  ISETP.GE.AND P2, PT, R2, RZ, PT ;  /* 0x000000ff0200720c */ /* 0x000fe20003f46270 */
[----:B------:R-:W-:Y:S01]  /*41a0*/  @!P5 IMAD.IADD R3, R3, 0x1, -R92 ;  /* 0x000000010303d824 */ /* 0x000fe200078e0a5c */
[----:B------:R-:W-:Y:S01]  /*41b0*/  ISETP.GE.AND P3, PT, R54, RZ, PT ;  /* 0x000000ff3600720c */ /* 0x000fe20003f66270 */
[----:B------:R-:W-:Y:S01]  /*41c0*/  IMAD.HI.U32 R61, R80, R0, RZ ;  /* 0x00000000503d7227 */ /* 0x000fe200078e00ff */
[----:B------:R-:W-:-:S03]  /*41d0*/  ISETP.GT.U32.AND P5, PT, R92, R52, PT ;  /* 0x000000345c00720c */ /* 0x000fc60003fa4070 */
[----:B------:R-:W-:Y:S01]  /*41e0*/  IMAD.HI.U32 R60, R80, R53, RZ ;  /* 0x00000035503c7227 */ /* 0x000fe200078e00ff */
[----:B------:R0:W-:Y:S03]  /*41f0*/  STL [R1+0x127c], R5 ;  /* 0x00127c0501007387 */ /* 0x0001e60000100800 */
[----:B------:R-:W-:Y:S02]  /*4200*/  VIADD R2, R83, 0x49 ;  /* 0x0000004953027836 */ /* 0x000fe40000000000 */
[----:B------:R-:W-:Y:S02]  /*4210*/  IMAD.MOV R61, RZ, RZ, -R61 ;  /* 0x000000ffff3d7224 */ /* 0x000fe400078e0a3d */
[----:B------:R-:W-:Y:S02]  /*4220*/  IMAD.MOV R60, RZ, RZ, -R60 ;  /* 0x000000ffff3c7224 */ /* 0x000fe400078e0a3c */
[----:B------:R-:W-:Y:S01]  /*4230*/  @!P0 IMAD.MOV R48, RZ, RZ, -R48 ;  /* 0x000000ffff308224 */ /* 0x000fe200078e0a30 */
[C---:B------:R-:W-:Y:S01]  /*4240*/  ISETP.GT.U32.AND P0, PT, R92.reuse, R3, PT ;  /* 0x000000035c00720c */ /* 0x040fe20003f04070 */
[C---:B------:R-:W-:Y:S01]  /*4250*/  IMAD R0, R92.reuse, R61, R0 ;  /* 0x0000003d5c007224 */ /* 0x040fe200078e0200 */
[----:B------:R-:W-:Y:S01]  /*4260*/  IABS R54, R2 ;  /* 0x0000000200367213 */ /* 0x000fe20000000000 */
[----:B------:R-:W-:-:S02]  /*4270*/  IMAD R53, R92, R60, R53 ;  /* 0x0000003c5c357224 */ /* 0x000fc400078e0235 */
[----:B0-----:R-:W-:Y:S02]  /*4280*/  IMAD.MOV.U32 R5, RZ, RZ, R59 ;  /* 0x000000ffff057224 */ /* 0x001fe400078e003b */
[----:B------:R-:W-:Y:S01]  /*4290*/  @!P4 IMAD.MOV R47, RZ, RZ, -R47 ;  /* 0x000000ffff2fc224 */ /* 0x000fe200078e0a2f */
[C---:B------:R-:W-:Y:S01]  /*42a0*/  ISETP.GT.U32.AND P4, PT, R92.reuse, R0, PT ;  /* 0x000000005c00720c */ /* 0x040fe20003f84070 */
[----:B------:R-:W-:Y:S01]  /*42b0*/  @!P1 IMAD.MOV R5, RZ, RZ, -R5 ;  /* 0x000000ffff059224 */ /* 0x000fe200078e0a05 */
[----:B------:R-:W-:Y:S01]  /*42c0*/  ISETP.GT.U32.AND P1, PT, R92, R51, PT ;  /* 0x000000335c00720c */ /* 0x000fe20003f24070 */
[----:B------:R-:W-:Y:S01]  /*42d0*/  @!P2 IMAD.MOV R49, RZ, RZ, -R49 ;  /* 0x000000ffff31a224 */ /* 0x000fe200078e0a31 */
[----:B------:R-:W-:Y:S01]  /*42e0*/  ISETP.GE.AND P2, PT, R4, RZ, PT ;  /* 0x000000ff0400720c */ /* 0x000fe20003f46270 */
[----:B------:R-:W-:Y:S01]  /*42f0*/  @!P3 IMAD.MOV R50, RZ, RZ, -R50 ;  /* 0x000000ffff32b224 */ /* 0x000fe200078e0a32 */
[----:B------:R-:W-:Y:S01]  /*4300*/  ISETP.GT.U32.AND P3, PT, R92, R53, PT ;  /* 0x000000355c00720c */ /* 0x000fe20003f64070 */
[----:B------:R-:W-:Y:S01]  /*4310*/  @!P5 IMAD.IADD R52, R52, 0x1, -R92 ;  /* 0x000000013434d824 */ /* 0x000fe200078e0a5c */
[----:B------:R-:W-:Y:S01]  /*4320*/  ISETP.GE.AND P5, PT, R56, RZ, PT ;  /* 0x000000ff3800720c */ /* 0x000fe20003fa6270 */
[----:B------:R-:W-:Y:S01]  /*4330*/  IMAD.HI.U32 R4, R80, R54, RZ ;  /* 0x0000003650047227 */ /* 0x000fe200078e00ff */
[----:B------:R0:W-:Y:S03]  /*4340*/  STL [R1+0x1278], R5 ;  /* 0x0012780501007387 */ /* 0x0001e60000100800 */
[----:B------:R-:W-:-:S02]  /*4350*/  IMAD.MOV R4, RZ, RZ, -R4 ;  /* 0x000000ffff047224 */ /* 0x000fc400078e0a04 */
[----:B------:R-:W-:Y:S02]  /*4360*/  @!P0 IMAD.IADD R3, R3, 0x1, -R92 ;  /* 0x0000000103038824 */ /* 0x000fe400078e0a5c */
[----:B------:R-:W-:Y:S02]  /*4370*/  IMAD R54, R92, R4, R54 ;  /* 0x000000045c367224 */ /* 0x000fe400078e0236 */
[----:B0-----:R-:W-:Y:S01]  /*4380*/  IMAD.MOV.U32 R5, RZ, RZ, R3 ;  /* 0x000000ffff057224 */ /* 0x001fe200078e0003 */
[----:B------:R-:W-:Y:S01]  /*4390*/  ISETP.GE.AND P0, PT, R57, RZ, PT ;  /* 0x000000ff3900720c */ /* 0x000fe20003f06270 */
[--C-:B------:R-:W-:Y:S02]  /*43a0*/  @!P1 IMAD.IADD R51, R51, 0x1, -R92.reuse ;  /* 0x0000000133339824 */ /* 0x100fe400078e0a5c */
[----:B------:R-:W-:Y:S02]  /*43b0*/  @!P4 IMAD.IADD R0, R0, 0x1, -R92 ;  /* 0x000000010000c824 */ /* 0x000fe400078e0a5c */
[----:B------:R-:W-:-:S02]  /*43c0*/  VIADD R57, R83, 0x4a ;  /* 0x0000004a53397836 */ /* 0x000fc40000000000 */
[----:B------:R-:W-:Y:S02]  /*43d0*/  @!P3 IMAD.IADD R53, R53, 0x1, -R92 ;  /* 0x000000013535b824 */ /* 0x000fe400078e0a5c */
[----:B------:R-:W-:Y:S01]  /*43e0*/  @!P5 IMAD.MOV R5, RZ, RZ, -R5 ;  /* 0x000000ffff05d224 */ /* 0x000fe200078e0a05 */
[C---:B------:R-:W-:Y:S01]  /*43f0*/  ISETP.GT.U32.AND P5, PT, R92.reuse, R54, PT ;  /* 0x000000365c00720c */ /* 0x040fe20003fa4070 */
[----:B------:R-:W-:Y:S01]  /*4400*/  @!P2 IMAD.MOV R51, RZ, RZ, -R51 ;  /* 0x000000ffff33a224 */ /* 0x000fe200078e0a33 */
[----:B------:R-:W-:Y:S02]  /*4410*/  ISETP.GE.AND P1, PT, R55, RZ, PT ;  /* 0x000000ff3700720c */ /* 0x000fe40003f26270 */
[C---:B------:R-:W-:Y:S02]  /*4420*/  ISETP.GT.U32.AND P2, PT, R92.reuse, R0, PT ;  /* 0x000000005c00720c */ /* 0x040fe40003f44070 */
[----:B------:R-:W-:Y:S02]  /*4430*/  IABS R55, R57 ;  /* 0x0000003900377213 */ /* 0x000fe40000000000 */
[----:B------:R-:W-:Y:S01]  /*4440*/  ISETP.GT.U32.AND P3, PT, R92, R53, PT ;  /* 0x000000355c00720c */ /* 0x000fe20003f64070 */
[----:B------:R-:W-:Y:S01]  /*4450*/  VIADD R4, R83, 0x4b ;  /* 0x0000004b53047836 */ /* 0x000fe20000000000 */
[----:B------:R-:W-:Y:S01]  /*4460*/  ISETP.GE.AND P4, PT, R58, RZ, PT ;  /* 0x000000ff3a00720c */ /* 0x000fe20003f86270 */
[----:B------:R-:W-:-:S03]  /*4470*/  IMAD.HI.U32 R3, R80, R55, RZ ;  /* 0x0000003750037227 */ /* 0x000fc600078e00ff */
[----:B------:R-:W-:Y:S01]  /*4480*/  IABS R56, R4 ;  /* 0x0000000400387213 */ /* 0x000fe20000000000 */
[----:B------:R-:W-:Y:S02]  /*4490*/  IMAD.MOV R3, RZ, RZ, -R3 ;  /* 0x000000ffff037224 */ /* 0x000fe400078e0a03 */
[--C-:B------:R-:W-:Y:S02]  /*44a0*/  @!P5 IMAD.IADD R54, R54, 0x1, -R92.reuse ;  /* 0x000000013636d824 */ /* 0x100fe400078e0a5c */
[--C-:B------:R-:W-:Y:S01]  /*44b0*/  @!P2 IMAD.IADD R0, R0, 0x1, -R92.reuse ;  /* 0x000000010000a824 */ /* 0x100fe200078e0a5c */
[----:B------:R-:W-:Y:S01]  /*44c0*/  ISETP.GE.AND P2, PT, R57, RZ, PT ;  /* 0x000000ff3900720c */ /* 0x000fe20003f46270 */
[----:B------:R-:W-:Y:S01]  /*44d0*/  @!P3 IMAD.IADD R53, R53, 0x1, -R92 ;  /* 0x000000013535b824 */ /* 0x000fe200078e0a5c */
[C---:B------:R-:W-:Y:S01]  /*44e0*/  ISETP.GT.U32.AND P5, PT, R92.reuse, R54, PT ;  /* 0x000000365c00720c */ /* 0x040fe20003fa4070 */
[----:B------:R-:W-:Y:S02]  /*44f0*/  IMAD R55, R92, R3, R55 ;  /* 0x000000035c377224 */ /* 0x000fe400078e0237 */
[----:B------:R-:W-:Y:S01]  /*4500*/  IMAD.HI.U32 R57, R80, R56, RZ ;  /* 0x0000003850397227 */ /* 0x000fe200078e00ff */
[----:B------:R0:W-:Y:S03]  /*4510*/  STL [R1+0x1274], R5 ;  /* 0x0012740501007387 */ /* 0x0001e60000100800 */
[----:B------:R-:W-:Y:S01]  /*4520*/  @!P4 IMAD.MOV R53, RZ, RZ, -R53 ;  /* 0x000000ffff35c224 */ /* 0x000fe200078e0a35 */
[----:B------:R-:W-:Y:S01]  /*4530*/  ISETP.GT.U32.AND P4, PT, R92, R55, PT ;  /* 0x000000375c00720c */ /* 0x000fe20003f84070 */
[----:B------:R-:W-:-:S02]  /*4540*/  @!P1 IMAD.MOV R52, RZ, RZ, -R52 ;  /* 0x000000ffff349224 */ /* 0x000fc400078e0a34 */
[----:B0-----:R-:W-:Y:S02]  /*4550*/  IMAD.MOV.U32 R5, RZ, RZ, R0 ;  /* 0x000000ffff057224 */ /* 0x001fe400078e0000 */
[----:B------:R-:W-:Y:S01]  /*4560*/  IMAD.MOV R0, RZ, RZ, -R57 ;  /* 0x000000ffff007224 */ /* 0x000fe200078e0a39 */
[----:B------:R-:W-:Y:S01]  /*4570*/  ISETP.GE.AND P1, PT, R2, RZ, PT ;  /* 0x000000ff0200720c */ /* 0x000fe20003f26270 */
[C---:B------:R-:W-:Y:S02]  /*4580*/  VIADD R2, R83.reuse, 0x4c ;  /* 0x0000004c53027836 */ /* 0x040fe40000000000 */
[----:B------:R-:W-:Y:S01]  /*4590*/  IMAD R56, R92, R0, R56 ;  /* 0x000000005c387224 */ /* 0x000fe200078e0238 */
[----:B------:R-:W-:Y:S01]  /*45a0*/  ISETP.GE.AND P3, PT, R4, RZ, PT ;  /* 0x000000ff0400720c */ /* 0x000fe20003f66270 */
[----:B------:R-:W-:Y:S02]  /*45b0*/  VIADD R60, R83, 0x4d ;  /* 0x0000004d533c7836 */ /* 0x000fe40000000000 */
[----:B------:R-:W-:Y:S01]  /*45c0*/  @!P5 IMAD.IADD R54, R54, 0x1, -R92 ;  /* 0x000000013636d824 */ /* 0x000fe200078e0a5c */
[----:B------:R-:W-:-:S02]  /*45d0*/  ISETP.GT.U32.AND P5, PT, R92, R56, PT ;  /* 0x000000385c00720c */ /* 0x000fc40003fa4070 */
[----:B------:R-:W-:Y:S01]  /*45e0*/  IABS R4, R2 ;  /* 0x0000000200047213 */ /* 0x000fe20000000000 */
[----:B------:R-:W-:Y:S01]  /*45f0*/  @!P4 IMAD.IADD R55, R55, 0x1, -R92 ;  /* 0x000000013737c824 */ /* 0x000fe200078e0a5c */
[----:B------:R-:W-:Y:S01]  /*4600*/  IABS R63, R60 ;  /* 0x0000003c003f7213 */ /* 0x000fe20000000000 */
[----:B------:R-:W-:Y:S02]  /*4610*/  @!P0 IMAD.MOV R5, RZ, RZ, -R5 ;  /* 0x000000ffff058224 */ /* 0x000fe400078e0a05 */
[----:B------:R-:W-:Y:S01]  /*4620*/  IMAD.MOV.U32 R57, RZ, RZ, R4 ;  /* 0x000000ffff397224 */ /* 0x000fe200078e0004 */
[----:B------:R-:W-:Y:S01]  /*4630*/  ISETP.GT.U32.AND P4, PT, R92, R55, PT ;  /* 0x000000375c00720c */ /* 0x000fe20003f84070 */
[----:B------:R-:W-:Y:S01]  /*4640*/  VIADD R3, R83, 0x4e ;  /* 0x0000004e53037836 */ /* 0x000fe20000000000 */
[----:B------:R-:W-:Y:S01]  /*4650*/  ISETP.GE.AND P0, PT, R2, RZ, PT ;  /* 0x000000ff0200720c */ /* 0x000fe20003f06270 */
[----:B------:R-:W-:-:S04]  /*4660*/  IMAD.HI.U32 R58, R80, R63, RZ ;  /* 0x0000003f503a7227 */ /* 0x000fc800078e00ff */
[----:B------:R-:W-:Y:S01]  /*4670*/  IMAD.HI.U32 R2, R80, R57, RZ ;  /* 0x0000003950027227 */ /* 0x000fe200078e00ff */
[----:B------:R-:W-:-:S03]  /*4680*/  IABS R62, R3 ;  /* 0x00000003003e7213 */ /* 0x000fc60000000000 */
[----:B------:R-:W-:Y:S02]  /*4690*/  IMAD.MOV R58, RZ, RZ, -R58 ;  /* 0x000000ffff3a7224 */ /* 0x000fe400078e0a3a */
[----:B------:R-:W-:Y:S02]  /*46a0*/  @!P5 IMAD.IADD R56, R56, 0x1, -R92 ;  /* 0x000000013838d824 */ /* 0x000fe400078e0a5c */
[----:B------:R-:W-:Y:S02]  /*46b0*/  IMAD.MOV R2, RZ, RZ, -R2 ;  /* 0x000000ffff027224 */ /* 0x000fe400078e0a02 */
[C---:B------:R-:W-:Y:S01]  /*46c0*/  IMAD R63, R92.reuse, R58, R63 ;  /* 0x0000003a5c3f7224 */ /* 0x040fe200078e023f */
[C---:B------:R-:W-:Y:S01]  /*46d0*/  ISETP.GT.U32.AND P5, PT, R92.reuse, R56, PT ;  /* 0x000000385c00720c */ /* 0x040fe20003fa4070 */
[----:B------:R-:W-:Y:S02]  /*46e0*/  IMAD R57, R92, R2, R57 ;  /* 0x000000025c397224 */ /* 0x000fe400078e0239 */
[----:B------:R-:W-:-:S02]  /*46f0*/  VIADD R4, R83, 0x4f ;  /* 0x0000004f53047836 */ /* 0x000fc40000000000 */
[----:B------:R-:W-:-:S04]  /*4700*/  IMAD.HI.U32 R2, R80, R62, RZ ;  /* 0x0000003e50027227 */ /* 0x000fc800078e00ff */
[----:B------:R-:W-:Y:S01]  /*4710*/  @!P4 IMAD.IADD R55, R55, 0x1, -R92 ;  /* 0x000000013737c824 */ /* 0x000fe200078e0a5c */
[C---:B------:R-:W-:Y:S01]  /*4720*/  ISETP.GT.U32.AND P4, PT, R92.reuse, R63, PT ;  /* 0x0000003f5c00720c */ /* 0x040fe20003f84070 */
[----:B------:R-:W-:Y:S01]  /*4730*/  IMAD.MOV R2, RZ, RZ, -R2 ;  /* 0x000000ffff027224 */ /* 0x000fe200078e0a02 */
[----:B------:R-:W-:Y:S01]  /*4740*/  IABS R0, R4 ;  /* 0x0000000400007213 */ /* 0x000fe20000000000 */
[----:B------:R-:W-:Y:S01]  /*4750*/  @!P1 IMAD.MOV R54, RZ, RZ, -R54 ;  /* 0x000000ffff369224 */ /* 0x000fe200078e0a36 */
[C---:B------:R-:W-:Y:S01]  /*4760*/  ISETP.GT.U32.AND P1, PT, R92.reuse, R57, PT ;  /* 0x000000395c00720c */ /* 0x040fe20003f24070 */
[----:B------:R-:W-:Y:S02]  /*4770*/  IMAD R62, R92, R2, R62 ;  /* 0x000000025c3e7224 */ /* 0x000fe400078e023e */
[----:B------:R-:W-:-:S04]  /*4780*/  IMAD.HI.U32 R59, R80, R0, RZ ;  /* 0x00000000503b7227 */ /* 0x000fc800078e00ff */
[--C-:B------:R-:W-:Y:S01]  /*4790*/  @!P5 IMAD.IADD R56, R56, 0x1, -R92.reuse ;  /* 0x000000013838d824 */ /* 0x100fe200078e0a5c */
[C---:B------:R-:W-:Y:S01]  /*47a0*/  ISETP.GT.U32.AND P5, PT, R92.reuse, R62, PT ;  /* 0x0000003e5c00720c */ /* 0x040fe20003fa4070 */
[----:B------:R-:W-:Y:S02]  /*47b0*/  VIADD R61, R83, 0x50 ;  /* 0x00000050533d7836 */ /* 0x000fe40000000000 */
[----:B------:R-:W-:Y:S02]  /*47c0*/  IMAD.MOV R59, RZ, RZ, -R59 ;  /* 0x000000ffff3b7224 */ /* 0x000fe400078e0a3b */
[----:B------:R-:W-:Y:S01]  /*47d0*/  @!P4 IMAD.IADD R63, R63, 0x1, -R92 ;  /* 0x000000013f3fc824 */ /* 0x000fe200078e0a5c */
[----:B------:R-:W-:Y:S01]  /*47e0*/  IABS R58, R61 ;  /* 0x0000003d003a7213 */ /* 0x000fe20000000000 */
[----:B------:R-:W-:Y:S02]  /*47f0*/  IMAD R0, R92, R59, R0 ;  /* 0x0000003b5c007224 */ /* 0x000fe400078e0200 */
[----:B------:R-:W-:-:S02]  /*4800*/  @!P1 IMAD.IADD R57, R57, 0x1, -R92 ;  /* 0x0000000139399824 */ /* 0x000fc400078e0a5c */
[----:B------:R-:W-:Y:S01]  /*4810*/  @!P3 IMAD.MOV R56, RZ, RZ, -R56 ;  /* 0x000000ffff38b224 */ /* 0x000fe200078e0a38 */
[C---:B------:R-:W-:Y:S01]  /*4820*/  ISETP.GT.U32.AND P3, PT, R92.reuse, R63, PT ;  /* 0x0000003f5c00720c */ /* 0x040fe20003f64070 */
[----:B------:R-:W-:Y:S01]  /*4830*/  @!P2 IMAD.MOV R55, RZ, RZ, -R55 ;  /* 0x000000ffff37a224 */ /* 0x000fe200078e0a37 */
[----:B------:R-:W-:Y:S01]  /*4840*/  ISETP.GT.U32.AND P2, PT, R92, R0, PT ;  /* 0x000000005c00720c */ /* 0x000fe20003f44070 */
[----:B------:R-:W-:Y:S02]  /*4850*/  VIADD R2, R83, 0x51 ;  /* 0x0000005153027836 */ /* 0x000fe40000000000 */
[----:B------:R-:W-:Y:S01]  /*4860*/  IMAD.HI.U32 R65, R80, R58, RZ ;  /* 0x0000003a50417227 */ /* 0x000fe200078e00ff */
[----:B------:R-:W-:-:S03]  /*4870*/  ISETP.GT.U32.AND P1, PT, R92, R57, PT ;  /* 0x000000395c00720c */ /* 0x000fc60003f24070 */
[----:B------:R-:W-:Y:S01]  /*4880*/  @!P5 IMAD.IADD R62, R62, 0x1, -R92 ;  /* 0x000000013e3ed824 */ /* 0x000fe200078e0a5c */
[----:B------:R-:W-:Y:S01]  /*4890*/  IABS R59, R2 ;  /* 0x00000002003b7213 */ /* 0x000fe20000000000 */
[----:B------:R-:W-:Y:S01]  /*48a0*/  IMAD.MOV R65, RZ, RZ, -R65 ;  /* 0x000000ffff417224 */ /* 0x000fe200078e0a41 */
[----:B------:R-:W-:Y:S02]  /*48b0*/  ISETP.GE.AND P4, PT, R60, RZ, PT ;  /* 0x000000ff3c00720c */ /* 0x000fe40003f86270 */
[C---:B------:R-:W-:Y:S01]  /*48c0*/  ISETP.GT.U32.AND P5, PT, R92.reuse, R62, PT ;  /* 0x0000003e5c00720c */ /* 0x040fe20003fa4070 */
[----:B------:R-:W-:Y:S02]  /*48d0*/  IMAD R58, R92, R65, R58 ;  /* 0x000000415c3a7224 */ /* 0x000fe400078e023a */
[----:B------:R-:W-:Y:S01]  /*48e0*/  IMAD.HI.U32 R64, R80, R59, RZ ;  /* 0x0000003b50407227 */ /* 0x000fe200078e00ff */
[----:B------:R0:W-:Y:S03]  /*48f0*/  STL [R1+0x1260], R5 ;  /* 0x0012600501007387 */ /* 0x0001e60000100800 */
[--C-:B------:R-:W-:Y:S01]  /*4900*/  @!P3 IMAD.IADD R63, R63, 0x1, -R92.reuse ;  /* 0x000000013f3fb824 */ /* 0x100fe200078e0a5c */
[----:B------:R-:W-:Y:S01]  /*4910*/  ISETP.GT.U32.AND P3, PT, R92, R58, PT ;  /* 0x0000003a5c00720c */ /* 0x000fe20003f64070 */
[----:B------:R-:W-:-:S02]  /*4920*/  @!P2 IMAD.IADD R0, R0, 0x1, -R92 ;  /* 0x000000010000a824 */ /* 0x000fc400078e0a5c */
[----:B------:R-:W-:Y:S02]  /*4930*/  IMAD.MOV R64, RZ, RZ, -R64 ;  /* 0x000000ffff407224 */ /* 0x000fe400078e0a40 */
[--C-:B------:R-:W-:Y:S01]  /*4940*/  @!P1 IMAD.IADD R57, R57, 0x1, -R92.reuse ;  /* 0x0000000139399824 */ /* 0x100fe200078e0a5c */
[----:B------:R-:W-:Y:S01]  /*4950*/  ISETP.GE.AND P1, PT, R3, RZ, PT ;  /* 0x000000ff0300720c */ /* 0x000fe20003f26270 */
[----:B0-----:R-:W-:Y:S01]  /*4960*/  IMAD.MOV.U32 R5, RZ, RZ, R63 ;  /* 0x000000ffff057224 */ /* 0x001fe200078e003f */
[C---:B------:R-:W-:Y:S01]  /*4970*/  ISETP.GT.U32.AND P2, PT, R92.reuse, R0, PT ;  /* 0x000000005c00720c */ /* 0x040fe20003f44070 */
[----:B------:R-:W-:Y:S02]  /*4980*/  VIADD R3, R83, 0x52 ;  /* 0x0000005253037836 */ /* 0x000fe40000000000 */
[----:B------:R-:W-:Y:S02]  /*4990*/  IMAD R59, R92, R64, R59 ;  /* 0x000000405c3b7224 */ /* 0x000fe400078e023b */
[----:B------:R-:W-:Y:S01]  /*49a0*/  @!P4 IMAD.MOV R5, RZ, RZ, -R5 ;  /* 0x000000ffff05c224 */ /* 0x000fe200078e0a05 */
[----:B------:R-:W-:Y:S01]  /*49b0*/  IABS R60, R3 ;  /* 0x00000003003c7213 */ /* 0x000fe20000000000 */
[----:B------:R-:W-:-:S02]  /*49c0*/  @!P5 IMAD.IADD R62, R62, 0x1, -R92 ;  /* 0x000000013e3ed824 */ /* 0x000fc400078e0a5c */
[----:B------:R-:W-:Y:S01]  /*49d0*/  @!P0 IMAD.MOV R57, RZ, RZ, -R57 ;  /* 0x000000ffff398224 */ /* 0x000fe200078e0a39 */
[----:B------:R-:W-:Y:S01]  /*49e0*/  ISETP.GT.U32.AND P0, PT, R92, R59, PT ;  /* 0x0000003b5c00720c */ /* 0x000fe20003f04070 */
[----:B------:R0:W-:Y:S01]  /*49f0*/  STL [R1+0x11f0], R5 ;  /* 0x0011f00501007387 */ /* 0x0001e20000100800 */
[----:B------:R-:W-:Y:S01]  /*4a00*/  ISETP.GE.AND P5, PT, R4, RZ, PT ;  /* 0x000000ff0400720c */ /* 0x000fe20003fa6270 */
[----:B------:R-:W-:Y:S02]  /*4a10*/  @!P3 IMAD.IADD R58, R58, 0x1, -R92 ;  /* 0x000000013a3ab824 */ /* 0x000fe400078e0a5c */
[----:B------:R-:W-:-:S04]  /*4a20*/  IMAD.HI.U32 R64, R80, R60, RZ ;  /* 0x0000003c50407227 */ /* 0x000fc800078e00ff */
[----:B0-----:R-:W-:Y:S01]  /*4a30*/  IMAD.MOV.U32 R5, RZ, RZ, R62 ;  /* 0x000000ffff057224 */ /* 0x001fe200078e003e */
[----:B------:R-:W-:Y:S01]  /*4a40*/  ISETP.GT.U32.AND P3, PT, R92, R58, PT ;  /* 0x0000003a5c00720c */ /* 0x000fe20003f64070 */
[----:B------:R-:W-:Y:S02]  /*4a50*/  IMAD.MOV R64, RZ, RZ, -R64 ;  /* 0x000000ffff407224 */ /* 0x000fe400078e0a40 */
[----:B------:R-:W-:Y:S02]  /*4a60*/  @!P1 IMAD.MOV R5, RZ, RZ, -R5 ;  /* 0x000000ffff059224 */ /* 0x000fe400078e0a05 */
[----:B------:R-:W-:Y:S02]  /*4a70*/  @!P2 IMAD.IADD R0, R0, 0x1, -R92 ;  /* 0x000000010000a824 */ /* 0x000fe400078e0a5c */
[----:B------:R-:W-:Y:S01]  /*4a80*/  IMAD R60, R92, R64, R60 ;  /* 0x000000405c3c7224 */ /* 0x000fe200078e023c */
[----:B------:R0:W-:Y:S01]  /*4a90*/  STL [R1+0x11fc], R5 ;  /* 0x0011fc0501007387 */ /* 0x0001e20000100800 */
[----:B------:R-:W-:-:S02]  /*4aa0*/  @!P0 IMAD.IADD R59, R59, 0x1, -R92 ;  /* 0x000000013b3b8824 */ /* 0x000fc400078e0a5c */
[----:B------:R-:W-:Y:S01]  /*4ab0*/  VIADD R4, R83, 0x53 ;  /* 0x0000005353047836 */ /* 0x000fe20000000000 */
[----:B------:R-:W-:Y:S01]  /*4ac0*/  ISETP.GE.AND P4, PT, R61, RZ, PT ;  /* 0x000000ff3d00720c */ /* 0x000fe20003f86270 */
[----:B0-----:R-:W-:Y:S01]  /*4ad0*/  IMAD.MOV.U32 R5, RZ, RZ, R0 ;  /* 0x000000ffff057224 */ /* 0x001fe200078e0000 */
[----:B------:R-:W-:-:S03]  /*4ae0*/  ISETP.GT.U32.AND P0, PT, R92, R59, PT ;  /* 0x0000003b5c00720c */ /* 0x000fc60003f04070 */
[----:B------:R-:W-:Y:S01]  /*4af0*/  @!P5 IMAD.MOV R5, RZ, RZ, -R5 ;  /* 0x000000ffff05d224 */ /* 0x000fe200078e0a05 */
[----:B------:R-:W-:Y:S02]  /*4b00*/  ISETP.GT.U32.AND P5, PT, R92, R60, PT ;  /* 0x0000003c5c00720c */ /* 0x000fe40003fa4070 */
[----:B------:R-:W-:Y:S01]  /*4b10*/  IABS R61, R4 ;  /* 0x00000004003d7213 */ /* 0x000fe20000000000 */
[----:B------:R-:W-:Y:S01]  /*4b20*/  @!P3 IMAD.IADD R58, R58, 0x1, -R92 ;  /* 0x000000013a3ab824 */ /* 0x000fe200078e0a5c */
[----:B------:R-:W-:Y:S02]  /*4b30*/  ISETP.GE.AND P2, PT, R2, RZ, PT ;  /* 0x000000ff0200720c */ /* 0x000fe40003f46270 */
[----:B------:R-:W-:Y:S01]  /*4b40*/  ISETP.GE.AND P3, PT, R4, RZ, PT ;  /* 0x000000ff0400720c */ /* 0x000fe20003f66270 */
[----:B------:R-:W-:Y:S01]  /*4b50*/  IMAD.HI.U32 R4, R80, R61, RZ ;  /* 0x0000003d50047227 */ /* 0x000fe200078e00ff */
[----:B------:R-:W-:-:S03]  /*4b60*/  ISETP.GE.AND P1, PT, R3, RZ, PT ;  /* 0x000000ff0300720c */ /* 0x000fc60003f26270 */
[----:B------:R-:W-:Y:S02]  /*4b70*/  IMAD.MOV R4, RZ, RZ, -R4 ;  /* 0x000000ffff047224 */ /* 0x000fe400078e0a04 */
[C---:B------:R-:W-:Y:S02]  /*4b80*/  VIADD R3, R83.reuse, 0x54 ;  /* 0x0000005453037836 */ /* 0x040fe40000000000 */
[----:B------:R-:W-:Y:S02]  /*4b90*/  VIADD R2, R83, 0x55 ;  /* 0x0000005553027836 */ /* 0x000fe40000000000 */
[--C-:B------:R-:W-:Y:S02]  /*4ba0*/  @!P5 IMAD.IADD R60, R60, 0x1, -R92.reuse ;  /* 0x000000013c3cd824 */ /* 0x100fe400078e0a5c */
[----:B------:R-:W-:Y:S02]  /*4bb0*/  @!P0 IMAD.IADD R59, R59, 0x1, -R92 ;  /* 0x000000013b3b8824 */ /* 0x000fe400078e0a5c */
[----:B------:R-:W-:Y:S01]  /*4bc0*/  IMAD R61, R92, R4, R61 ;  /* 0x000000045c3d7224 */ /* 0x000fe200078e023d */
[----:B------:R-:W-:Y:S01]  /*4bd0*/  IABS R62, R3 ;  /* 0x00000003003e7213 */ /* 0x000fe20000000000 */
[----:B------:R-:W-:Y:S01]  /*4be0*/  @!P2 IMAD.MOV R59, RZ, RZ, -R59 ;  /* 0x000000ffff3ba224 */ /* 0x000fe200078e0a3b */
[----:B------:R-:W-:-:S02]  /*4bf0*/  IABS R0, R2 ;  /* 0x0000000200007213 */ /* 0x000fc40000000000 */
[C---:B------:R-:W-:Y:S02]  /*4c00*/  ISETP.GT.U32.AND P5, PT, R92.reuse, R60, PT ;  /* 0x0000003c5c00720c */ /* 0x040fe40003fa4070 */
[----:B------:R-:W-:Y:S01]  /*4c10*/  ISETP.GT.U32.AND P2, PT, R92, R61, PT ;  /* 0x0000003d5c00720c */ /* 0x000fe20003f44070 */
[----:B------:R-:W-:Y:S01]  /*4c20*/  IMAD.HI.U32 R63, R80, R0, RZ ;  /* 0x00000000503f7227 */ /* 0x000fe200078e00ff */
[----:B------:R-:W-:-:S03]  /*4c30*/  ISETP.GE.AND P0, PT, R3, RZ, PT ;  /* 0x000000ff0300720c */ /* 0x000fc60003f06270 */
[----:B------:R-:W-:-:S04]  /*4c40*/  IMAD.HI.U32 R3, R80, R62, RZ ;  /* 0x0000003e50037227 */ /* 0x000fc800078e00ff */
[----:B------:R-:W-:Y:S01]  /*4c50*/  @!P4 IMAD.MOV R58, RZ, RZ, -R58 ;  /* 0x000000ffff3ac224 */ /* 0x000fe200078e0a3a */
[----:B------:R-:W-:Y:S01]  /*4c60*/  ISETP.GE.AND P4, PT, R2, RZ, PT ;  /* 0x000000ff0200720c */ /* 0x000fe20003f86270 */
[----:B------:R-:W-:Y:S02]  /*4c70*/  IMAD.MOV R3, RZ, RZ, -R3 ;  /* 0x000000ffff037224 */ /* 0x000fe400078e0a03 */
[----:B------:R-:W-:Y:S02]  /*4c80*/  IMAD.MOV R2, RZ, RZ, -R63 ;  /* 0x000000ffff027224 */ /* 0x000fe400078e0a3f */
[----:B------:R-:W-:Y:S02]  /*4c90*/  VIADD R6, R83, 0x56 ;  /* 0x0000005653067836 */ /* 0x000fe40000000000 */
[C---:B------:R-:W-:Y:S02]  /*4ca0*/  IMAD R62, R92.reuse, R3, R62 ;  /* 0x000000035c3e7224 */ /* 0x040fe400078e023e */
[----:B------:R-:W-:-:S02]  /*4cb0*/  IMAD R12, R92, R2, R0 ;  /* 0x000000025c0c7224 */ /* 0x000fc400078e0200 */
[--C-:B------:R-:W-:Y:S01]  /*4cc0*/  @!P5 IMAD.IADD R60, R60, 0x1, -R92.reuse ;  /* 0x000000013c3cd824 */ /* 0x100fe200078e0a5c */
[----:B------:R-:W-:Y:S01]  /*4cd0*/  IABS R3, R6 ;  /* 0x0000000600037213 */ /* 0x000fe20000000000 */
[----:B------:R-:W-:Y:S01]  /*4ce0*/  @!P2 IMAD.IADD R61, R61, 0x1, -R92 ;  /* 0x000000013d3da824 */ /* 0x000fe200078e0a5c */
[C---:B------:R-:W-:Y:S01]  /*4cf0*/  ISETP.GT.U32.AND P5, PT, R92.reuse, R62, PT ;  /* 0x0000003e5c00720c */ /* 0x040fe20003fa4070 */
[----:B------:R-:W-:Y:S01]  /*4d00*/  @!P1 IMAD.MOV R60, RZ, RZ, -R60 ;  /* 0x000000ffff3c9224 */ /* 0x000fe200078e0a3c */
[----:B------:R-:W-:Y:S01]  /*4d10*/  ISETP.GT.U32.AND P1, PT, R92, R12, PT ;  /* 0x0000000c5c00720c */ /* 0x000fe20003f24070 */
[----:B------:R-:W-:Y:S01]  /*4d20*/  IMAD.HI.U32 R4, R80, R3, RZ ;  /* 0x0000000350047227 */ /* 0x000fe200078e00ff */
[----:B------:R-:W-:Y:S01]  /*4d30*/  ISETP.GT.U32.AND P2, PT, R92, R61, PT ;  /* 0x0000003d5c00720c */ /* 0x000fe20003f44070 */
[----:B------:R0:W-:Y:S02]  /*4d40*/  STL [R1+0x11f8], R5 ;  /* 0x0011f80501007387 */ /* 0x0001e40000100800 */
[----:B------:R-:W-:-:S02]  /*4d50*/  VIADD R67, R83, 0x59 ;  /* 0x0000005953437836 */ /* 0x000fc40000000000 */
[----:B------:R-:W-:Y:S02]  /*4d60*/  IMAD.MOV R4, RZ, RZ, -R4 ;  /* 0x000000ffff047224 */ /* 0x000fe400078e0a04 */
[C---:B------:R-:W-:Y:S01]  /*4d70*/  VIADD R2, R83.reuse, 0x58 ;  /* 0x0000005853027836 */ /* 0x040fe20000000000 */
[----:B------:R-:W-:Y:S01]  /*4d80*/  IABS R64, R67 ;  /* 0x0000004300407213 */ /* 0x000fe20000000000 */
[----:B------:R-:W-:Y:S02]  /*4d90*/  IMAD R9, R92, R4, R3 ;  /* 0x000000045c097224 */ /* 0x000fe400078e0203 */
[----:B0-----:R-:W-:Y:S01]  /*4da0*/  VIADD R5, R83, 0x57 ;  /* 0x0000005753057836 */ /* 0x001fe20000000000 */
[----:B------:R-:W-:Y:S01]  /*4db0*/  IABS R63, R2 ;  /* 0x00000002003f7213 */ /* 0x000fe20000000000 */
[--C-:B------:R-:W-:Y:S02]  /*4dc0*/  @!P5 IMAD.IADD R62, R62, 0x1, -R92.reuse ;  /* 0x000000013e3ed824 */ /* 0x100fe400078e0a5c */
[--C-:B------:R-:W-:Y:S01]  /*4dd0*/  @!P1 IMAD.IADD R12, R12, 0x1, -R92.reuse ;  /* 0x000000010c0c9824 */ /* 0x100fe200078e0a5c */
[----:B------:R-:W-:Y:S01]  /*4de0*/  IABS R66, R5 ;  /* 0x0000000500427213 */ /* 0x000fe20000000000 */
[----:B------:R-:W-:Y:S01]  /*4df0*/  @!P2 IMAD.IADD R61, R61, 0x1, -R92 ;  /* 0x000000013d3da824 */ /* 0x000fe200078e0a5c */
[----:B------:R-:W-:Y:S01]  /*4e00*/  ISETP.GT.U32.AND P2, PT, R92, R9, PT ;  /* 0x000000095c00720c */ /* 0x000fe20003f44070 */
[----:B------:R-:W-:Y:S01]  /*4e10*/  IMAD.HI.U32 R4, R80, R64, RZ ;  /* 0x0000004050047227 */ /* 0x000fe200078e00ff */
[----:B------:R-:W-:-:S02]  /*4e20*/  ISETP.GT.U32.AND P5, PT, R92, R62, PT ;  /* 0x0000003e5c00720c */ /* 0x000fc40003fa4070 */
[----:B------:R-:W-:Y:S01]  /*4e30*/  ISETP.GT.U32.AND P1, PT, R92, R12, PT ;  /* 0x0000000c5c00720c */ /* 0x000fe20003f24070 */
[----:B------:R-:W-:-:S04]  /*4e40*/  IMAD.HI.U32 R0, R80, R63, RZ ;  /* 0x0000003f50007227 */ /* 0x000fc800078e00ff */
[----:B------:R-:W-:-:S04]  /*4e50*/  IMAD.HI.U32 R68, R80, R66, RZ ;  /* 0x0000004250447227 */ /* 0x000fc800078e00ff */
[----:B------:R-:W-:Y:S02]  /*4e60*/  IMAD.MOV R4, RZ, RZ, -R4 ;  /* 0x000000ffff047224 */ /* 0x000fe400078e0a04 */
[----:B------:R-:W-:Y:S02]  /*4e70*/  IMAD.MOV R0, RZ, RZ, -R0 ;  /* 0x000000ffff007224 */ /* 0x000fe400078e0a00 */
[----:B------:R-:W-:Y:S02]  /*4e80*/  IMAD.MOV R68, RZ, RZ, -R68 ;  /* 0x000000ffff447224 */ /* 0x000fe400078e0a44 */
[C---:B------:R-:W-:Y:S01]  /*4e90*/  IMAD R64, R92.reuse, R4, R64 ;  /* 0x000000045c407224 */ /* 0x040fe200078e0240 */
[----:B------:R0:W-:Y:S01]  /*4ea0*/  STL [R1+0x141c], R5 ;  /* 0x00141c0501007387 */ /* 0x0001e20000100800 */
[----:B------:R-:W-:Y:S02]  /*4eb0*/  IMAD R63, R92, R0, R63 ;  /* 0x000000005c3f7224 */ /* 0x000fe400078e023f */
[----:B------:R-:W-:-:S02]  /*4ec0*/  VIADD R3, R83, 0x5a ;  /* 0x0000005a53037836 */ /* 0x000fc40000000000 */
[----:B------:R-:W-:Y:S01]  /*4ed0*/  @!P2 IMAD.IADD R9, R9, 0x1, -R92 ;  /* 0x000000010909a824 */ /* 0x000fe200078e0a5c */
[C---:B------:R-:W-:Y:S01]  /*4ee0*/  ISETP.GT.U32.AND P2, PT, R92.reuse, R64, PT ;  /* 0x000000405c00720c */ /* 0x040fe20003f44070 */
[----:B0-----:R-:W-:Y:S01]  /*4ef0*/  IMAD R5, R92, R68, R66 ;  /* 0x000000445c057224 */ /* 0x001fe200078e0242 */
[----:B------:R-:W-:Y:S01]  /*4f00*/  IABS R65, R3 ;  /* 0x0000000300417213 */ /* 0x000fe20000000000 */
[--C-:B------:R-:W-:Y:S01]  /*4f10*/  @!P5 IMAD.IADD R62, R62, 0x1, -R92.reuse ;  /* 0x000000013e3ed824 */ /* 0x100fe200078e0a5c */
[----:B------:R-:W-:Y:S01]  /*4f20*/  ISETP.GT.U32.AND P5, PT, R92, R63, PT ;  /* 0x0000003f5c00720c */ /* 0x000fe20003fa4070 */
[----:B------:R-:W-:Y:S01]  /*4f30*/  @!P1 IMAD.IADD R12, R12, 0x1, -R92 ;  /* 0x000000010c0c9824 */ /* 0x000fe200078e0a5c */
[----:B------:R-:W-:Y:S01]  /*4f40*/  ISETP.GT.U32.AND P1, PT, R92, R5, PT ;  /* 0x000000055c00720c */ /* 0x000fe20003f24070 */
[----:B------:R-:W-:Y:S02]  /*4f50*/  VIADD R0, R83, 0x5b ;  /* 0x0000005b53007836 */ /* 0x000fe40000000000 */
[----:B------:R-:W-:-:S03]  /*4f60*/  IMAD.HI.U32 R68, R80, R65, RZ ;  /* 0x0000004150447227 */ /* 0x000fc600078e00ff */
[----:B------:R-:W-:Y:S01]  /*4f70*/  IABS R66, R0 ;  /* 0x0000000000427213 */ /* 0x000fe20000000000 */
[----:B------:R-:W-:Y:S01]  /*4f80*/  @!P3 IMAD.MOV R61, RZ, RZ, -R61 ;  /* 0x000000ffff3db224 */ /* 0x000fe200078e0a3d */
[----:B------:R-:W-:Y:S01]  /*4f90*/  ISETP.GE.AND P3, PT, R2, RZ, PT ;  /* 0x000000ff0200720c */ /* 0x000fe20003f66270 */
[----:B------:R-:W-:Y:S02]  /*4fa0*/  IMAD.MOV R68, RZ, RZ, -R68 ;  /* 0x000000ffff447224 */ /* 0x000fe400078e0a44 */
[----:B------:R-:W-:Y:S02]  /*4fb0*/  VIADD R4, R83, 0x5c ;  /* 0x0000005c53047836 */ /* 0x000fe40000000000 */
[----:B------:R-:W-:Y:S02]  /*4fc0*/  @!P2 IMAD.IADD R64, R64, 0x1, -R92 ;  /* 0x000000014040a824 */ /* 0x000fe400078e0a5c */
[----:B------:R-:W-:-:S04]  /*4fd0*/  IMAD.HI.U32 R2, R80, R66, RZ ;  /* 0x0000004250027227 */ /* 0x000fc800078e00ff */
[--C-:B------:R-:W-:Y:S02]  /*4fe0*/  @!P5 IMAD.IADD R63, R63, 0x1, -R92.reuse ;  /* 0x000000013f3fd824 */ /* 0x100fe400078e0a5c */
[----:B------:R-:W-:Y:S01]  /*4ff0*/  @!P1 IMAD.IADD R5, R5, 0x1, -R92 ;  /* 0x0000000105059824 */ /* 0x000fe200078e0a5c */
[----:B------:R-:W-:Y:S01]  /*5000*/  ISETP.GE.AND P1, PT, R67, RZ, PT ;  /* 0x000000ff4300720c */ /* 0x000fe20003f26270 */
[C---:B------:R-:W-:Y:S01]  /*5010*/  IMAD R65, R92.reuse, R68, R65 ;  /* 0x000000445c417224 */ /* 0x040fe200078e0241 */
[----:B------:R-:W-:Y:S01]  /*5020*/  IABS R67, R4 ;  /* 0x0000000400437213 */ /* 0x000fe20000000000 */
[----:B------:R-:W-:Y:S01]  /*5030*/  IMAD.MOV R2, RZ, RZ, -R2 ;  /* 0x000000ffff027224 */ /* 0x000fe200078e0a02 */
[C---:B------:R-:W-:Y:S01]  /*5040*/  ISETP.GT.U32.AND P2, PT, R92.reuse, R64, PT ;  /* 0x000000405c00720c */ /* 0x040fe20003f44070 */
[----:B------:R-:W-:Y:S01]  /*5050*/  @!P0 IMAD.MOV R62, RZ, RZ, -R62 ;  /* 0x000000ffff3e8224 */ /* 0x000fe200078e0a3e */
[C---:B------:R-:W-:Y:S01]  /*5060*/  ISETP.GT.U32.AND P5, PT, R92.reuse, R63, PT ;  /* 0x0000003f5c00720c */ /* 0x040fe20003fa4070 */
[C---:B------:R-:W-:Y:S01]  /*5070*/  IMAD R66, R92.reuse, R2, R66 ;  /* 0x000000025c427224 */ /* 0x040fe200078e0242 */
[----:B------:R-:W-:Y:S01]  /*5080*/  ISETP.GT.U32.AND P0, PT, R92, R65, PT ;  /* 0x000000415c00720c */ /* 0x000fe20003f04070 */
[----:B------:R-:W-:-:S04]  /*5090*/  IMAD.HI.U32 R2, R80, R67, RZ ;  /* 0x0000004350027227 */ /* 0x000fc800078e00ff */
[----:B------:R-:W-:-:S04]  /*50a0*/  IMAD.MOV R2, RZ, RZ, -R2 ;  /* 0x000000ffff027224 */ /* 0x000fc800078e0a02 */
[--C-:B------:R-:W-:Y:S02]  /*50b0*/  @!P2 IMAD.IADD R64, R64, 0x1, -R92.reuse ;  /* 0x000000014040a824 */ /* 0x100fe400078e0a5c */
[C---:B------:R-:W-:Y:S02]  /*50c0*/  IMAD R67, R92.reuse, R2, R67 ;  /* 0x000000025c437224 */ /* 0x040fe400078e0243 */
[--C-:B------:R-:W-:Y:S02]  /*50d0*/  @!P5 IMAD.IADD R63, R63, 0x1, -R92.reuse ;  /* 0x000000013f3fd824 */ /* 0x100fe400078e0a5c */
[----:B------:R-:W-:Y:S02]  /*50e0*/  VIADD R73, R83, 0x61 ;  /* 0x0000006153497836 */ /* 0x000fe40000000000 */
[----:B------:R-:W-:Y:S02]  /*50f0*/  @!P0 IMAD.IADD R65, R65, 0x1, -R92 ;  /* 0x0000000141418824 */ /* 0x000fe400078e0a5c */
[----:B------:R-:W-:Y:S01]  /*5100*/  @!P1 IMAD.MOV R64, RZ, RZ, -R64 ;  /* 0x000000ffff409224 */ /* 0x000fe200078e0a40 */
[C---:B------:R-:W-:Y:S01]  /*5110*/  ISETP.GT.U32.AND P1, PT, R92.reuse, R67, PT ;  /* 0x000000435c00720c */ /* 0x040fe20003f24070 */
[----:B------:R-:W-:Y:S01]  /*5120*/  IMAD.MOV.U32 R82, RZ, RZ, R69 ;  /* 0x000000ffff527224 */ /* 0x000fe200078e0045 */
[----:B------:R-:W-:Y:S01]  /*5130*/  IABS R69, R73 ;  /* 0x0000004900457213 */ /* 0x000fe20000000000 */
[----:B------:R-:W-:Y:S01]  /*5140*/  @!P3 IMAD.MOV R63, RZ, RZ, -R63 ;  /* 0x000000ffff3fb224 */ /* 0x000fe200078e0a3f */
[----:B------:R-:W-:-:S02]  /*5150*/  ISETP.GT.U32.AND P3, PT, R92, R66, PT ;  /* 0x000000425c00720c */ /* 0x000fc40003f64070 */
[----:B------:R-:W-:Y:S02]  /*5160*/  ISETP.GT.U32.AND P0, PT, R92, R65, PT ;  /* 0x000000415c00720c */ /* 0x000fe40003f04070 */
[----:B------:R-:W-:Y:S02]  /*5170*/  ISETP.GE.AND P5, PT, R3, RZ, PT ;  /* 0x000000ff0300720c */ /* 0x000fe40003fa6270 */
[----:B------:R-:W-:Y:S01]  /*5180*/  ISETP.GE.AND P2, PT, R0, RZ, PT ;  /* 0x000000ff0000720c */ /* 0x000fe20003f46270 */
[----:B------:R-:W-:-:S04]  /*5190*/  IMAD.HI.U32 R0, R80, R69, RZ ;  /* 0x0000004550007227 */ /* 0x000fc800078e00ff */
[C---:B------:R-:W-:Y:S02]  /*51a0*/  VIADD R2, R83.reuse, 0x62 ;  /* 0x0000006253027836 */ /* 0x040fe40000000000 */
[----:B------:R-:W-:Y:S02]  /*51b0*/  VIADD R3, R83, 0x60 ;  /* 0x0000006053037836 */ /* 0x000fe40000000000 */
[----:B------:R-:W-:Y:S02]  /*51c0*/  IMAD.MOV R0, RZ, RZ, -R0 ;  /* 0x000000ffff007224 */ /* 0x000fe400078e0a00 */
[----:B------:R-:W-:Y:S01]  /*51d0*/  IMAD.MOV.U32 R78, RZ, RZ, R70 ;  /* 0x000000ffff4e7224 */ /* 0x000fe200078e0046 */
[----:B------:R-:W-:Y:S01]  /*51e0*/  IABS R70, R2 ;  /* 0x0000000200467213 */ /* 0x000fe20000000000 */
[--C-:B------:R-:W-:Y:S01]  /*51f0*/  @!P1 IMAD.IADD R67, R67, 0x1, -R92.reuse ;  /* 0x0000000143439824 */ /* 0x100fe200078e0a5c */
[----:B------:R-:W-:Y:S01]  /*5200*/  IABS R68, R3 ;  /* 0x0000000300447213 */ /* 0x000fe20000000000 */
[----:B------:R-:W-:-:S02]  /*5210*/  @!P3 IMAD.IADD R66, R66, 0x1, -R92 ;  /* 0x000000014242b824 */ /* 0x000fc400078e0a5c */
[----:B------:R-:W-:Y:S02]  /*5220*/  @!P0 IMAD.IADD R65, R65, 0x1, -R92 ;  /* 0x0000000141418824 */ /* 0x000fe400078e0a5c */
[C---:B------:R-:W-:Y:S01]  /*5230*/  IMAD R69, R92.reuse, R0, R69 ;  /* 0x000000005c457224 */ /* 0x040fe200078e0245 */
[----:B------:R-:W-:Y:S01]  /*5240*/  ISETP.GT.U32.AND P1, PT, R92, R67, PT ;  /* 0x000000435c00720c */ /* 0x000fe20003f24070 */
[----:B------:R-:W-:Y:S01]  /*5250*/  IMAD.HI.U32 R0, R80, R70, RZ ;  /* 0x0000004650007227 */ /* 0x000fe200078e00ff */
[----:B------:R-:W-:-:S03]  /*5260*/  ISETP.GT.U32.AND P3, PT, R92, R66, PT ;  /* 0x000000425c00720c */ /* 0x000fc60003f64070 */
[----:B------:R-:W-:Y:S01]  /*5270*/  @!P5 IMAD.MOV R65, RZ, RZ, -R65 ;  /* 0x000000ffff41d224 */ /* 0x000fe200078e0a41 */
[----:B------:R-:W-:Y:S01]  /*5280*/  ISETP.GT.U32.AND P5, PT, R92, R69, PT ;  /* 0x000000455c00720c */ /* 0x000fe20003fa4070 */
[----:B------:R-:W-:Y:S02]  /*5290*/  IMAD.MOV.U32 R81, RZ, RZ, R71 ;  /* 0x000000ffff517224 */ /* 0x000fe400078e0047 */
[----:B------:R-:W-:-:S04]  /*52a0*/  IMAD.HI.U32 R71, R80, R68, RZ ;  /* 0x0000004450477227 */ /* 0x000fc800078e00ff */
[----:B------:R-:W-:Y:S02]  /*52b0*/  IMAD.MOV R0, RZ, RZ, -R0 ;  /* 0x000000ffff007224 */ /* 0x000fe400078e0a00 */
[----:B------:R-:W-:Y:S02]  /*52c0*/  IMAD.MOV R71, RZ, RZ, -R71 ;  /* 0x000000ffff477224 */ /* 0x000fe400078e0a47 */
[C---:B------:R-:W-:Y:S02]  /*52d0*/  IMAD R70, R92.reuse, R0, R70 ;  /* 0x000000005c467224 */ /* 0x040fe400078e0246 */
[C---:B------:R-:W-:Y:S02]  /*52e0*/  IMAD R68, R92.reuse, R71, R68 ;  /* 0x000000475c447224 */ /* 0x040fe400078e0244 */
[----:B------:R-:W-:Y:S02]  /*52f0*/  VIADD R75, R83, 0x64 ;  /* 0x00000064534b7836 */ /* 0x000fe40000000000 */
[--C-:B------:R-:W-:Y:S01]  /*5300*/  @!P1 IMAD.IADD R67, R67, 0x1, -R92.reuse ;  /* 0x0000000143439824 */ /* 0x100fe200078e0a5c */
[----:B------:R-:W-:Y:S01]  /*5310*/  ISETP.GT.U32.AND P1, PT, R92, R70, PT ;  /* 0x000000465c00720c */ /* 0x000fe20003f24070 */
[--C-:B------:R-:W-:Y:S01]  /*5320*/  @!P3 IMAD.IADD R66, R66, 0x1, -R92.reuse ;  /* 0x000000014242b824 */ /* 0x100fe200078e0a5c */
[----:B------:R-:W-:Y:S01]  /*5330*/  ISETP.GT.U32.AND P3, PT, R92, R68, PT ;  /* 0x000000445c00720c */ /* 0x000fe20003f64070 */
[----:B------:R-:W-:Y:S01]  /*5340*/  @!P5 IMAD.IADD R69, R69, 0x1, -R92 ;  /* 0x000000014545d824 */ /* 0x000fe200078e0a5c */
[----:B------:R-:W-:Y:S01]  /*5350*/  IABS R72, R75 ;  /* 0x0000004b00487213 */ /* 0x000fe20000000000 */
[----:B------:R-:W-:Y:S01]  /*5360*/  VIADD R77, R83, 0x63 ;  /* 0x00000063534d7836 */ /* 0x000fe20000000000 */
[----:B------:R-:W-:-:S02]  /*5370*/  ISETP.GE.AND P0, PT, R4, RZ, PT ;  /* 0x000000ff0400720c */ /* 0x000fc40003f06270 */
[----:B------:R-:W-:Y:S01]  /*5380*/  ISETP.GT.U32.AND P5, PT, R92, R69, PT ;  /* 0x000000455c00720c */ /* 0x000fe20003fa4070 */
[----:B------:R-:W-:-:S04]  /*5390*/  IMAD.HI.U32 R0, R80, R72, RZ ;  /* 0x0000004850007227 */ /* 0x000fc800078e00ff */
[----:B------:R-:W-:Y:S01]  /*53a0*/  VIADD R4, R83, 0x68 ;  /* 0x0000006853047836 */ /* 0x000fe20000000000 */
[----:B------:R-:W-:Y:S01]  /*53b0*/  IABS R71, R77 ;  /* 0x0000004d00477213 */ /* 0x000fe20000000000 */
[----:B------:R-:W-:Y:S02]  /*53c0*/  IMAD.MOV R0, RZ, RZ, -R0 ;  /* 0x000000ffff007224 */ /* 0x000fe400078e0a00 */
[----:B------:R-:W-:Y:S01]  /*53d0*/  @!P1 IMAD.IADD R70, R70, 0x1, -R92 ;  /* 0x0000000146469824 */ /* 0x000fe200078e0a5c */
[----:B------:R-:W-:Y:S01]  /*53e0*/  IABS R76, R4 ;  /* 0x00000004004c7213 */ /* 0x000fe20000000000 */
[----:B------:R-:W-:Y:S01]  /*53f0*/  @!P2 IMAD.MOV R66, RZ, RZ, -R66 ;  /* 0x000000ffff42a224 */ /* 0x000fe200078e0a42 */
[----:B------:R-:W-:Y:S01]  /*5400*/  ISETP.GE.AND P2, PT, R3, RZ, PT ;  /* 0x000000ff0300720c */ /* 0x000fe20003f46270 */
[----:B------:R-:W-:Y:S02]  /*5410*/  @!P3 IMAD.IADD R68, R68, 0x1, -R92 ;  /* 0x000000014444b824 */ /* 0x000fe400078e0a5c */
[C---:B------:R-:W-:Y:S01]  /*5420*/  IMAD R72, R92.reuse, R0, R72 ;  /* 0x000000005c487224 */ /* 0x040fe200078e0248 */
[----:B------:R-:W-:Y:S01]  /*5430*/  ISETP.GT.U32.AND P1, PT, R92, R70, PT ;  /* 0x000000465c00720c */ /* 0x000fe20003f24070 */
[----:B------:R-:W-:Y:S01]  /*5440*/  IMAD.HI.U32 R3, R80, R71, RZ ;  /* 0x0000004750037227 */ /* 0x000fe200078e00ff */
[----:B------:R-:W-:-:S03]  /*5450*/  ISETP.GT.U32.AND P3, PT, R92, R68, PT ;  /* 0x000000445c00720c */ /* 0x000fc60003f64070 */
[----:B------:R-:W-:-:S04]  /*5460*/  IMAD.HI.U32 R85, R80, R76, RZ ;  /* 0x0000004c50557227 */ /* 0x000fc800078e00ff */
[----:B------:R-:W-:Y:S01]  /*5470*/  @!P5 IMAD.IADD R69, R69, 0x1, -R92 ;  /* 0x000000014545d824 */ /* 0x000fe200078e0a5c */
[C---:B------:R-:W-:Y:S01]  /*5480*/  ISETP.GT.U32.AND P5, PT, R92.reuse, R72, PT ;  /* 0x000000485c00720c */ /* 0x040fe20003fa4070 */
[----:B------:R-:W-:Y:S02]  /*5490*/  IMAD.MOV R3, RZ, RZ, -R3 ;  /* 0x000000ffff037224 */ /* 0x000fe400078e0a03 */
[----:B------:R-:W-:Y:S02]  /*54a0*/  IMAD.MOV R85, RZ, RZ, -R85 ;  /* 0x000000ffff557224 */ /* 0x000fe400078e0a55 */
[----:B------:R-:W-:Y:S01]  /*54b0*/  @!P0 IMAD.MOV R67, RZ, RZ, -R67 ;  /* 0x000000ffff438224 */ /* 0x000fe200078e0a43 */
[----:B------:R-:W-:Y:S01]  /*54c0*/  ISETP.GE.AND P0, PT, R73, RZ, PT ;  /* 0x000000ff4900720c */ /* 0x000fe20003f06270 */
[----:B------:R-:W-:Y:S02]  /*54d0*/  IMAD R71, R92, R3, R71 ;  /* 0x000000035c477224 */ /* 0x000fe400078e0247 */
[----:B------:R-:W-:-:S02]  /*54e0*/  VIADD R3, R83, 0x69 ;  /* 0x0000006953037836 */ /* 0x000fc40000000000 */
[----:B------:R-:W-:Y:S02]  /*54f0*/  IMAD R73, R92, R85, R76 ;  /* 0x000000555c497224 */ /* 0x000fe400078e024c */
[--C-:B------:R-:W-:Y:S01]  /*5500*/  @!P1 IMAD.IADD R70, R70, 0x1, -R92.reuse ;  /* 0x0000000146469824 */ /* 0x100fe200078e0a5c */
[----:B------:R-:W-:Y:S02]  /*5510*/  IABS R74, R3 ;  /* 0x00000003004a7213 */ /* 0x000fe40000000000 */
[----:B------:R-:W-:Y:S01]  /*5520*/  ISETP.GT.U32.AND P1, PT, R92, R73, PT ;  /* 0x000000495c00720c */ /* 0x000fe20003f24070 */
[--C-:B------:R-:W-:Y:S01]  /*5530*/  @!P3 IMAD.IADD R68, R68, 0x1, -R92.reuse ;  /* 0x000000014444b824 */ /* 0x100fe200078e0a5c */
[----:B------:R-:W-:Y:S01]  /*5540*/  ISETP.GT.U32.AND P3, PT, R92, R71, PT ;  /* 0x000000475c00720c */ /* 0x000fe20003f64070 */
[----:B------:R-:W-:Y:S02]  /*5550*/  @!P5 IMAD.IADD R72, R72, 0x1, -R92 ;  /* 0x000000014848d824 */ /* 0x000fe400078e0a5c */
[----:B------:R-:W-:-:S02]  /*5560*/  VIADD R0, R83, 0x6a ;  /* 0x0000006a53007836 */ /* 0x000fc40000000000 */
[----:B------:R-:W-:Y:S01]  /*5570*/  IMAD.HI.U32 R84, R80, R74, RZ ;  /* 0x0000004a50547227 */ /* 0x000fe200078e00ff */
[----:B------:R-:W-:-:S03]  /*5580*/  ISETP.GT.U32.AND P5, PT, R92, R72, PT ;  /* 0x000000485c00720c */ /* 0x000fc60003fa4070 */
[----:B------:R-:W-:Y:S01]  /*5590*/  @!P2 IMAD.MOV R68, RZ, RZ, -R68 ;  /* 0x000000ffff44a224 */ /* 0x000fe200078e0a44 */
[----:B------:R-:W-:Y:S01]  /*55a0*/  ISETP.GE.AND P2, PT, R2, RZ, PT ;  /* 0x000000ff0200720c */ /* 0x000fe20003f46270 */
[----:B------:R-:W-:Y:S01]  /*55b0*/  IMAD.MOV R84, RZ, RZ, -R84 ;  /* 0x000000ffff547224 */ /* 0x000fe200078e0a54 */
[----:B------:R-:W-:Y:S01]  /*55c0*/  IABS R76, R0 ;  /* 0x00000000004c7213 */ /* 0x000fe20000000000 */
[----:B------:R-:W-:Y:S02]  /*55d0*/  VIADD R2, R83, 0x6b ;  /* 0x0000006b53027836 */ /* 0x000fe40000000000 */
[----:B------:R-:W-:Y:S02]  /*55e0*/  IMAD R74, R92, R84, R74 ;  /* 0x000000545c4a7224 */ /* 0x000fe400078e024a */
[----:B------:R-:W-:Y:S01]  /*55f0*/  @!P1 IMAD.IADD R73, R73, 0x1, -R92 ;  /* 0x0000000149499824 */ /* 0x000fe200078e0a5c */
[----:B------:R-:W-:Y:S01]  /*5600*/  IABS R85, R2 ;  /* 0x0000000200557213 */ /* 0x000fe20000000000 */
[----:B------:R-:W-:Y:S01]  /*5610*/  IMAD.HI.U32 R84, R80, R76, RZ ;  /* 0x0000004c50547227 */ /* 0x000fe200078e00ff */
[----:B------:R-:W-:-:S03]  /*5620*/  ISETP.GE.AND P1, PT, R77, RZ, PT ;  /* 0x000000ff4d00720c */ /* 0x000fc60003f26270 */
[----:B------:R-:W-:Y:S02]  /*5630*/  @!P3 IMAD.IADD R71, R71, 0x1, -R92 ;  /* 0x000000014747b824 */ /* 0x000fe400078e0a5c */
[----:B------:R-:W-:Y:S01]  /*5640*/  @!P0 IMAD.MOV R69, RZ, RZ, -R69 ;  /* 0x000000ffff458224 */ /* 0x000fe200078e0a45 */
[C---:B------:R-:W-:Y:S01]  /*5650*/  ISETP.GT.U32.AND P0, PT, R92.reuse, R73, PT ;  /* 0x000000495c00720c */ /* 0x040fe20003f04070 */
[----:B------:R-:W-:Y:S02]  /*5660*/  IMAD.MOV R84, RZ, RZ, -R84 ;  /* 0x000000ffff547224 */ /* 0x000fe400078e0a54 */
[----:B------:R-:W-:Y:S01]  /*5670*/  IMAD.MOV.U32 R77, RZ, RZ, R85 ;  /* 0x000000ffff4d7224 */ /* 0x000fe200078e0055 */
[----:B------:R-:W-:Y:S01]  /*5680*/  ISETP.GT.U32.AND P3, PT, R92, R71, PT ;  /* 0x000000475c00720c */ /* 0x000fe20003f64070 */
[----:B------:R-:W-:Y:S01]  /*5690*/  @!P5 IMAD.IADD R72, R72, 0x1, -R92 ;  /* 0x000000014848d824 */ /* 0x000fe200078e0a5c */
[----:B------:R-:W-:Y:S01]  /*56a0*/  ISETP.GE.AND P5, PT, R75, RZ, PT ;  /* 0x000000ff4b00720c */ /* 0x000fe20003fa6270 */
[----:B------:R-:W-:Y:S01]  /*56b0*/  @!P2 IMAD.MOV R70, RZ, RZ, -R70 ;  /* 0x000000ffff46a224 */ /* 0x000fe200078e0a46 */
[----:B------:R-:W-:Y:S01]  /*56c0*/  ISETP.GE.AND P2, PT, R4, RZ, PT ;  /* 0x000000ff0400720c */ /* 0x000fe20003f46270 */
[----:B------:R-:W-:-:S02]  /*56d0*/  IMAD R75, R92, R84, R76 ;  /* 0x000000545c4b7224 */ /* 0x000fc400078e024c */
[----:B------:R-:W-:-:S04]  /*56e0*/  IMAD.HI.U32 R76, R80, R77, RZ ;  /* 0x0000004d504c7227 */ /* 0x000fc800078e00ff */
[----:B------:R-:W-:Y:S02]  /*56f0*/  IMAD.MOV R76, RZ, RZ, -R76 ;  /* 0x000000ffff4c7224 */ /* 0x000fe400078e0a4c */
[--C-:B------:R-:W-:Y:S02]  /*5700*/  @!P0 IMAD.IADD R73, R73, 0x1, -R92.reuse ;  /* 0x0000000149498824 */ /* 0x100fe400078e0a5c */
[C---:B------:R-:W-:Y:S02]  /*5710*/  IMAD R77, R92.reuse, R76, R77 ;  /* 0x0000004c5c4d7224 */ /* 0x040fe400078e024d */
[----:B------:R-:W-:Y:S01]  /*5720*/  @!P3 IMAD.IADD R71, R71, 0x1, -R92 ;  /* 0x000000014747b824 */ /* 0x000fe200078e0a5c */
[C---:B------:R-:W-:Y:S01]  /*5730*/  ISETP.GT.U32.AND P3, PT, R92.reuse, R74, PT ;  /* 0x0000004a5c00720c */ /* 0x040fe20003f64070 */
[----:B------:R-:W-:Y:S01]  /*5740*/  @!P2 IMAD.MOV R73, RZ, RZ, -R73 ;  /* 0x000000ffff49a224 */ /* 0x000fe200078e0a49 */
[----:B------:R-:W-:Y:S02]  /*5750*/  ISETP.GT.U32.AND P2, PT, R92, R77, PT ;  /* 0x0000004d5c00720c */ /* 0x000fe40003f44070 */
[----:B------:R-:W-:Y:S01]  /*5760*/  ISETP.GE.AND P0, PT, R3, RZ, PT ;  /* 0x000000ff0300720c */ /* 0x000fe20003f06270 */
[----:B------:R-:W-:-:S02]  /*5770*/  VIADD R3, R83, 0x6c ;  /* 0x0000006c53037836 */ /* 0x000fc40000000000 */
[----:B------:R-:W-:Y:S01]  /*5780*/  @!P1 IMAD.MOV R71, RZ, RZ, -R71 ;  /* 0x000000ffff479224 */ /* 0x000fe200078e0a47 */
[----:B------:R-:W-:Y:S02]  /*5790*/  ISETP.GT.U32.AND P1, PT, R92, R75, PT ;  /* 0x0000004b5c00720c */ /* 0x000fe40003f24070 */
[----:B------:R-:W-:-:S03]  /*57a0*/  IABS R4, R3 ;  /* 0x0000000300047213 */ /* 0x000fc60000000000 */
[--C-:B------:R-:W-:Y:S02]  /*57b0*/  @!P3 IMAD.IADD R74, R74, 0x1, -R92.reuse ;  /* 0x000000014a4ab824 */ /* 0x100fe400078e0a5c */
[----:B------:R-:W-:-:S03]  /*57c0*/  @!P2 IMAD.IADD R77, R77, 0x1, -R92 ;  /* 0x000000014d4da824 */ /* 0x000fc600078e0a5c */
[----:B------:R-:W-:Y:S01]  /*57d0*/  ISETP.GT.U32.AND P3, PT, R92, R74, PT ;  /* 0x0000004a5c00720c */ /* 0x000fe20003f64070 */
[----:B------:R-:W-:Y:S01]  /*57e0*/  IMAD.HI.U32 R84, R80, R4, RZ ;  /* 0x0000000450547227 */ /* 0x000fe200078e00ff */
[----:B------:R-:W-:-:S03]  /*57f0*/  ISETP.GT.U32.AND P2, PT, R92, R77, PT ;  /* 0x0000004d5c00720c */ /* 0x000fc60003f44070 */
[----:B------:R-:W-:Y:S02]  /*5800*/  IMAD.MOV R84, RZ, RZ, -R84 ;  /* 0x000000ffff547224 */ /* 0x000fe400078e0a54 */
[----:B------:R-:W-:Y:S02]  /*5810*/  @!P1 IMAD.IADD R75, R75, 0x1, -R92 ;  /* 0x000000014b4b9824 */ /* 0x000fe400078e0a5c */
[----:B------:R-:W-:Y:S02]  /*5820*/  IMAD R4, R92, R84, R4 ;  /* 0x000000545c047224 */ /* 0x000fe400078e0204 */
[----:B------:R-:W-:Y:S01]  /*5830*/  @!P5 IMAD.MOV R72, RZ, RZ, -R72 ;  /* 0x000000ffff48d224 */ /* 0x000fe200078e0a48 */
[----:B------:R-:W-:Y:S01]  /*5840*/  ISETP.GE.AND P5, PT, R0, RZ, PT ;  /* 0x000000ff0000720c */ /* 0x000fe20003fa6270 */
[----:B------:R-:W-:Y:S01]  /*5850*/  @!P3 IMAD.IADD R74, R74, 0x1, -R92 ;  /* 0x000000014a4ab824 */ /* 0x000fe200078e0a5c */
[----:B------:R-:W-:Y:S01]  /*5860*/  ISETP.GT.U32.AND P1, PT, R92, R75, PT ;  /* 0x0000004b5c00720c */ /* 0x000fe20003f24070 */
[----:B------:R-:W-:-:S02]  /*5870*/  VIADD R0, R83, 0x70 ;  /* 0x0000007053007836 */ /* 0x000fc40000000000 */
[----:B------:R-:W-:Y:S01]  /*5880*/  @!P2 IMAD.IADD R77, R77, 0x1, -R92 ;  /* 0x000000014d4da824 */ /* 0x000fe200078e0a5c */
[----:B------:R-:W-:Y:S01]  /*5890*/  ISETP.GT.U32.AND P2, PT, R92, R4, PT ;  /* 0x000000045c00720c */ /* 0x000fe20003f44070 */
[----:B------:R-:W-:Y:S01]  /*58a0*/  @!P0 IMAD.MOV R74, RZ, RZ, -R74 ;  /* 0x000000ffff4a8224 */ /* 0x000fe200078e0a4a */
[----:B------:R-:W-:Y:S01]  /*58b0*/  ISETP.GE.AND P0, PT, R3, RZ, PT ;  /* 0x000000ff0300720c */ /* 0x000fe20003f06270 */
[C---:B------:R-:W-:Y:S01]  /*58c0*/  VIADD R3, R83.reuse, 0x71 ;  /* 0x0000007153037836 */ /* 0x040fe20000000000 */
[----:B------:R-:W-:Y:S01]  /*58d0*/  IABS R86, R0 ;  /* 0x0000000000567213 */ /* 0x000fe20000000000 */
[----:B------:R-:W-:Y:S01]  /*58e0*/  VIADD R90, R83, 0x72 ;  /* 0x00000072535a7836 */ /* 0x000fe20000000000 */
[----:B------:R-:W-:Y:S02]  /*58f0*/  ISETP.GE.AND P3, PT, R2, RZ, PT ;  /* 0x000000ff0200720c */ /* 0x000fe40003f66270 */
[----:B------:R-:W-:Y:S01]  /*5900*/  IABS R76, R3 ;  /* 0x00000003004c7213 */ /* 0x000fe20000000000 */
[----:B------:R-:W-:Y:S01]  /*5910*/  IMAD.HI.U32 R2, R80, R86, RZ ;  /* 0x0000005650027227 */ /* 0x000fe200078e00ff */
[----:B------:R-:W-:-:S03]  /*5920*/  IABS R85, R90 ;  /* 0x0000005a00557213 */ /* 0x000fc60000000000 */
[----:B------:R-:W-:Y:S01]  /*5930*/  @!P1 IMAD.IADD R75, R75, 0x1, -R92 ;  /* 0x000000014b4b9824 */ /* 0x000fe200078e0a5c */
[----:B------:R-:W-:Y:S01]  /*5940*/  ISETP.GE.AND P1, PT, R0, RZ, PT ;  /* 0x000000ff0000720c */ /* 0x000fe20003f26270 */
[----:B------:R-:W-:Y:S02]  /*5950*/  IMAD.MOV R2, RZ, RZ, -R2 ;  /* 0x000000ffff027224 */ /* 0x000fe400078e0a02 */
[----:B------:R-:W-:Y:S02]  /*5960*/  @!P2 IMAD.IADD R4, R4, 0x1, -R92 ;  /* 0x000000010404a824 */ /* 0x000fe400078e0a5c */
[----:B------:R-:W-:Y:S02]  /*5970*/  IMAD.MOV.U32 R0, RZ, RZ, R76 ;  /* 0x000000ffff007224 */ /* 0x000fe400078e004c */
[C---:B------:R-:W-:Y:S01]  /*5980*/  IMAD R86, R92.reuse, R2, R86 ;  /* 0x000000025c567224 */ /* 0x040fe200078e0256 */
[----:B------:R-:W-:Y:S01]  /*5990*/  ISETP.GT.U32.AND P2, PT, R92, R4, PT ;  /* 0x000000045c00720c */ /* 0x000fe20003f44070 */
[----:B------:R-:W-:-:S04]  /*59a0*/  IMAD.HI.U32 R2, R80, R0, RZ ;  /* 0x0000000050027227 */ /* 0x000fc800078e00ff */
[----:B------:R-:W-:Y:S01]  /*59b0*/  IMAD.HI.U32 R76, R80, R85, RZ ;  /* 0x00000055504c7227 */ /* 0x000fe200078e00ff */
[----:B------:R-:W-:Y:S03]  /*59c0*/  STL [R1+0xec0], R12 ;  /* 0x000ec00c01007387 */ /* 0x000fe60000100800 */
[----:B------:R-:W-:Y:S01]  /*59d0*/  IMAD.MOV R2, RZ, RZ, -R2 ;  /* 0x000000ffff027224 */ /* 0x000fe200078e0a02 */
[----:B------:R-:W-:Y:S01]  /*59e0*/  STL [R1+0xec8], R9 ;  /* 0x000ec80901007387 */ /* 0x000fe20000100800 */
[----:B------:R-:W-:Y:S02]  /*59f0*/  IMAD.MOV R89, RZ, RZ, -R76 ;  /* 0x000000ffff597224 */ /* 0x000fe400078e0a4c */
[C---:B------:R-:W-:Y:S01]  /*5a00*/  IMAD R0, R92.reuse, R2, R0 ;  /* 0x000000025c007224 */ /* 0x040fe200078e0200 */
[----:B------:R0:W-:Y:S01]  /*5a10*/  STL [R1+0xecc], R5 ;  /* 0x000ecc0501007387 */ /* 0x0001e20000100800 */
[----:B------:R-:W-:-:S02]  /*5a20*/  IMAD R85, R92, R89, R85 ;  /* 0x000000595c557224 */ /* 0x000fc400078e0255 */
[C---:B------:R-:W-:Y:S02]  /*5a30*/  VIADD R93, R83.reuse, 0x78 ;  /* 0x00000078535d7836 */ /* 0x040fe40000000000 */
[----:B------:R-:W-:Y:S01]  /*5a40*/  @!P5 IMAD.MOV R75, RZ, RZ, -R75 ;  /* 0x000000ffff4bd224 */ /* 0x000fe200078e0a4b */
[C---:B------:R-:W-:Y:S01]  /*5a50*/  ISETP.GT.U32.AND P5, PT, R92.reuse, R86, PT ;  /* 0x000000565c00720c */ /* 0x040fe20003fa4070 */
[----:B0-----:R-:W-:Y:S02]  /*5a60*/  IMAD.MOV.U32 R5, RZ, RZ, R77 ;  /* 0x000000ffff057224 */ /* 0x001fe400078e004d */
[C---:B------:R-:W-:Y:S02]  /*5a70*/  VIADD R37, R83.reuse, 0x74 ;  /* 0x0000007453257836 */ /* 0x040fe40000000000 */
[----:B------:R-:W-:Y:S01]  /*5a80*/  @!P3 IMAD.MOV R5, RZ, RZ, -R5 ;  /* 0x000000ffff05b224 */ /* 0x000fe200078e0a05 */
[----:B------:R-:W-:Y:S01]  /*5a90*/  ISETP.GT.U32.AND P3, PT, R92, R0, PT ;  /* 0x000000005c00720c */ /* 0x000fe20003f64070 */
[----:B------:R-:W-:Y:S01]  /*5aa0*/  @!P2 IMAD.IADD R4, R4, 0x1, -R92 ;  /* 0x000000010404a824 */ /* 0x000fe200078e0a5c */
[----:B------:R-:W-:Y:S01]  /*5ab0*/  ISETP.GT.U32.AND P2, PT, R92, R85, PT ;  /* 0x000000555c00720c */ /* 0x000fe20003f44070 */
[----:B------:R-:W-:Y:S01]  /*5ac0*/  VIADD R88, R83, 0x73 ;  /* 0x0000007353587836 */ /* 0x000fe20000000000 */
[----:B------:R-:W-:-:S02]  /*5ad0*/  IABS R2, R93 ;  /* 0x0000005d00027213 */ /* 0x000fc40000000000 */
[----:B------:R-:W-:Y:S02]  /*5ae0*/  IABS R87, R37 ;  /* 0x0000002500577213 */ /* 0x000fe40000000000 */
[----:B------:R-:W-:Y:S01]  /*5af0*/  IABS R84, R88 ;  /* 0x0000005800547213 */ /* 0x000fe20000000000 */
[----:B------:R-:W-:-:S04]  /*5b00*/  IMAD.HI.U32 R89, R80, R2, RZ ;  /* 0x0000000250597227 */ /* 0x000fc800078e00ff */
[----:B------:R-:W-:Y:S02]  /*5b10*/  IMAD.MOV.U32 R76, RZ, RZ, R87 ;  /* 0x000000ffff4c7224 */ /* 0x000fe400078e0057 */
[----:B------:R-:W-:-:S04]  /*5b20*/  IMAD.HI.U32 R87, R80, R84, RZ ;  /* 0x0000005450577227 */ /* 0x000fc800078e00ff */
[----:B------:R-:W-:Y:S02]  /*5b30*/  IMAD.MOV R89, RZ, RZ, -R89 ;  /* 0x000000ffff597224 */ /* 0x000fe400078e0a59 */
[--C-:B------:R-:W-:Y:S02]  /*5b40*/  @!P5 IMAD.IADD R86, R86, 0x1, -R92.reuse ;  /* 0x000000015656d824 */ /* 0x100fe400078e0a5c */
[----:B------:R-:W-:Y:S02]  /*5b50*/  @!P3 IMAD.IADD R0, R0, 0x1, -R92 ;  /* 0x000000010000b824 */ /* 0x000fe400078e0a5c */
[----:B------:R-:W-:Y:S02]  /*5b60*/  IMAD.MOV.U32 R9, RZ, RZ, R4 ;  /* 0x000000ffff097224 */ /* 0x000fe400078e0004 */
[----:B------:R-:W-:Y:S02]  /*5b70*/  @!P2 IMAD.IADD R85, R85, 0x1, -R92 ;  /* 0x000000015555a824 */ /* 0x000fe400078e0a5c */
[----:B------:R-:W-:-:S02]  /*5b80*/  IMAD.MOV R87, RZ, RZ, -R87 ;  /* 0x000000ffff577224 */ /* 0x000fc400078e0a57 */
[C---:B------:R-:W-:Y:S01]  /*5b90*/  IMAD R2, R92.reuse, R89, R2 ;  /* 0x000000595c027224 */ /* 0x040fe200078e0202 */
[C---:B------:R-:W-:Y:S01]  /*5ba0*/  ISETP.GT.U32.AND P3, PT, R92.reuse, R86, PT ;  /* 0x000000565c00720c */ /* 0x040fe20003f64070 */
[----:B------:R-:W-:Y:S02]  /*5bb0*/  VIADD R89, R83, 0x79 ;  /* 0x0000007953597836 */ /* 0x000fe40000000000 */
[----:B------:R-:W-:Y:S01]  /*5bc0*/  @!P0 IMAD.MOV R9, RZ, RZ, -R9 ;  /* 0x000000ffff098224 */ /* 0x000fe200078e0a09 */
[----:B------:R-:W-:Y:S01]  /*5bd0*/  ISETP.GT.U32.AND P0, PT, R92, R0, PT ;  /* 0x000000005c00720c */ /* 0x000fe20003f04070 */
[----:B------:R-:W-:Y:S01]  /*5be0*/  IMAD.HI.U32 R91, R80, R76, RZ ;  /* 0x0000004c505b7227 */ /* 0x000fe200078e00ff */
[----:B------:R-:W-:-:S03]  /*5bf0*/  ISETP.GT.U32.AND P2, PT, R92, R85, PT ;  /* 0x000000555c00720c */ /* 0x000fc60003f44070 */
[C---:B------:R-:W-:Y:S01]  /*5c00*/  IMAD R84, R92.reuse, R87, R84 ;  /* 0x000000575c547224 */ /* 0x040fe200078e0254 */
[----:B------:R-:W-:Y:S01]  /*5c10*/  IABS R87, R89 ;  /* 0x0000005900577213 */ /* 0x000fe20000000000 */
[----:B------:R-:W-:Y:S02]  /*5c20*/  IMAD.MOV R77, RZ, RZ, -R91 ;  /* 0x000000ffff4d7224 */ /* 0x000fe400078e0a5b */
[----:B------:R-:W-:Y:S01]  /*5c30*/  IMAD.MOV.U32 R79, RZ, RZ, R78 ;  /* 0x000000ffff4f7224 */ /* 0x000fe200078e004e */
[C---:B------:R-:W-:Y:S01]  /*5c40*/  ISETP.GT.U32.AND P5, PT, R92.reuse, R84, PT ;  /* 0x000000545c00720c */ /* 0x040fe20003fa4070 */
[----:B------:R-:W-:Y:S01]  /*5c50*/  IMAD.MOV.U32 R78, RZ, RZ, R81 ;  /* 0x000000ffff4e7224 */ /* 0x000fe200078e0051 */
[----:B------:R0:W-:Y:S01]  /*5c60*/  STL [R1+0x30], R5 ;  /* 0x0000300501007387 */ /* 0x0001e20000100800 */
[----:B------:R-:W-:Y:S02]  /*5c70*/  VIADD R81, R83, 0x7c ;  /* 0x0000007c53517836 */ /* 0x000fe40000000000 */
[----:B------:R-:W-:-:S02]  /*5c80*/  IMAD R76, R92, R77, R76 ;  /* 0x0000004d5c4c7224 */ /* 0x000fc400078e024c */
[----:B------:R-:W-:Y:S01]  /*5c90*/  IMAD.HI.U32 R12, R80, R87, RZ ;  /* 0x00000057500c7227 */ /* 0x000fe200078e00ff */
[----:B------:R1:W-:Y:S03]  /*5ca0*/  STL [R1+0x2c], R9 ;  /* 0x00002c0901007387 */ /* 0x0003e60000100800 */
[----:B0-----:R-:W-:Y:S02]  /*5cb0*/  VIADD R5, R83, 0x7b ;  /* 0x0000007b53057836 */ /* 0x001fe40000000000 */
[----:B------:R-:W-:Y:S01]  /*5cc0*/  @!P3 IMAD.IADD R86, R86, 0x1, -R92 ;  /* 0x000000015656b824 */ /* 0x000fe200078e0a5c */
[----:B------:R-:W-:Y:S01]  /*5cd0*/  ISETP.GT.U32.AND P3, PT, R92, R76, PT ;  /* 0x0000004c5c00720c */ /* 0x000fe20003f64070 */
[----:B------:R-:W-:Y:S01]  /*5ce0*/  IMAD.MOV R12, RZ, RZ, -R12 ;  /* 0x000000ffff0c7224 */ /* 0x000fe200078e0a0c */
[----:B------:R-:W-:Y:S01]  /*5cf0*/  IABS R4, R5 ;  /* 0x0000000500047213 */ /* 0x000fe20000000000 */
[--C-:B------:R-:W-:Y:S01]  /*5d00*/  @!P0 IMAD.IADD R0, R0, 0x1, -R92.reuse ;  /* 0x0000000100008824 */ /* 0x100fe200078e0a5c */
[----:B-1----:R-:W-:Y:S01]  /*5d10*/  IABS R9, R81 ;  /* 0x0000005100097213 */ /* 0x002fe20000000000 */
[----:B------:R-:W-:Y:S01]  /*5d20*/  @!P2 IMAD.IADD R85, R85, 0x1, -R92 ;  /* 0x000000015555a824 */ /* 0x000fe200078e0a5c */
[----:B------:R-:W-:-:S02]  /*5d30*/  ISETP.GT.U32.AND P0, PT, R92, R2, PT ;  /* 0x000000025c00720c */ /* 0x000fc40003f04070 */
[----:B------:R-:W-:Y:S01]  /*5d40*/  ISETP.GE.AND P2, PT, R3, RZ, PT ;  /* 0x000000ff0300720c */ /* 0x000fe20003f46270 */
[----:B------:R-:W-:Y:S02]  /*5d50*/  IMAD R3, R92, R12, R87 ;  /* 0x0000000c5c037224 */ /* 0x000fe400078e0257 */
[----:B------:R-:W-:Y:S02]  /*5d60*/  IMAD.MOV.U32 R87, RZ, RZ, R9 ;  /* 0x000000ffff577224 */ /* 0x000fe400078e0009 */
[----:B------:R-:W-:-:S04]  /*5d70*/  IMAD.HI.U32 R9, R80, R4, RZ ;  /* 0x0000000450097227 */ /* 0x000fc800078e00ff */
[----:B------:R-:W-:Y:S02]  /*5d80*/  @!P5 IMAD.IADD R84, R84, 0x1, -R92 ;  /* 0x000000015454d824 */ /* 0x000fe400078e0a5c */
[----:B------:R-:W-:-:S03]  /*5d90*/  IMAD.MOV R9, RZ, RZ, -R9 ;  /* 0x000000ffff097224 */ /* 0x000fc600078e0a09 */
[----:B------:R-:W-:Y:S01]  /*5da0*/  ISETP.GT.U32.AND P5, PT, R92, R84, PT ;  /* 0x000000545c00720c */ /* 0x000fe20003fa4070 */
[----:B------:R-:W-:Y:S01]  /*5db0*/  @!P3 IMAD.IADD R76, R76, 0x1, -R92 ;  /* 0x000000014c4cb824 */ /* 0x000fe200078e0a5c */
[----:B------:R-:W-:Y:S01]  /*5dc0*/  ISETP.GE.AND P3, PT, R90, RZ, PT ;  /* 0x000000ff5a00720c */ /* 0x000fe20003f66270 */
[----:B------:R-:W-:Y:S02]  /*5dd0*/  IMAD R4, R92, R9, R4 ;  /* 0x000000095c047224 */ /* 0x000fe400078e0204 */
[----:B------:R-:W-:Y:S01]  /*5de0*/  @!P0 IMAD.IADD R2, R2, 0x1, -R92 ;  /* 0x0000000102028824 */ /* 0x000fe200078e0a5c */
[----:B------:R-:W-:Y:S01]  /*5df0*/  ISETP.GE.AND P0, PT, R88, RZ, PT ;  /* 0x000000ff5800720c */ /* 0x000fe20003f06270 */
[----:B------:R-:W-:Y:S01]  /*5e00*/  IMAD.MOV.U32 R9, RZ, RZ, R86 ;  /* 0x000000ffff097224 */ /* 0x000fe200078e0056 */
[----:B------:R-:W0:Y:S03]  /*5e10*/  LDC R88, c[0x0][0x3a4] ;  /* 0x0000e900ff587b82 */ /* 0x000e260000000800 */
[----:B------:R-:W-:Y:S01]  /*5e20*/  @!P1 IMAD.MOV R9, RZ, RZ, -R9 ;  /* 0x000000ffff099224 */ /* 0x000fe200078e0a09 */
[----:B------:R-:W-:Y:S01]  /*5e30*/  ISETP.GT.U32.AND P1, PT, R92, R76, PT ;  /* 0x0000004c5c00720c */ /* 0x000fe20003f24070 */
[----:B------:R-:W-:-:S02]  /*5e40*/  @!P5 IMAD.IADD R84, R84, 0x1, -R92 ;  /* 0x000000015454d824 */ /* 0x000fc400078e0a5c */
[----:B------:R-:W-:-:S04]  /*5e50*/  @!P3 IMAD.MOV R85, RZ, RZ, -R85 ;  /* 0x000000ffff55b224 */ /* 0x000fc800078e0a55 */
[----:B------:R-:W-:Y:S01]  /*5e60*/  @!P0 IMAD.MOV R84, RZ, RZ, -R84 ;  /* 0x000000ffff548224 */ /* 0x000fe200078e0a54 */
[----:B------:R-:W-:Y:S04]  /*5e70*/  STL [R1+0x38], R85 ;  /* 0x0000385501007387 */ /* 0x000fe80000100800 */
[----:B------:R1:W-:Y:S01]  /*5e80*/  STL [R1+0x3c], R84 ;  /* 0x00003c5401007387 */ /* 0x0003e20000100800 */
[----:B------:R-:W-:Y:S01]  /*5e90*/  @!P1 IMAD.IADD R76, R76, 0x1, -R92 ;  /* 0x000000014c4c9824 */ /* 0x000fe200078e0a5c */
[----:B------:R-:W-:Y:S02]  /*5ea0*/  ISETP.GE.AND P1, PT, R37, RZ, PT ;  /* 0x000000ff2500720c */ /* 0x000fe40003f26270 */
[----:B------:R-:W0:Y:S01]  /*5eb0*/  LDL.LU R37, [R1+0x2a24] ;  /* 0x002a240001257983 */ /* 0x000e220000300800 */
[----:B------:R-:W-:Y:S01]  /*5ec0*/  VIADD R91, R83, 0x7a ;  /* 0x0000007a535b7836 */ /* 0x000fe20000000000 */
[----:B------:R-:W-:-:S04]  /*5ed0*/  ISETP.GT.U32.AND P5, PT, R92, R3, PT ;  /* 0x000000035c00720c */ /* 0x000fc80003fa4070 */
[----:B------:R-:W-:Y:S01]  /*5ee0*/  IABS R77, R91 ;  /* 0x0000005b004d7213 */ /* 0x000fe20000000000 */
[----:B-1----:R-:W1:Y:S04]  /*5ef0*/  LDC.64 R84, c[0x0][0x380] ;  /* 0x0000e000ff547b82 */ /* 0x002e680000000a00 */
[----:B------:R-:W-:-:S04]  /*5f00*/  IMAD.HI.U32 R12, R80, R77, RZ ;  /* 0x0000004d500c7227 */ /* 0x000fc800078e00ff */
[----:B------:R-:W-:Y:S02]  /*5f10*/  IMAD.MOV R90, RZ, RZ, -R12 ;  /* 0x000000ffff5a7224 */ /* 0x000fe400078e0a0c */
[----:B------:R-:W-:-:S04]  /*5f20*/  IMAD.HI.U32 R12, R80, R87, RZ ;  /* 0x00000057500c7227 */ /* 0x000fc800078e00ff */
[----:B------:R-:W-:Y:S02]  /*5f30*/  IMAD.MOV R86, RZ, RZ, -R12 ;  /* 0x000000ffff567224 */ /* 0x000fe400078e0a0c */
[----:B------:R-:W-:Y:S02]  /*5f40*/  IMAD.MOV.U32 R12, RZ, RZ, R0 ;  /* 0x000000ffff0c7224 */ /* 0x000fe400078e0000 */
[----:B------:R-:W-:Y:S02]  /*5f50*/  @!P5 IMAD.IADD R3, R3, 0x1, -R92 ;  /* 0x000000010303d824 */ /* 0x000fe400078e0a5c */
[C---:B------:R-:W-:Y:S02]  /*5f60*/  IMAD R77, R92.reuse, R90, R77 ;  /* 0x0000005a5c4d7224 */ /* 0x040fe400078e024d */
[----:B------:R-:W-:Y:S01]  /*5f70*/  @!P2 IMAD.MOV R12, RZ, RZ, -R12 ;  /* 0x000000ffff0ca224 */ /* 0x000fe200078e0a0c */
[C---:B------:R-:W-:Y:S02]  /*5f80*/  ISETP.GT.U32.AND P2, PT, R92.reuse, R3, PT ;  /* 0x000000035c00720c */ /* 0x040fe40003f44070 */
[----:B------:R-:W-:-:S02]  /*5f90*/  ISETP.GT.U32.AND P3, PT, R92, R77, PT ;  /* 0x0000004d5c00720c */ /* 0x000fc40003f64070 */
[----:B------:R-:W-:-:S09]  /*5fa0*/  ISETP.GT.U32.AND P5, PT, R92, R2, PT ;  /* 0x000000025c00720c */ /* 0x000fd20003fa4070 */
[--C-:B------:R-:W-:Y:S01]  /*5fb0*/  @!P2 IMAD.IADD R3, R3, 0x1, -R92.reuse ;  /* 0x000000010303a824 */ /* 0x100fe200078e0a5c */
[----:B------:R-:W-:Y:S01]  /*5fc0*/  ISETP.GE.AND P2, PT, R93, RZ, PT ;  /* 0x000000ff5d00720c */ /* 0x000fe20003f46270 */
[--C-:B------:R-:W-:Y:S01]  /*5fd0*/  @!P3 IMAD.IADD R77, R77, 0x1, -R92.reuse ;  /* 0x000000014d4db824 */ /* 0x100fe200078e0a5c */
[----:B------:R-:W-:Y:S01]  /*5fe0*/  ISETP.GE.AND P3, PT, R89, RZ, PT ;  /* 0x000000ff5900720c */ /* 0x000fe20003f66270 */
[----:B------:R-:W-:Y:S02]  /*5ff0*/  @!P5 IMAD.IADD R2, R2, 0x1, -R92 ;  /* 0x000000010202d824 */ /* 0x000fe400078e0a5c */
[----:B------:R-:W-:Y:S02]  /*6000*/  IMAD.MOV.U32 R93, RZ, RZ, R76 ;  /* 0x000000ffff5d7224 */ /* 0x000fe400078e004c */
[----:B------:R-:W-:Y:S02]  /*6010*/  IMAD.MOV.U32 R90, RZ, RZ, R2 ;  /* 0x000000ffff5a7224 */ /* 0x000fe400078e0002 */
[----:B------:R-:W-:-:S02]  /*6020*/  IMAD.MOV.U32 R2, RZ, RZ, R3 ;  /* 0x000000ffff027224 */ /* 0x000fc400078e0003 */
[----:B------:R-:W-:Y:S02]  /*6030*/  @!P1 IMAD.MOV R93, RZ, RZ, -R93 ;  /* 0x000000ffff5d9224 */ /* 0x000fe400078e0a5d */
[----:B------:R-:W-:Y:S02]  /*6040*/  @!P2 IMAD.MOV R90, RZ, RZ, -R90 ;  /* 0x000000ffff5aa224 */ /* 0x000fe400078e0a5a */
[----:B------:R-:W-:Y:S01]  /*6050*/  @!P3 IMAD.MOV R2, RZ, RZ, -R2 ;  /* 0x000000ffff02b224 */ /* 0x000fe200078e0a02 */
[----:B------:R0:W-:Y:S04]  /*6060*/  STL [R1+0x108], R93 ;  /* 0x0001085d01007387 */ /* 0x0001e80000100800 */
[----:B------:R-:W-:Y:S04]  /*6070*/  STL [R1+0x1c0], R90 ;  /* 0x0001c05a01007387 */ /* 0x000fe80000100800 */
[----:B------:R2:W-:Y:S01]  /*6080*/  STL [R1+0xedc], R2 ;  /* 0x000edc0201007387 */ /* 0x0005e20000100800 */
[----:B------:R-:W-:-:S02]  /*6090*/  IMAD R0, R92, R86, R87 ;  /* 0x000000565c007224 */ /* 0x000fc400078e0257 */
[----:B0-----:R-:W-:Y:S01]  /*60a0*/  IMAD R93, R37, R88, RZ ;  /* 0x00000058255d7224 */ /* 0x001fe200078e02ff */
[C---:B------:R-:W-:Y:S01]  /*60b0*/  ISETP.GT.U32.AND P0, PT, R92.reuse, R4, PT ;  /* 0x000000045c00720c */ /* 0x040fe20003f04070 */
[----:B------:R-:W3:Y:S01]  /*60c0*/  LDL.LU R37, [R1+0x2a20] ;  /* 0x002a200001257983 */ /* 0x000ee20000300800 */
[----:B------:R-:W-:Y:S01]  /*60d0*/  IABS R86, R83 ;  /* 0x0000005300567213 */ /* 0x000fe20000000000 */
[----:B--2---:R-:W0:Y:S01]  /*60e0*/  LDC.64 R2, c[0x0][0x3a8] ;  /* 0x0000ea00ff027b82 */ /* 0x004e220000000a00 */
[----:B------:R-:W-:-:S03]  /*60f0*/  ISETP.GT.U32.AND P5, PT, R92, R0, PT ;  /* 0x000000005c00720c */ /* 0x000fc60003fa4070 */
[----:B------:R-:W-:-:S04]  /*6100*/  IMAD.HI.U32 R87, R80, R86, RZ ;  /* 0x0000005650577227 */ /* 0x000fc800078e00ff */
[----:B------:R-:W-:-:S04]  /*6110*/  IMAD.MOV R87, RZ, RZ, -R87 ;  /* 0x000000ffff577224 */ /* 0x000fc800078e0a57 */
[----:B------:R-:W-:Y:S02]  /*6120*/  IMAD R76, R92, R87, R86 ;  /* 0x000000575c4c7224 */ /* 0x000fe400078e0256 */
[----:B------:R-:W-:-:S03]  /*6130*/  @!P0 IMAD.IADD R4, R4, 0x1, -R92 ;  /* 0x0000000104048824 */ /* 0x000fc600078e0a5c */
[----:B------:R-:W-:Y:S01]  /*6140*/  ISETP.GT.U32.AND P2, PT, R92, R76, PT ;  /* 0x0000004c5c00720c */ /* 0x000fe20003f44070 */
[----:B------:R-:W-:Y:S01]  /*6150*/  @!P5 IMAD.IADD R0, R0, 0x1, -R92 ;  /* 0x000000010000d824 */ /* 0x000fe200078e0a5c */
[C---:B------:R-:W-:Y:S02]  /*6160*/  ISETP.GT.U32.AND P5, PT, R92.reuse, R4, PT ;  /* 0x000000045c00720c */ /* 0x040fe40003fa4070 */
[C---:B------:R-:W-:Y:S02]  /*6170*/  ISETP.GT.U32.AND P0, PT, R92.reuse, R77, PT ;  /* 0x0000004d5c00720c */ /* 0x040fe40003f04070 */
[----:B------:R-:W-:Y:S01]  /*6180*/  ISETP.GT.U32.AND P1, PT, R92, R0, PT ;  /* 0x000000005c00720c */ /* 0x000fe20003f24070 */
[-C--:B------:R-:W-:Y:S02]  /*6190*/  IMAD R86, R79, R88.reuse, RZ ;  /* 0x000000584f567224 */ /* 0x080fe400078e02ff */
[----:B------:R-:W-:Y:S01]  /*61a0*/  IMAD R87, R78, R88, RZ ;  /* 0x000000584e577224 */ /* 0x000fe200078e02ff */
[----:B------:R-:W-:-:S03]  /*61b0*/  ISETP.GE.AND P3, PT, R6, RZ, PT ;  /* 0x000000ff0600720c */ /* 0x000fc60003f66270 */
[--C-:B------:R-:W-:Y:S01]  /*61c0*/  @!P2 IMAD.IADD R76, R76, 0x1, -R92.reuse ;  /* 0x000000014c4ca824 */ /* 0x100fe200078e0a5c */
[----:B0-----:R-:W-:Y:S01]  /*61d0*/  STL [R1+0x29f0], R2 ;  /* 0x0029f00201007387 */ /* 0x001fe20000100800 */
[--C-:B------:R-:W-:Y:S01]  /*61e0*/  @!P5 IMAD.IADD R4, R4, 0x1, -R92.reuse ;  /* 0x000000010404d824 */ /* 0x100fe200078e0a5c */
[----:B-1----:R-:W-:Y:S01]  /*61f0*/  LEA R90, P5, R86, R84, 0x1 ;  /* 0x00000054565a7211 */ /* 0x002fe200078a08ff */
[--C-:B------:R-:W-:Y:S01]  /*6200*/  @!P0 IMAD.IADD R77, R77, 0x1, -R92.reuse ;  /* 0x000000014d4d8824 */ /* 0x100fe200078e0a5c */
[----:B------:R-:W-:Y:S01]  /*6210*/  ISETP.GT.U32.AND P2, PT, R92, R76, PT ;  /* 0x0000004c5c00720c */ /* 0x000fe20003f44070 */
[----:B------:R-:W-:Y:S02]  /*6220*/  IMAD R6, R82, R88, RZ ;  /* 0x0000005852067224 */ /* 0x000fe400078e02ff */
[----:B------:R-:W-:Y:S01]  /*6230*/  @!P1 IMAD.IADD R0, R0, 0x1, -R92 ;  /* 0x0000000100009824 */ /* 0x000fe200078e0a5c */
[----:B------:R-:W-:Y:S01]  /*6240*/  LEA R88, P1, R87, R84, 0x1 ;  /* 0x0000005457587211 */ /* 0x000fe200078208ff */
[----:B------:R-:W0:Y:S01]  /*6250*/  LDC.64 R78, c[0x0][0x388] ;  /* 0x0000e200ff4e7b82 */ /* 0x000e220000000a00 */
[----:B------:R-:W-:-:S02]  /*6260*/  ISETP.GE.AND P0, PT, R91, RZ, PT ;  /* 0x000000ff5b00720c */ /* 0x000fc40003f06270 */
[-C--:B------:R-:W-:Y:S02]  /*6270*/  LEA.HI.X.SX32 R91, R86, R85.reuse, 0x1, P5 ;  /* 0x00000055565b7211 */ /* 0x080fe400028f0eff */
[CC--:B------:R-:W-:Y:S02]  /*6280*/  LEA R86, P5, R6.reuse, R84.reuse, 0x1 ;  /* 0x0000005406567211 */ /* 0x0c0fe400078a08ff */
[-C--:B------:R-:W-:Y:S02]  /*6290*/  LEA.HI.X.SX32 R89, R87, R85.reuse, 0x1, P1 ;  /* 0x0000005557597211 */ /* 0x080fe400008f0eff */
[C---:B------:R-:W-:Y:S01]  /*62a0*/  LEA R84, P1, R93.reuse, R84, 0x1 ;  /* 0x000000545d547211 */ /* 0x040fe200078208ff */
[----:B------:R1:W-:Y:S01]  /*62b0*/  STL [R1+0x29f4], R91 ;  /* 0x0029f45b01007387 */ /* 0x0003e20000100800 */
[-C--:B------:R-:W-:Y:S01]  /*62c0*/  LEA.HI.X.SX32 R87, R6, R85.reuse, 0x1, P5 ;  /* 0x0000005506577211 */ /* 0x080fe200028f0eff */
[----:B------:R-:W-:Y:S01]  /*62d0*/  @!P2 IMAD.IADD R76, R76, 0x1, -R92 ;  /* 0x000000014c4ca824 */ /* 0x000fe200078e0a5c */
[----:B------:R-:W-:-:S02]  /*62e0*/  LEA.HI.X.SX32 R85, R93, R85, 0x1, P1 ;  /* 0x000000555d557211 */ /* 0x000fc400008f0eff */
[----:B------:R-:W-:Y:S01]  /*62f0*/  ISETP.GE.AND P5, PT, R5, RZ, PT ;  /* 0x000000ff0500720c */ /* 0x000fe20003fa6270 */
[C---:B------:R-:W-:Y:S01]  /*6300*/  VIADD R5, R83.reuse, 0x5e ;  /* 0x0000005e53057836 */ /* 0x040fe20000000000 */
[----:B------:R-:W-:Y:S01]  /*6310*/  ISETP.GE.AND P2, PT, R83, RZ, PT ;  /* 0x000000ff5300720c */ /* 0x000fe20003f46270 */
[----:B0-----:R-:W-:Y:S02]  /*6320*/  IMAD.MOV.U32 R6, RZ, RZ, R79 ;  /* 0x000000ffff067224 */ /* 0x001fe400078e004f */
[----:B------:R-:W2:Y:S01]  /*6330*/  LDL.LU R79, [R1+0x2a1c] ;  /* 0x002a1c00014f7983 */ /* 0x000ea20000300800 */
[----:B------:R-:W-:Y:S02]  /*6340*/  IABS R93, R5 ;  /* 0x00000005005d7213 */ /* 0x000fe40000000000 */
[----:B---3--:R-:W-:Y:S02]  /*6350*/  ISETP.NE.AND P1, PT, R37, RZ, PT ;  /* 0x000000ff2500720c */ /* 0x008fe40003f25270 */
[----:B-1----:R-:W-:Y:S01]  /*6360*/  LOP3.LUT R91, RZ, R37, RZ, 0x33, !PT ;  /* 0x00000025ff5b7212 */ /* 0x002fe200078e33ff */
[----:B------:R-:W-:-:S02]  /*6370*/  VIADD R37, R83, 0x5d ;  /* 0x0000005d53257836 */ /* 0x000fc40000000000 */
[----:B------:R-:W0:Y:S02]  /*6380*/  S2R R83, SR_TID.X ;  /* 0x0000000000537919 */ /* 0x000e240000002100 */
[----:B------:R-:W-:Y:S04]  /*6390*/  STL [R1+0xed4], R91 ;  /* 0x000ed45b01007387 */ /* 0x000fe80000100800 */
[----:B------:R1:W-:Y:S02]  /*63a0*/  STL [R1+0x13d4], R37 ;  /* 0x0013d42501007387 */ /* 0x0003e40000100800 */
[----:B-1----:R-:W-:-:S05]  /*63b0*/  IABS R37, R37 ;  /* 0x0000002500257213 */ /* 0x002fca0000000000 */
[----:B------:R-:W-:Y:S02]  /*63c0*/  IMAD.MOV.U32 R82, RZ, RZ, R37 ;  /* 0x000000ffff527224 */ /* 0x000fe400078e0025 */
[----:B------:R-:W-:Y:S01]  /*63d0*/  IMAD.MOV.U32 R37, RZ, RZ, R93 ;  /* 0x000000ffff257224 */ /* 0x000fe200078e005d */
[----:B------:R1:W-:Y:S01]  /*63e0*/  STL [R1+0x1410], R5 ;  /* 0x0014100501007387 */ /* 0x0003e20000100800 */
[----:B0-----:R-:W-:-:S03]  /*63f0*/  LOP3.LUT R93, R83, 0x7f, RZ, 0xc0, !PT ;  /* 0x0000007f535d7812 */ /* 0x001fc600078ec0ff */
[----:B------:R-:W-:Y:S01]  /*6400*/  STL [R1+0x2108], R3 ;  /* 0x0021080301007387 */ /* 0x000fe20000100800 */
[C---:B------:R-:W-:Y:S01]  /*6410*/  IMAD.HI.U32 R83, R80.reuse, R82, RZ ;  /* 0x0000005250537227 */ /* 0x040fe200078e00ff */
[----:B-1----:R-:W0:Y:S02]  /*6420*/  LDC R5, c[0x0][0x3b0] ;  /* 0x0000ec00ff057b82 */ /* 0x002e240000000800 */
[----:B------:R1:W-:Y:S01]  /*6430*/  STL [R1+0x2498], R3 ;  /* 0x0024980301007387 */ /* 0x0003e20000100800 */
[----:B------:R-:W-:Y:S02]  /*6440*/  IMAD R93, R93, R3, RZ ;  /* 0x000000035d5d7224 */ /* 0x000fe400078e02ff */
[----:B------:R-:W-:-:S04]  /*6450*/  IMAD.HI.U32 R80, R80, R37, RZ ;  /* 0x0000002550507227 */ /* 0x000fc800078e00ff */
[----:B-1----:R-:W-:Y:S02]  /*6460*/  IMAD.MOV.U32 R3, RZ, RZ, R77 ;  /* 0x000000ffff037224 */ /* 0x002fe400078e004d */
[----:B------:R-:W-:Y:S02]  /*6470*/  IMAD.MOV R83, RZ, RZ, -R83 ;  /* 0x000000ffff537224 */ /* 0x000fe400078e0a53 */
[----:B------:R-:W-:Y:S02]  /*6480*/  @!P0 IMAD.MOV R3, RZ, RZ, -R3 ;  /* 0x000000ffff038224 */ /* 0x000fe400078e0a03 */
[----:B------:R-:W-:Y:S01]  /*6490*/  IMAD.MOV R77, RZ, RZ, -R80 ;  /* 0x000000ffff4d7224 */ /* 0x000fe200078e0a50 */
[----:B------:R-:W-:Y:S01]  /*64a0*/  ISETP.GE.AND P0, PT, R81, RZ, PT ;  /* 0x000000ff5100720c */ /* 0x000fe20003f06270 */
[----:B------:R-:W3:Y:S01]  /*64b0*/  LDL.LU R80, [R1+0x2a18] ;  /* 0x002a180001507983 */ /* 0x000ee20000300800 */
[----:B------:R-:W-:-:S03]  /*64c0*/  IMAD R83, R92, R83, R82 ;  /* 0x000000535c537224 */ /* 0x000fc600078e0252 */
[----:B------:R-:W-:Y:S04]  /*64d0*/  STL [R1+0x24c8], R3 ;  /* 0x0024c80301007387 */ /* 0x000fe80000100800 */
[----:B------:R-:W4:Y:S04]  /*64e0*/  LDL.LU R81, [R1+0x2a14] ;  /* 0x002a140001517983 */ /* 0x000f280000300800 */
[----:B------:R-:W2:Y:S04]  /*64f0*/  LDL.LU R82, [R1+0x2a10] ;  /* 0x002a100001527983 */ /* 0x000ea80000300800 */
[----:B------:R1:W-:Y:S04]  /*6500*/  STL [R1+0xeac], R83 ;  /* 0x000eac5301007387 */ /* 0x0003e80000100800 */
[----:B-1----:R-:W3:Y:S01]  /*6510*/  LDL.LU R83, [R1+0x2a0c] ;  /* 0x002a0c0001537983 */ /* 0x002ee20000300800 */
[----:B------:R-:W-:-:S02]  /*6520*/  IMAD.MOV.U32 R2, RZ, RZ, R78 ;  /* 0x000000ffff027224 */ /* 0x000fc400078e004e */
[----:B------:R-:W1:Y:S01]  /*6530*/  LDC R78, c[0x0][0x3b0] ;  /* 0x0000ec00ff4e7b82 */ /* 0x000e620000000800 */
[----:B------:R-:W-:Y:S02]  /*6540*/  @!P2 IMAD.MOV R76, RZ, RZ, -R76 ;  /* 0x000000ffff4ca224 */ /* 0x000fe400078e0a4c */
[----:B------:R-:W-:Y:S01]  /*6550*/  LEA R2, P2, R93, R2, 0x1 ;  /* 0x000000025d027211 */ /* 0x000fe200078408ff */
[----:B------:R-:W-:-:S04]  /*6560*/  IMAD R77, R92, R77, R37 ;  /* 0x0000004d5c4d7224 */ /* 0x000fc800078e0225 */
[----:B------:R-:W-:Y:S01]  /*6570*/  STL [R1+0x56c], R2 ;  /* 0x00056c0201007387 */ /* 0x000fe20000100800 */
[----:B------:R-:W-:Y:S01]  /*6580*/  LEA.HI.X.SX32 R93, R93, R6, 0x1, P2 ;  /* 0x000000065d5d7211 */ /* 0x000fe200010f0eff */
[----:B------:R-:W0:Y:S02]  /*6590*/  LDC R37, c[0x0][0x3b0] ;  /* 0x0000ec00ff257b82 */ /* 0x000e240000000800 */
[----:B------:R1:W-:Y:S04]  /*65a0*/  STL [R1+0x2390], R92 ;  /* 0x0023905c01007387 */ /* 0x0003e80000100800 */
[----:B------:R1:W-:Y:S04]  /*65b0*/  STL [R1+0xec4], R77 ;  /* 0x000ec44d01007387 */ /* 0x0003e80000100800 */
[----:B------:R-:W3:Y:S01]  /*65c0*/  LDL.LU R6, [R1+0x2a08] ;  /* 0x002a080001067983 */ /* 0x000ee20000300800 */
[----:B------:R-:W-:Y:S01]  /*65d0*/  SEL R76, R91, R76, !P1 ;  /* 0x0000004c5b4c7207 */ /* 0x000fe20004800000 */
[----:B-1----:R-:W1:Y:S08]  /*65e0*/  LDC R92, c[0x0][0x3b0] ;  /* 0x0000ec00ff5c7b82 */ /* 0x002e700000000800 */
[----:B------:R-:W1:Y:S01]  /*65f0*/  LDC R77, c[0x0][0x3b0] ;  /* 0x0000ec00ff4d7b82 */ /* 0x000e620000000800 */
[----:B0-----:R-:W-:-:S07]  /*6600*/  IMAD R76, R76, R37, RZ ;  /* 0x000000254c4c7224 */ /* 0x001fce00078e02ff */
[----:B------:R-:W0:Y:S01]  /*6610*/  LDC R37, c[0x0][0x3b0] ;  /* 0x0000ec00ff257b82 */ /* 0x000e220000000800 */
[C---:B----4-:R-:W-:Y:S02]  /*6620*/  SEL R81, R91.reuse, R81, !P1 ;  /* 0x000000515b517207 */ /* 0x050fe40004800000 */
[----:B--2---:R-:W-:-:S03]  /*6630*/  SEL R82, R91, R82, !P1 ;  /* 0x000000525b527207 */ /* 0x004fc60004800000 */
[----:B------:R-:W-:Y:S02]  /*6640*/  IMAD R81, R81, R78, RZ ;  /* 0x0000004e51517224 */ /* 0x000fe400078e02ff */
[----:B------:R-:W-:Y:S02]  /*6650*/  IMAD R82, R82, R5, RZ ;  /* 0x0000000552527224 */ /* 0x000fe400078e02ff */
[----:B------:R-:W2:Y:S04]  /*6660*/  LDL.LU R5, [R1+0x2a04] ;  /* 0x002a040001057983 */ /* 0x000ea80000300800 */
[----:B------:R-:W4:Y:S01]  /*6670*/  LDL.LU R78, [R1+0x2a00] ;  /* 0x002a0000014e7983 */ /* 0x000f220000300800 */
[----:B---3--:R-:W-:-:S05]  /*6680*/  SEL R83, R91, R83, !P1 ;  /* 0x000000535b537207 */ /* 0x008fca0004800000 */
[----:B0-----:R-:W-:Y:S02]  /*6690*/  IMAD R83, R83, R37, RZ ;  /* 0x0000002553537224 */ /* 0x001fe400078e02ff */
[----:B------:R-:W0:Y:S01]  /*66a0*/  LDC R37, c[0x0][0x3b0] ;  /* 0x0000ec00ff257b82 */ /* 0x000e220000000800 */
[----:B------:R-:W-:-:S05]  /*66b0*/  SEL R80, R91, R80, !P1 ;  /* 0x000000505b507207 */ /* 0x000fca0004800000 */
[----:B0-----:R-:W-:Y:S02]  /*66c0*/  IMAD R80, R80, R37, RZ ;  /* 0x0000002550507224 */ /* 0x001fe400078e02ff */
[----:B------:R-:W0:Y:S01]  /*66d0*/  LDC R37, c[0x0][0x3b0] ;  /* 0x0000ec00ff257b82 */ /* 0x000e220000000800 */
[----:B------:R-:W-:-:S05]  /*66e0*/  SEL R6, R91, R6, !P1 ;  /* 0x000000065b067207 */ /* 0x000fca0004800000 */
[----:B-1----:R-:W-:Y:S02]  /*66f0*/  IMAD R6, R6, R77, RZ ;  /* 0x0000004d06067224 */ /* 0x002fe400078e02ff */
[----:B------:R-:W1:Y:S01]  /*6700*/  LDC R77, c[0x0][0x3b0] ;  /* 0x0000ec00ff4d7b82 */ /* 0x000e620000000800 */
[----:B----4-:R-:W-:-:S05]  /*6710*/  SEL R78, R91, R78, !P1 ;  /* 0x0000004e5b4e7207 */ /* 0x010fca0004800000 */
[----:B0-----:R-:W-:Y:S02]  /*6720*/  IMAD R78, R78, R37, RZ ;  /* 0x000000254e4e7224 */ /* 0x001fe400078e02ff */
[----:B------:R-:W-:Y:S02]  /*6730*/  IMAD.MOV.U32 R37, RZ, RZ, R9 ;  /* 0x000000ffff257224 */ /* 0x000fe400078e0009 */
[----:B------:R-:W3:Y:S04]  /*6740*/  LDL.LU R9, [R1+0x29fc] ;  /* 0x0029fc0001097983 */ /* 0x000ee80000300800 */
[----:B------:R0:W-:Y:S02]  /*6750*/  STL [R1+0x1470], R78 ;  /* 0x0014704e01007387 */ /* 0x0001e40000100800 */
[----:B0-----:R-:W0:Y:S01]  /*6760*/  LDC R78, c[0x0][0x3b0] ;  /* 0x0000ec00ff4e7b82 */ /* 0x001e220000000800 */
[----:B--2---:R-:W-:-:S05]  /*6770*/  SEL R5, R91, R5, !P1 ;  /* 0x000000055b057207 */ /* 0x004fca0004800000 */
[----:B0-----:R-:W-:-:S05]  /*6780*/  IMAD R78, R5, R78, RZ ;  /* 0x0000004e054e7224 */ /* 0x001fca00078e02ff */
[----:B------:R-:W-:Y:S04]  /*6790*/  STL [R1+0x14a8], R78 ;  /* 0x0014a84e01007387 */ /* 0x000fe80000100800 */
[----:B------:R0:W-:Y:S01]  /*67a0*/  STL [R1+0x14e0], R6 ;  /* 0x0014e00601007387 */ /* 0x0001e20000100800 */
[----:B------:R-:W-:Y:S02]  /*67b0*/  IMAD.MOV.U32 R5, RZ, RZ, R37 ;  /* 0x000000ffff057224 */ /* 0x000fe400078e0025 */
[----:B------:R-:W2:Y:S01]  /*67c0*/  LDC R37, c[0x0][0x3b0] ;  /* 0x0000ec00ff257b82 */ /* 0x000ea20000000800 */
[----:B0-----:R-:W-:-:S07]  /*67d0*/  IMAD.MOV.U32 R6, RZ, RZ, R12 ;  /* 0x000000ffff067224 */ /* 0x001fce00078e000c */
[----:B------:R-:W0:Y:S01]  /*67e0*/  LDC R78, c[0x0][0x3b0] ;  /* 0x0000ec00ff4e7b82 */ /* 0x000e220000000800 */
[----:B------:R-:W4:Y:S01]  /*67f0*/  LDL.LU R12, [R1+0x29f8] ;  /* 0x0029f800010c7983 */ /* 0x000f220000300800 */
[C---:B------:R-:W-:Y:S02]  /*6800*/  SEL R7, R91.reuse, R7, !P1 ;  /* 0x000000075b077207 */ /* 0x040fe40004800000 */
[C---:B------:R-:W-:Y:S02]  /*6810*/  SEL R8, R91.reuse, R8, !P1 ;  /* 0x000000085b087207 */ /* 0x040fe40004800000 */
[----:B------:R-:W-:Y:S01]  /*6820*/  SEL R79, R91, R79, !P1 ;  /* 0x0000004f5b4f7207 */ /* 0x000fe20004800000 */
[----:B0-----:R-:W-:Y:S02]  /*6830*/  IMAD R78, R7, R78, RZ ;  /* 0x0000004e074e7224 */ /* 0x001fe400078e02ff */
[----:B--2---:R-:W-:Y:S02]  /*6840*/  IMAD R7, R8, R37, RZ ;  /* 0x0000002508077224 */ /* 0x004fe400078e02ff */
[----:B------:R-:W-:Y:S01]  /*6850*/  IMAD R79, R79, R92, RZ ;  /* 0x0000005c4f4f7224 */ /* 0x000fe200078e02ff */
[----:B------:R0:W-:Y:S01]  /*6860*/  STL [R1+0x1510], R78 ;  /* 0x0015104e01007387 */ /* 0x0001e20000100800 */
[----:B------:R-:W2:Y:S03]  /*6870*/  LDC R92, c[0x0][0x3b0] ;  /* 0x0000ec00ff5c7b82 */ /* 0x000ea60000000800 */
[----:B------:R1:W-:Y:S05]  /*6880*/  STL [R1+0x1540], R7 ;  /* 0x0015400701007387 */ /* 0x0003ea0000100800 */
[----:B------:R-:W1:Y:S01]  /*6890*/  LDC R8, c[0x0][0x3b0] ;  /* 0x0000ec00ff087b82 */ /* 0x000e620000000800 */
[----:B------:R-:W-:-:S02]  /*68a0*/  SEL R10, R91, R10, !P1 ;  /* 0x0000000a5b0a7207 */ /* 0x000fc40004800000 */
[C---:B------:R-:W-:Y:S02]  /*68b0*/  SEL R11, R91.reuse, R11, !P1 ;  /* 0x0000000b5b0b7207 */ /* 0x040fe40004800000 */
[C---:B------:R-:W-:Y:S02]  /*68c0*/  SEL R13, R91.reuse, R13, !P1 ;  /* 0x0000000d5b0d7207 */ /* 0x040fe40004800000 */
[C---:B------:R-:W-:Y:S01]  /*68d0*/  SEL R15, R91.reuse, R15, !P1 ;  /* 0x0000000f5b0f7207 */ /* 0x040fe20004800000 */
[----:B------:R-:W1:Y:S08]  /*68e0*/  LDC R37, c[0x0][0x3b0] ;  /* 0x0000ec00ff257b82 */ /* 0x000e700000000800 */
[----:B0-----:R-:W0:Y:S01]  /*68f0*/  LDC R78, c[0x0][0x3b0] ;  /* 0x0000ec00ff4e7b82 */ /* 0x001e220000000800 */
[----:B------:R-:W-:-:S02]  /*6900*/  SEL R14, R91, R14, !P1 ;  /* 0x0000000e5b0e7207 */ /* 0x000fc40004800000 */
[C---:B------:R-:W-:Y:S02]  /*6910*/  SEL R16, R91.reuse, R16, !P1 ;  /* 0x000000105b107207 */ /* 0x040fe40004800000 */
[C---:B------:R-:W-:Y:S02]  /*6920*/  SEL R17, R91.reuse, R17, !P1 ;  /* 0x000000115b117207 */ /* 0x040fe40004800000 */
[C---:B------:R-:W-:Y:S02]  /*6930*/  SEL R18, R91.reuse, R18, !P1 ;  /* 0x000000125b127207 */ /* 0x040fe40004800000 */
[C---:B------:R-:W-:Y:S02]  /*6940*/  SEL R19, R91.reuse, R19, !P1 ;  /* 0x000000135b137207 */ /* 0x040fe40004800000 */
[C---:B------:R-:W-:Y:S02]  /*6950*/  SEL R20, R91.reuse, R20, !P1 ;  /* 0x000000145b147207 */ /* 0x040fe40004800000 */
        /* <DEDUP_REMOVED lines=9> */
[----:B---3--:R-:W-:-:S05]  /*69f0*/  SEL R9, R91, R9, !P1 ;  /* 0x000000095b097207 */ /* 0x008fca0004800000 */
[----:B-1----:R-:W-:Y:S02]  /*6a00*/  IMAD R7, R9, R77, RZ ;  /* 0x0000004d09077224 */ /* 0x002fe400078e02ff */
[----:B------:R-:W-:Y:S02]  /*6a10*/  IMAD.MOV.U32 R77, RZ, RZ, R5 ;  /* 0x000000ffff4d7224 */ /* 0x000fe400078e0005 */
[----:B------:R-:W1:Y:S01]  /*6a20*/  LDC R5, c[0x0][0x3b0] ;  /* 0x0000ec00ff057b82 */ /* 0x000e620000000800 */
[----:B------:R3:W-:Y:S01]  /*6a30*/  STL [R1+0x1560], R7 ;  /* 0x0015600701007387 */ /* 0x0007e20000100800 */
[----:B------:R-:W-:-:S06]  /*6a40*/  IMAD.MOV.U32 R9, RZ, RZ, R6 ;  /* 0x000000ffff097224 */ /* 0x000fcc00078e0006 */
[----:B------:R-:W0:Y:S08]  /*6a50*/  LDC R6, c[0x0][0x3b0] ;  /* 0x0000ec00ff067b82 */ /* 0x000e300000000800 */
[----:B---3--:R-:W3:Y:S01]  /*6a60*/  LDC R7, c[0x0][0x3b0] ;  /* 0x0000ec00ff077b82 */ /* 0x008ee20000000800 */
[----:B-1----:R-:W-:-:S07]  /*6a70*/  IMAD R10, R10, R5, RZ ;  /* 0x000000050a0a7224 */ /* 0x002fce00078e02ff */
[----:B------:R-:W1:Y:S01]  /*6a80*/  LDC R5, c[0x0][0x3b0] ;  /* 0x0000ec00ff057b82 */ /* 0x000e620000000800 */
[----:B------:R0:W-:Y:S02]  /*6a90*/  STL [R1+0x146c], R10 ;  /* 0x00146c0a01007387 */ /* 0x0001e40000100800 */
[----:B0-----:R-:W-:Y:S02]  /*6aa0*/  IMAD.MOV.U32 R10, RZ, RZ, R77 ;  /* 0x000000ffff0a7224 */ /* 0x001fe400078e004d */
[----:B---3--:R-:W-:Y:S02]  /*6ab0*/  IMAD R77, R11, R7, RZ ;  /* 0x000000070b4d7224 */ /* 0x008fe400078e02ff */
[----:B--2---:R-:W-:Y:S02]  /*6ac0*/  IMAD R11, R13, R92, RZ ;  /* 0x0000005c0d0b7224 */ /* 0x004fe400078e02ff */
[----:B------:R-:W-:Y:S02]  /*6ad0*/  IMAD R92, R15, R8, RZ ;  /* 0x000000080f5c7224 */ /* 0x000fe400078e02ff */
[----:B------:R-:W-:-:S02]  /*6ae0*/  IMAD.MOV.U32 R15, RZ, RZ, R9 ;  /* 0x000000ffff0f7224 */ /* 0x000fc400078e0009 */
[----:B------:R-:W0:Y:S01]  /*6af0*/  LDC R9, c[0x0][0x3b0] ;  /* 0x0000ec00ff097b82 */ /* 0x000e220000000800 */
[----:B----4-:R-:W-:Y:S01]  /*6b00*/  SEL R12, R91, R12, !P1 ;  /* 0x0000000c5b0c7207 */ /* 0x010fe20004800000 */
[----:B------:R-:W-:Y:S04]  /*6b10*/  STL [R1+0x14a4], R77 ;  /* 0x0014a44d01007387 */ /* 0x000fe80000100800 */
[----:B------:R-:W-:Y:S02]  /*6b20*/  IMAD R7, R12, R6, RZ ;  /* 0x000000060c077224 */ /* 0x000fe400078e02ff */
[----:B------:R-:W2:Y:S03]  /*6b30*/  LDC R6, c[0x0][0x3b0] ;  /* 0x0000ec00ff067b82 */ /* 0x000ea60000000800 */
[----:B------:R3:W-:Y:S04]  /*6b40*/  STL [R1+0x14dc], R7 ;  /* 0x0014dc0701007387 */ /* 0x0007e80000100800 */
[----:B------:R4:W-:Y:S01]  /*6b50*/  STL [R1+0x150c], R11 ;  /* 0x00150c0b01007387 */ /* 0x0009e20000100800 */
[----:B-1----:R-:W-:Y:S01]  /*6b60*/  IMAD R5, R14, R5, RZ ;  /* 0x000000050e057224 */ /* 0x002fe200078e02ff */
[----:B------:R-:W1:Y:S08]  /*6b70*/  LDC R12, c[0x0][0x3b0] ;  /* 0x0000ec00ff0c7b82 */ /* 0x000e700000000800 */
[----:B---3--:R-:W3:Y:S08]  /*6b80*/  LDC R7, c[0x0][0x3b0] ;  /* 0x0000ec00ff077b82 */ /* 0x008ef00000000800 */
[----:B----4-:R-:W4:Y:S01]  /*6b90*/  LDC R11, c[0x0][0x3b0] ;  /* 0x0000ec00ff0b7b82 */ /* 0x010f220000000800 */
[----:B------:R2:W-:Y:S01]  /*6ba0*/  STL [R1+0x153c], R5 ;  /* 0x00153c0501007387 */ /* 0x0005e20000100800 */
[----:B------:R-:W-:-:S02]  /*6bb0*/  IMAD.MOV.U32 R8, RZ, RZ, R10 ;  /* 0x000000ffff087224 */ /* 0x000fc400078e000a */
[----:B------:R-:W-:Y:S02]  /*6bc0*/  IMAD R13, R17, R78, RZ ;  /* 0x0000004e110d7224 */ /* 0x000fe400078e02ff */
[----:B0-----:R-:W-:Y:S01]  /*6bd0*/  IMAD R10, R18, R9, RZ ;  /* 0x00000009120a7224 */ /* 0x001fe200078e02ff */
[----:B------:R-:W-:Y:S01]  /*6be0*/  STL [R1+0x2394], R92 ;  /* 0x0023945c01007387 */ /* 0x000fe20000100800 */
[----:B--2---:R-:W-:Y:S01]  /*6bf0*/  IMAD R6, R19, R6, RZ ;  /* 0x0000000613067224 */ /* 0x004fe200078e02ff */
[----:B------:R-:W0:Y:S01]  /*6c00*/  LDC R77, c[0x0][0x3b0] ;  /* 0x0000ec00ff4d7b82 */ /* 0x000e220000000800 */
[----:B------:R-:W-:-:S05]  /*6c10*/  IMAD R5, R16, R37, RZ ;  /* 0x0000002510057224 */ /* 0x000fca00078e02ff */
[----:B------:R2:W-:Y:S01]  /*6c20*/  STL [R1+0x1468], R5 ;  /* 0x0014680501007387 */ /* 0x0005e20000100800 */
[----:B---3--:R-:W-:Y:S01]  /*6c30*/  IMAD R7, R20, R7, RZ ;  /* 0x0000000714077224 */ /* 0x008fe200078e02ff */
[----:B------:R-:W3:Y:S02]  /*6c40*/  LDC R9, c[0x0][0x3b0] ;  /* 0x0000ec00ff097b82 */ /* 0x000ee40000000800 */
[----:B------:R-:W-:Y:S04]  /*6c50*/  STL [R1+0x14a0], R13 ;  /* 0x0014a00d01007387 */ /* 0x000fe80000100800 */
[----:B------:R1:W-:Y:S02]  /*6c60*/  STL [R1+0x14d8], R10 ;  /* 0x0014d80a01007387 */ /* 0x0003e40000100800 */
[----:B--2---:R-:W2:Y:S02]  /*6c70*/  LDC R5, c[0x0][0x3b0] ;  /* 0x0000ec00ff057b82 */ /* 0x004ea40000000800 */
[----:B------:R-:W-:Y:S04]  /*6c80*/  STL.64 [R1+0x25e0], R18 ;  /* 0x0025e01201007387 */ /* 0x000fe80000100a00 */
[----:B------:R4:W-:Y:S02]  /*6c90*/  STL [R1+0x1508], R6 ;  /* 0x0015080601007387 */ /* 0x0009e40000100800 */
[----:B-1----:R-:W1:Y:S02]  /*6ca0*/  LDC R10, c[0x0][0x3b0] ;  /* 0x0000ec00ff0a7b82 */ /* 0x002e640000000800 */
[----:B------:R0:W-:Y:S01]  /*6cb0*/  STL [R1+0x1538], R7 ;  /* 0x0015380701007387 */ /* 0x0001e20000100800 */
[----:B----4-:R-:W-:-:S05]  /*6cc0*/  IMAD R6, R21, R11, RZ ;  /* 0x0000000b15067224 */ /* 0x010fca00078e02ff */
[----:B------:R-:W4:Y:S01]  /*6cd0*/  LDC R13, c[0x0][0x3b0] ;  /* 0x0000ec00ff0d7b82 */ /* 0x000f220000000800 */
[----:B------:R0:W-:Y:S04]  /*6ce0*/  STL [R1+0x1558], R6 ;  /* 0x0015580601007387 */ /* 0x0001e80000100800 */
[----:B------:R-:W-:Y:S03]  /*6cf0*/  STL.64 [R1+0x25e8], R20 ;  /* 0x0025e81401007387 */ /* 0x000fe60000100a00 */
[----:B------:R-:W1:Y:S01]  /*6d00*/  LDC R14, c[0x0][0x3b0] ;  /* 0x0000ec00ff0e7b82 */ /* 0x000e620000000800 */
[----:B------:R-:W-:Y:S04]  /*6d10*/  STL.64 [R1+0x2600], R20 ;  /* 0x0026001401007387 */ /* 0x000fe80000100a00 */
[----:B------:R-:W-:Y:S01]  /*6d20*/  STL.64 [R1+0x2620], R20 ;  /* 0x0026201401007387 */ /* 0x000fe20000100a00 */
[----:B------:R-:W-:Y:S01]  /*6d30*/  IMAD.MOV.U32 R78, RZ, RZ, R8 ;  /* 0x000000ffff4e7224 */ /* 0x000fe200078e0008 */
[----:B------:R-:W-:Y:S01]  /*6d40*/  SEL R30, R91, R30, !P1 ;  /* 0x0000001e5b1e7207 */ /* 0x000fe20004800000 */
[----:B0-----:R-:W-:Y:S01]  /*6d50*/  IMAD R7, R22, R12, RZ ;  /* 0x0000000c16077224 */ /* 0x001fe200078e02ff */
[----:B------:R-:W-:Y:S01]  /*6d60*/  STL.64 [R1+0x2640], R20 ;  /* 0x0026401401007387 */ /* 0x000fe20000100a00 */
[----:B------:R-:W-:Y:S01]  /*6d70*/  IMAD R6, R23, R77, RZ ;  /* 0x0000004d17067224 */ /* 0x000fe200078e02ff */
[----:B------:R-:W0:Y:S02]  /*6d80*/  LDC R8, c[0x0][0x3b0] ;  /* 0x0000ec00ff087b82 */ /* 0x000e240000000800 */
[----:B------:R-:W-:Y:S04]  /*6d90*/  STL.64 [R1+0x2660], R20 ;  /* 0x0026601401007387 */ /* 0x000fe80000100a00 */
[----:B------:R-:W-:Y:S01]  /*6da0*/  STL.64 [R1+0x2680], R20 ;  /* 0x0026801401007387 */ /* 0x000fe20000100a00 */
[----:B--2---:R-:W-:Y:S01]  /*6db0*/  IMAD R11, R24, R5, RZ ;  /* 0x00000005180b7224 */ /* 0x004fe200078e02ff */
[----:B------:R-:W-:Y:S01]  /*6dc0*/  SEL R31, R91, R31, !P1 ;  /* 0x0000001f5b1f7207 */ /* 0x000fe20004800000 */
[----:B------:R-:W-:Y:S01]  /*6dd0*/  IMAD.MOV.U32 R19, RZ, RZ, R15 ;  /* 0x000000ffff137224 */ /* 0x000fe200078e000f */
[----:B------:R-:W-:Y:S01]  /*6de0*/  STL.64 [R1+0x26a0], R20 ;  /* 0x0026a01401007387 */ /* 0x000fe20000100a00 */
[----:B---3--:R-:W-:Y:S01]  /*6df0*/  IMAD R5, R25, R9, RZ ;  /* 0x0000000919057224 */ /* 0x008fe200078e02ff */
[----:B------:R-:W2:Y:S02]  /*6e00*/  LDC R12, c[0x0][0x3b0] ;  /* 0x0000ec00ff0c7b82 */ /* 0x000ea40000000800 */
[----:B------:R-:W-:Y:S04]  /*6e10*/  STL.64 [R1+0x26c0], R20 ;  /* 0x0026c01401007387 */ /* 0x000fe80000100a00 */
[----:B------:R-:W-:Y:S02]  /*6e20*/  STL.64 [R1+0x26e0], R20 ;  /* 0x0026e01401007387 */ /* 0x000fe40000100a00 */
[----:B------:R-:W3:Y:S02]  /*6e30*/  LDC R15, c[0x0][0x3b0] ;  /* 0x0000ec00ff0f7b82 */ /* 0x000ee40000000800 */
[----:B------:R-:W-:Y:S04]  /*6e40*/  STL.64 [R1+0x2700], R20 ;  /* 0x0027001401007387 */ /* 0x000fe80000100a00 */
[----:B------:R-:W-:Y:S02]  /*6e50*/  STL.64 [R1+0x2720], R20 ;  /* 0x0027201401007387 */ /* 0x000fe40000100a00 */
[----:B------:R-:W0:Y:S02]  /*6e60*/  LDC R16, c[0x0][0x3b0] ;  /* 0x0000ec00ff107b82 */ /* 0x000e240000000800 */
[----:B------:R-:W-:Y:S04]  /*6e70*/  STL.64 [R1+0x2740], R20 ;  /* 0x0027401401007387 */ /* 0x000fe80000100a00 */
        /* <DEDUP_REMOVED lines=21> */
[----:B------:R0:W-:Y:S04]  /*6fd0*/  STL [R1+0x1464], R7 ;  /* 0x0014640701007387 */ /* 0x0001e80000100800 */
[----:B------:R2:W-:Y:S04]  /*6fe0*/  STL [R1+0x1498], R6 ;  /* 0x0014980601007387 */ /* 0x0005e80000100800 */
[----:B------:R-:W-:Y:S01]  /*6ff0*/  STL.64 [R1+0x25f0], R22 ;  /* 0x0025f01601007387 */ /* 0x000fe20000100a00 */
[----:B-1----:R-:W-:Y:S01]  /*7000*/  IMAD R9, R26, R10, RZ ;  /* 0x0000000a1a097224 */ /* 0x002fe200078e02ff */
[----:B0-----:R-:W0:Y:S02]  /*7010*/  LDC R7, c[0x0][0x3b0] ;  /* 0x0000ec00ff077b82 */ /* 0x001e240000000800 */
[----:B------:R-:W-:Y:S04]  /*7020*/  STL.64 [R1+0x2610], R22 ;  /* 0x0026101601007387 */ /* 0x000fe80000100a00 */
[----:B------:R-:W-:Y:S02]  /*7030*/  STL.64 [R1+0x2630], R22 ;  /* 0x0026301601007387 */ /* 0x000fe40000100a00 */
[----:B--2---:R-:W1:Y:S02]  /*7040*/  LDC R6, c[0x0][0x3b0] ;  /* 0x0000ec00ff067b82 */ /* 0x004e640000000800 */
[----:B------:R-:W-:Y:S04]  /*7050*/  STL.64 [R1+0x2650], R22 ;  /* 0x0026501601007387 */ /* 0x000fe80000100a00 */
[----:B------:R-:W-:Y:S01]  /*7060*/  STL.64 [R1+0x2670], R22 ;  /* 0x0026701601007387 */ /* 0x000fe20000100a00 */
[----:B------:R-:W-:Y:S01]  /*7070*/  SEL R32, R91, R32, !P1 ;  /* 0x000000205b207207 */ /* 0x000fe20004800000 */
[----:B------:R-:W2:Y:S02]  /*7080*/  LDC R10, c[0x0][0x3b0] ;  /* 0x0000ec00ff0a7b82 */ /* 0x000ea40000000800 */
        /* <DEDUP_REMOVED lines=29> */
[----:B------:R4:W-:Y:S01]  /*7260*/  STL [R1+0x1504], R5 ;  /* 0x0015040501007387 */ /* 0x0009e20000100800 */
[----:B-1----:R-:W-:-:S03]  /*7270*/  IMAD R6, R29, R6, RZ ;  /* 0x000000061d067224 */ /* 0x002fc600078e02ff */
[----:B------:R-:W-:Y:S01]  /*7280*/  STL.64 [R1+0x2628], R26 ;  /* 0x0026281a01007387 */ /* 0x000fe20000100a00 */
[----:B0-----:R-:W-:Y:S01]  /*7290*/  IMAD R7, R30, R7, RZ ;  /* 0x000000071e077224 */ /* 0x001fe200078e02ff */
[----:B--2---:R-:W0:Y:S02]  /*72a0*/  LDC R11, c[0x0][0x3b0] ;  /* 0x0000ec00ff0b7b82 */ /* 0x004e240000000800 */
[----:B------:R1:W-:Y:S01]  /*72b0*/  STL [R1+0x1534], R9 ;  /* 0x0015340901007387 */ /* 0x0003e20000100800 */
[----:B----4-:R-:W-:-:S03]  /*72c0*/  IMAD R5, R27, R13, RZ ;  /* 0x0000000d1b057224 */ /* 0x010fc600078e02ff */
[----:B------:R-:W-:Y:S02]  /*72d0*/  STL.64 [R1+0x2970], R26 ;  /* 0x0029701a01007387 */ /* 0x000fe40000100a00 */
[----:B------:R-:W2:Y:S01]  /*72e0*/  LDC R13, c[0x0][0x3b0] ;  /* 0x0000ec00ff0d7b82 */ /* 0x000ea20000000800 */
[----:B-1----:R-:W-:Y:S01]  /*72f0*/  IMAD R9, R28, R14, RZ ;  /* 0x0000000e1c097224 */ /* 0x002fe200078e02ff */
[----:B------:R1:W-:Y:S06]  /*7300*/  STL [R1+0x1554], R5 ;  /* 0x0015540501007387 */ /* 0x0003ec0000100800 */
[----:B------:R-:W4:Y:S01]  /*7310*/  LDC R14, c[0x0][0x3b0] ;  /* 0x0000ec00ff0e7b82 */ /* 0x000f220000000800 */
[----:B------:R3:W-:Y:S04]  /*7320*/  STL [R1+0x1460], R9 ;  /* 0x0014600901007387 */ /* 0x0007e80000100800 */
[----:B------:R0:W-:Y:S03]  /*7330*/  STL [R1+0x1494], R6 ;  /* 0x0014940601007387 */ /* 0x0001e60000100800 */
[----:B-1----:R-:W1:Y:S01]  /*7340*/  LDC R5, c[0x0][0x3b0] ;  /* 0x0000ec00ff057b82 */ /* 0x002e620000000800 */
[----:B------:R-:W-:Y:S04]  /*7350*/  STL.64 [R1+0x2638], R28 ;  /* 0x0026381c01007387 */ /* 0x000fe80000100a00 */
[----:B------:R-:W-:Y:S01]  /*7360*/  STL.64 [R1+0x2658], R28 ;  /* 0x0026581c01007387 */ /* 0x000fe20000100a00 */
[----:B------:R-:W-:-:S02]  /*7370*/  SEL R33, R91, R33, !P1 ;  /* 0x000000215b217207 */ /* 0x000fc40004800000 */
[C---:B------:R-:W-:Y:S01]  /*7380*/  SEL R34, R91.reuse, R34, !P1 ;  /* 0x000000225b227207 */ /* 0x040fe20004800000 */
[----:B------:R-:W-:Y:S01]  /*7390*/  STL.64 [R1+0x2678], R28 ;  /* 0x0026781c01007387 */ /* 0x000fe20000100a00 */
[----:B------:R-:W-:Y:S01]  /*73a0*/  SEL R35, R91, R35, !P1 ;  /* 0x000000235b237207 */ /* 0x000fe20004800000 */
[----:B---3--:R-:W3:Y:S02]  /*73b0*/  LDC R9, c[0x0][0x3b0] ;  /* 0x0000ec00ff097b82 */ /* 0x008ee40000000800 */
        /* <DEDUP_REMOVED lines=19> */
[----:B------:R-:W-:Y:S01]  /*74f0*/  STL.64 [R1+0x2900], R28 ;  /* 0x0029001c01007387 */ /* 0x000fe20000100a00 */
[----:B0-----:R-:W-:-:S03]  /*7500*/  IMAD R6, R31, R8, RZ ;  /* 0x000000081f067224 */ /* 0x001fc600078e02ff */
        /* <DEDUP_REMOVED lines=9> */
[----:B------:R-:W-:Y:S04]  /*75a0*/  STL.64 [R1+0x26a8], R30 ;  /* 0x0026a81e01007387 */ /* 0x000fe80000100a00 */
[----:B------:R-:W-:Y:S01]  /*75b0*/  STL.64 [R1+0x26c8], R30 ;  /* 0x0026c81e01007387 */ /* 0x000fe20000100a00 */
[C---:B------:R-:W-:Y:S01]  /*75c0*/  SEL R36, R91.reuse, R36, !P1 ;  /* 0x000000245b247207 */ /* 0x040fe20004800000 */
[----:B0-----:R-:W-:Y:S01]  /*75d0*/  IMAD R7, R32, R12, RZ ;  /* 0x0000000c20077224 */ /* 0x001fe200078e02ff */
[----:B------:R-:W-:Y:S01]  /*75e0*/  SEL R38, R91, R38, !P1 ;  /* 0x000000265b267207 */ /* 0x000fe20004800000 */
[----:B------:R-:W-:Y:S01]  /*75f0*/  STL.64 [R1+0x26e8], R30 ;  /* 0x0026e81e01007387 */ /* 0x000fe20000100a00 */
[----:B------:R-:W-:Y:S01]  /*7600*/  IMAD R8, R33, R15, RZ ;  /* 0x0000000f21087224 */ /* 0x000fe200078e02ff */
[----:B------:R-:W-:Y:S01]  /*7610*/  SEL R39, R91, R39, !P1 ;  /* 0x000000275b277207 */ /* 0x000fe20004800000 */
[----:B------:R-:W0:Y:S01]  /*7620*/  LDC R6, c[0x0][0x3b0] ;  /* 0x0000ec00ff067b82 */ /* 0x000e220000000800 */
        /* <DEDUP_REMOVED lines=17> */
[----:B-1----:R-:W-:-:S03]  /*7740*/  IMAD R12, R34, R5, RZ ;  /* 0x00000005220c7224 */ /* 0x002fc600078e02ff */
[----:B------:R-:W-:Y:S01]  /*7750*/  STL.64 [R1+0x2930], R30 ;  /* 0x0029301e01007387 */ /* 0x000fe20000100a00 */
[----:B------:R-:W-:-:S03]  /*7760*/  IMAD R5, R35, R11, RZ ;  /* 0x0000000b23057224 */ /* 0x000fc600078e02ff */
[----:B------:R-:W-:Y:S01]  /*7770*/  STL.64 [R1+0x2950], R30 ;  /* 0x0029501e01007387 */ /* 0x000fe20000100a00 */
[----:B--2---:R-:W-:Y:S02]  /*7780*/  IMAD R11, R36, R13, RZ ;  /* 0x0000000d240b7224 */ /* 0x004fe400078e02ff */
[----:B------:R-:W1:Y:S01]  /*7790*/  LDC R13, c[0x0][0x3b0] ;  /* 0x0000ec00ff0d7b82 */ /* 0x000e620000000800 */
[----:B------:R-:W-:Y:S04]  /*77a0*/  STL.64 [R1+0x2978], R30 ;  /* 0x0029781e01007387 */ /* 0x000fe80000100a00 */
[----:B------:R-:W-:Y:S04]  /*77b0*/  STL.64 [R1+0x2998], R30 ;  /* 0x0029981e01007387 */ /* 0x000fe80000100a00 */
[----:B------:R-:W-:Y:S04]  /*77c0*/  STL.64 [R1+0x29b8], R30 ;  /* 0x0029b81e01007387 */ /* 0x000fe80000100a00 */
[----:B------:R-:W-:Y:S04]  /*77d0*/  STL.64 [R1+0x29d8], R30 ;  /* 0x0029d81e01007387 */ /* 0x000fe80000100a00 */
[----:B------:R2:W-:Y:S04]  /*77e0*/  STL [R1+0x1530], R7 ;  /* 0x0015300701007387 */ /* 0x0005e80000100800 */
[----:B------:R0:W-:Y:S04]  /*77f0*/  STL [R1+0x1550], R8 ;  /* 0x0015500801007387 */ /* 0x0001e80000100800 */
[----:B------:R4:W-:Y:S01]  /*7800*/  STL [R1+0x145c], R12 ;  /* 0x00145c0c01007387 */ /* 0x0009e20000100800 */
[----:B--2---:R-:W2:Y:S03]  /*7810*/  LDC R7, c[0x0][0x3b0] ;  /* 0x0000ec00ff077b82 */ /* 0x004ea60000000800 */
[----:B------:R-:W-:Y:S04]  /*7820*/  STL [R1+0x1490], R5 ;  /* 0x0014900501007387 */ /* 0x000fe80000100800 */
[----:B------:R3:W-:Y:S01]  /*7830*/  STL [R1+0x14c8], R11 ;  /* 0x0014c80b01007387 */ /* 0x0007e20000100800 */
[----:B0-----:R-:W0:Y:S01]  /*7840*/  LDC R8, c[0x0][0x3b0] ;  /* 0x0000ec00ff087b82 */ /* 0x001e220000000800 */
[----:B----4-:R-:W-:-:S02]  /*7850*/  IMAD R12, R38, R14, RZ ;  /* 0x0000000e260c7224 */ /* 0x010fc400078e02ff */
[----:B---3--:R-:W-:-:S03]  /*7860*/  IMAD R11, R39, R16, RZ ;  /* 0x00000010270b7224 */ /* 0x008fc600078e02ff */
[----:B------:R-:W-:Y:S02]  /*7870*/  STL [R1+0x14fc], R12 ;  /* 0x0014fc0c01007387 */ /* 0x000fe40000100800 */
[----:B------:R-:W3:Y:S02]  /*7880*/  LDC R5, c[0x0][0x3b0] ;  /* 0x0000ec00ff057b82 */ /* 0x000ee40000000800 */
[----:B------:R4:W-:Y:S01]  /*7890*/  STL [R1+0x152c], R11 ;  /* 0x00152c0b01007387 */ /* 0x0009e20000100800 */
[C---:B------:R-:W-:Y:S02]  /*78a0*/  SEL R40, R91.reuse, R40, !P1 ;  /* 0x000000285b287207 */ /* 0x040fe40004800000 */
[----:B------:R-:W-:-:S03]  /*78b0*/  SEL R41, R91, R41, !P1 ;  /* 0x000000295b297207 */ /* 0x000fc60004800000 */
[----:B------:R-:W1:Y:S08]  /*78c0*/  LDC R14, c[0x0][0x3b0] ;  /* 0x0000ec00ff0e7b82 */ /* 0x000e700000000800 */
[----:B----4-:R-:W4:Y:S01]  /*78d0*/  LDC R11, c[0x0][0x3b0] ;  /* 0x0000ec00ff0b7b82 */ /* 0x010f220000000800 */
[----:B------:R-:W-:-:S07]  /*78e0*/  SEL R42, R91, R42, !P1 ;  /* 0x0000002a5b2a7207 */ /* 0x000fce0004800000 */
[----:B------:R-:W1:Y:S01]  /*78f0*/  LDC R12, c[0x0][0x3b0] ;  /* 0x0000ec00ff0c7b82 */ /* 0x000e620000000800 */
[----:B------:R-:W-:Y:S01]  /*7900*/  IMAD R16, R40, R6, RZ ;  /* 0x0000000628107224 */ /* 0x000fe200078e02ff */
[----:B------:R-:W-:Y:S01]  /*7910*/  SEL R43, R91, R43, !P1 ;  /* 0x0000002b5b2b7207 */ /* 0x000fe20004800000 */
[----:B--2---:R-:W-:Y:S01]  /*7920*/  IMAD R15, R41, R7, RZ ;  /* 0x00000007290f7224 */ /* 0x004fe200078e02ff */
[C---:B------:R-:W-:Y:S01]  /*7930*/  SEL R44, R91.reuse, R44, !P1 ;  /* 0x0000002c5b2c7207 */ /* 0x040fe20004800000 */
[----:B0-----:R-:W-:Y:S01]  /*7940*/  IMAD R6, R42, R8, RZ ;  /* 0x000000082a067224 */ /* 0x001fe200078e02ff */
[C---:B------:R-:W-:Y:S01]  /*7950*/  SEL R45, R91.reuse, R45, !P1 ;  /* 0x0000002d5b2d7207 */ /* 0x040fe20004800000 */
[----:B------:R-:W-:Y:S01]  /*7960*/  STL [R1+0x154c], R16 ;  /* 0x00154c1001007387 */ /* 0x000fe20000100800 */
[----:B------:R-:W-:Y:S01]  /*7970*/  SEL R46, R91, R46, !P1 ;  /* 0x0000002e5b2e7207 */ /* 0x000fe20004800000 */
[----:B------:R-:W-:Y:S02]  /*7980*/  IMAD R7, R43, R10, RZ ;  /* 0x0000000a2b077224 */ /* 0x000fe400078e02ff */
[----:B------:R-:W-:Y:S01]  /*7990*/  STL [R1+0x1454], R15 ;  /* 0x0014540f01007387 */ /* 0x000fe20000100800 */
[----:B------:R-:W-:Y:S01]  /*79a0*/  IMAD R8, R44, R9, RZ ;  /* 0x000000092c087224 */ /* 0x000fe200078e02ff */
[----:B------:R-:W-:Y:S01]  /*79b0*/  SEL R47, R91, R47, !P1 ;  /* 0x0000002f5b2f7207 */ /* 0x000fe20004800000 */
[----:B---3--:R-:W-:Y:S01]  /*79c0*/  IMAD R5, R45, R5, RZ ;  /* 0x000000052d057224 */ /* 0x008fe200078e02ff */
[----:B------:R0:W-:Y:S01]  /*79d0*/  STL [R1+0x148c], R6 ;  /* 0x00148c0601007387 */ /* 0x0001e20000100800 */
[----:B----4-:R-:W-:Y:S01]  /*79e0*/  IMAD R11, R46, R11, RZ ;  /* 0x0000000b2e0b7224 */ /* 0x010fe200078e02ff */
[----:B------:R-:W-:Y:S01]  /*79f0*/  SEL R48, R91, R48, !P1 ;  /* 0x000000305b307207 */ /* 0x000fe20004800000 */
[----:B------:R-:W2:Y:S01]  /*7a00*/  LDC R9, c[0x0][0x3b0] ;  /* 0x0000ec00ff097b82 */ /* 0x000ea20000000800 */
[----:B------:R3:W-:Y:S07]  /*7a10*/  STL [R1+0x14c4], R7 ;  /* 0x0014c40701007387 */ /* 0x0007ee0000100800 */
[----:B0-----:R-:W0:Y:S01]  /*7a20*/  LDC R6, c[0x0][0x3b0] ;  /* 0x0000ec00ff067b82 */ /* 0x001e220000000800 */
[----:B------:R4:W-:Y:S01]  /*7a30*/  STL [R1+0x14f8], R8 ;  /* 0x0014f80801007387 */ /* 0x0009e20000100800 */
[----:B-1----:R-:W-:-:S03]  /*7a40*/  IMAD R12, R47, R12, RZ ;  /* 0x0000000c2f0c7224 */ /* 0x002fc600078e02ff */
[----:B------:R-:W-:Y:S03]  /*7a50*/  STL [R1+0x1528], R5 ;  /* 0x0015280501007387 */ /* 0x000fe60000100800 */
[----:B---3--:R-:W1:Y:S01]  /*7a60*/  LDC R7, c[0x0][0x3b0] ;  /* 0x0000ec00ff077b82 */ /* 0x008e620000000800 */
[----:B------:R3:W-:Y:S01]  /*7a70*/  STL [R1+0x1548], R11 ;  /* 0x0015480b01007387 */ /* 0x0007e20000100800 */
[----:B------:R-:W-:-:S03]  /*7a80*/  SEL R49, R91, R49, !P1 ;  /* 0x000000315b317207 */ /* 0x000fc60004800000 */
[----:B------:R-:W-:Y:S03]  /*7a90*/  STL [R1+0x144c], R12 ;  /* 0x00144c0c01007387 */ /* 0x000fe60000100800 */
[----:B----4-:R-:W4:Y:S01]  /*7aa0*/  LDC R8, c[0x0][0x3b0] ;  /* 0x0000ec00ff087b82 */ /* 0x010f220000000800 */
[----:B---3--:R-:W-:-:S07]  /*7ab0*/  IMAD R11, R48, R13, RZ ;  /* 0x0000000d300b7224 */ /* 0x008fce00078e02ff */
[----:B------:R-:W3:Y:S01]  /*7ac0*/  LDC R10, c[0x0][0x3b0] ;  /* 0x0000ec00ff0a7b82 */ /* 0x000ee20000000800 */
[----:B------:R2:W-:Y:S01]  /*7ad0*/  STL [R1+0x1488], R11 ;  /* 0x0014880b01007387 */ /* 0x0005e20000100800 */
[----:B------:R-:W-:-:S03]  /*7ae0*/  SEL R50, R91, R50, !P1 ;  /* 0x000000325b327207 */ /* 0x000fc60004800000 */
[----:B------:R-:W-:Y:S03]  /*7af0*/  STL.64 [R1+0x2608], R48 ;  /* 0x0026083001007387 */ /* 0x000fe60000100a00 */
[----:B------:R-:W3:Y:S01]  /*7b00*/  LDC R5, c[0x0][0x3b0] ;  /* 0x0000ec00ff057b82 */ /* 0x000ee20000000800 */
[----:B--2---:R-:W-:Y:S01]  /*7b10*/  IMAD R11, R49, R14, RZ ;  /* 0x0000000e310b7224 */ /* 0x004fe200078e02ff */
[----:B------:R-:W-:Y:S04]  /*7b20*/  STL.64 [R1+0x2648], R48 ;  /* 0x0026483001007387 */ /* 0x000fe80000100a00 */
[----:B------:R2:W-:Y:S01]  /*7b30*/  STL [R1+0x14c0], R11 ;  /* 0x0014c00b01007387 */ /* 0x0005e20000100800 */
[C---:B------:R-:W-:Y:S01]  /*7b40*/  SEL R51, R91.reuse, R51, !P1 ;  /* 0x000000335b337207 */ /* 0x040fe20004800000 */
[----:B0-----:R-:W-:Y:S01]  /*7b50*/  IMAD R6, R50, R6, RZ ;  /* 0x0000000632067224 */ /* 0x001fe200078e02ff */
[----:B------:R-:W0:Y:S01]  /*7b60*/  LDC R12, c[0x0][0x3b0] ;  /* 0x0000ec00ff0c7b82 */ /* 0x000e220000000800 */
[----:B------:R-:W-:-:S07]  /*7b70*/  SEL R52, R91, R52, !P1 ;  /* 0x000000345b347207 */ /* 0x000fce0004800000 */
[----:B--2---:R-:W2:Y:S01]  /*7b80*/  LDC R11, c[0x0][0x3b0] ;  /* 0x0000ec00ff0b7b82 */ /* 0x004ea20000000800 */
[----:B------:R-:W-:Y:S01]  /*7b90*/  STL.64 [R1+0x2668], R48 ;  /* 0x0026683001007387 */ /* 0x000fe20000100a00 */
[----:B-1----:R-:W-:Y:S01]  /*7ba0*/  IMAD R7, R51, R7, RZ ;  /* 0x0000000733077224 */ /* 0x002fe200078e02ff */
[C---:B------:R-:W-:Y:S02]  /*7bb0*/  SEL R53, R91.reuse, R53, !P1 ;  /* 0x000000355b357207 */ /* 0x040fe40004800000 */
[----:B------:R-:W-:Y:S03]  /*7bc0*/  STL.64 [R1+0x2688], R48 ;  /* 0x0026883001007387 */ /* 0x000fe60000100a00 */
[----:B------:R-:W1:Y:S01]  /*7bd0*/  LDC R13, c[0x0][0x3b0] ;  /* 0x0000ec00ff0d7b82 */ /* 0x000e620000000800 */
[----:B------:R-:W-:Y:S01]  /*7be0*/  STL.64 [R1+0x2618], R50 ;  /* 0x0026183201007387 */ /* 0x000fe20000100a00 */
[----:B------:R-:W-:-:S03]  /*7bf0*/  SEL R54, R91, R54, !P1 ;  /* 0x000000365b367207 */ /* 0x000fc60004800000 */
[----:B------:R4:W-:Y:S01]  /*7c00*/  STL [R1+0x14f4], R6 ;  /* 0x0014f40601007387 */ /* 0x0009e20000100800 */
[C---:B------:R-:W-:Y:S02]  /*7c10*/  SEL R55, R91.reuse, R55, !P1 ;  /* 0x000000375b377207 */ /* 0x040fe40004800000 */
[----:B------:R-:W-:Y:S01]  /*7c20*/  SEL R56, R91, R56, !P1 ;  /* 0x000000385b387207 */ /* 0x000fe20004800000 */
[----:B------:R3:W-:Y:S01]  /*7c30*/  STL [R1+0x1524], R7 ;  /* 0x0015240701007387 */ /* 0x0007e20000100800 */
[----:B------:R-:W1:Y:S01]  /*7c40*/  LDC R14, c[0x0][0x3b0] ;  /* 0x0000ec00ff0e7b82 */ /* 0x000e620000000800 */
[----:B----4-:R-:W-:Y:S02]  /*7c50*/  IMAD R6, R52, R9, RZ ;  /* 0x0000000934067224 */ /* 0x010fe400078e02ff */
[----:B------:R-:W-:Y:S01]  /*7c60*/  STL.64 [R1+0x25c8], R52 ;  /* 0x0025c83401007387 */ /* 0x000fe20000100a00 */
[----:B---3--:R-:W-:Y:S01]  /*7c70*/  IMAD R5, R55, R5, RZ ;  /* 0x0000000537057224 */ /* 0x008fe200078e02ff */
[----:B------:R-:W-:Y:S01]  /*7c80*/  SEL R57, R91, R57, !P1 ;  /* 0x000000395b397207 */ /* 0x000fe20004800000 */
[----:B------:R-:W-:Y:S01]  /*7c90*/  IMAD R7, R53, R8, RZ ;  /* 0x0000000835077224 */ /* 0x000fe200078e02ff */
[----:B------:R3:W-:Y:S01]  /*7ca0*/  STL [R1+0x1544], R6 ;  /* 0x0015440601007387 */ /* 0x0007e20000100800 */
[----:B------:R-:W4:Y:S03]  /*7cb0*/  LDC R9, c[0x0][0x3b0] ;  /* 0x0000ec00ff097b82 */ /* 0x000f260000000800 */
[----:B------:R0:W-:Y:S01]  /*7cc0*/  STL [R1+0x1448], R7 ;  /* 0x0014480701007387 */ /* 0x0001e20000100800 */
[----:B------:R-:W-:-:S04]  /*7cd0*/  SEL R58, R91, R58, !P1 ;  /* 0x0000003a5b3a7207 */ /* 0x000fc80004800000 */
[----:B------:R-:W4:Y:S01]  /*7ce0*/  LDC R8, c[0x0][0x3b0] ;  /* 0x0000ec00ff087b82 */ /* 0x000f220000000800 */
[----:B---3--:R-:W-:-:S05]  /*7cf0*/  IMAD R6, R54, R10, RZ ;  /* 0x0000000a36067224 */ /* 0x008fca00078e02ff */
[----:B------:R-:W-:Y:S02]  /*7d00*/  STL [R1+0x1484], R6 ;  /* 0x0014840601007387 */ /* 0x000fe40000100800 */
[----:B0-----:R-:W0:Y:S02]  /*7d10*/  LDC R7, c[0x0][0x3b0] ;  /* 0x0000ec00ff077b82 */ /* 0x001e240000000800 */
[----:B------:R2:W-:Y:S04]  /*7d20*/  STL [R1+0x14bc], R5 ;  /* 0x0014bc0501007387 */ /* 0x0005e80000100800 */
[----:B------:R-:W-:Y:S02]  /*7d30*/  STL.64 [R1+0x25d0], R54 ;  /* 0x0025d03601007387 */ /* 0x000fe40000100a00 */
[----:B------:R-:W3:Y:S01]  /*7d40*/  LDC R10, c[0x0][0x3b0] ;  /* 0x0000ec00ff0a7b82 */ /* 0x000ee20000000800 */
[----:B--2---:R-:W-:Y:S01]  /*7d50*/  IMAD R5, R56, R11, RZ ;  /* 0x0000000b38057224 */ /* 0x004fe200078e02ff */
[----:B------:R-:W-:Y:S01]  /*7d60*/  STL.64 [R1+0x25d8], R56 ;  /* 0x0025d83801007387 */ /* 0x000fe20000100a00 */
[----:B------:R-:W-:Y:S01]  /*7d70*/  IMAD R6, R57, R12, RZ ;  /* 0x0000000c39067224 */ /* 0x000fe200078e02ff */
[----:B------:R-:W-:-:S04]  /*7d80*/  SEL R59, R91, R59, !P1 ;  /* 0x0000003b5b3b7207 */ /* 0x000fc80004800000 */
[----:B------:R-:W2:Y:S01]  /*7d90*/  LDC R16, c[0x0][0x3b0] ;  /* 0x0000ec00ff107b82 */ /* 0x000ea20000000800 */
[----:B------:R4:W-:Y:S01]  /*7da0*/  STL [R1+0x14f0], R5 ;  /* 0x0014f00501007387 */ /* 0x0009e20000100800 */
[----:B-1----:R-:W-:-:S03]  /*7db0*/  IMAD R11, R58, R13, RZ ;  /* 0x0000000d3a0b7224 */ /* 0x002fc600078e02ff */
[----:B------:R1:W-:Y:S01]  /*7dc0*/  STL [R1+0x1520], R6 ;  /* 0x0015200601007387 */ /* 0x0003e20000100800 */
[----:B------:R-:W-:Y:S02]  /*7dd0*/  IMAD R12, R59, R14, RZ ;  /* 0x0000000e3b0c7224 */ /* 0x000fe400078e02ff */
[----:B------:R-:W2:Y:S01]  /*7de0*/  LDC R13, c[0x0][0x3b0] ;  /* 0x0000ec00ff0d7b82 */ /* 0x000ea20000000800 */
[----:B------:R0:W-:Y:S07]  /*7df0*/  STL [R1+0x1440], R11 ;  /* 0x0014400b01007387 */ /* 0x0001ee0000100800 */
[----:B----4-:R-:W4:Y:S08]  /*7e00*/  LDC R5, c[0x0][0x3b0] ;  /* 0x0000ec00ff057b82 */ /* 0x010f300000000800 */
[----:B-1----:R-:W1:Y:S01]  /*7e10*/  LDC R6, c[0x0][0x3b0] ;  /* 0x0000ec00ff067b82 */ /* 0x002e620000000800 */
[----:B------:R-:W-:-:S07]  /*7e20*/  SEL R60, R91, R60, !P1 ;  /* 0x0000003c5b3c7207 */ /* 0x000fce0004800000 */
[----:B0-----:R-:W0:Y:S01]  /*7e30*/  LDC R11, c[0x0][0x3b0] ;  /* 0x0000ec00ff0b7b82 */ /* 0x001e220000000800 */
[C---:B------:R-:W-:Y:S02]  /*7e40*/  SEL R61, R91.reuse, R61, !P1 ;  /* 0x0000003d5b3d7207 */ /* 0x040fe40004800000 */
[----:B------:R-:W-:-:S05]  /*7e50*/  SEL R62, R91, R62, !P1 ;  /* 0x0000003e5b3e7207 */ /* 0x000fca0004800000 */
[----:B------:R-:W0:Y:S01]  /*7e60*/  LDC R15, c[0x0][0x3b0] ;  /* 0x0000ec00ff0f7b82 */ /* 0x000e220000000800 */
[C---:B------:R-:W-:Y:S01]  /*7e70*/  SEL R63, R91.reuse, R63, !P1 ;  /* 0x0000003f5b3f7207 */ /* 0x040fe20004800000 */
[----:B------:R3:W-:Y:S01]  /*7e80*/  STL [R1+0x1480], R12 ;  /* 0x0014800c01007387 */ /* 0x0007e20000100800 */
[----:B------:R-:W-:Y:S01]  /*7e90*/  IMAD R14, R60, R7, RZ ;  /* 0x000000073c0e7224 */ /* 0x000fe200078e02ff */
[----:B------:R-:W-:Y:S01]  /*7ea0*/  SEL R64, R91, R64, !P1 ;  /* 0x000000405b407207 */ /* 0x000fe20004800000 */
[----:B------:R-:W-:Y:S02]  /*7eb0*/  IMAD R7, R61, R9, RZ ;  /* 0x000000093d077224 */ /* 0x000fe400078e02ff */
[----:B------:R-:W-:Y:S01]  /*7ec0*/  IMAD R9, R62, R8, RZ ;  /* 0x000000083e097224 */ /* 0x000fe200078e02ff */
[----:B------:R-:W-:Y:S01]  /*7ed0*/  STL [R1+0x14b8], R14 ;  /* 0x0014b80e01007387 */ /* 0x000fe20000100800 */
[----:B---3--:R-:W-:Y:S01]  /*7ee0*/  IMAD R8, R63, R10, RZ ;  /* 0x0000000a3f087224 */ /* 0x008fe200078e02ff */
[----:B------:R-:W3:Y:S01]  /*7ef0*/  LDC R12, c[0x0][0x3b0] ;  /* 0x0000ec00ff0c7b82 */ /* 0x000ee20000000800 */
[----:B----4-:R-:W-:Y:S01]  /*7f00*/  IMAD R5, R64, R5, RZ ;  /* 0x0000000540057224 */ /* 0x010fe200078e02ff */
[----:B------:R4:W-:Y:S01]  /*7f10*/  STL [R1+0x14ec], R7 ;  /* 0x0014ec0701007387 */ /* 0x0009e20000100800 */
[----:B------:R-:W-:-:S02]  /*7f20*/  SEL R65, R91, R65, !P1 ;  /* 0x000000415b417207 */ /* 0x000fc40004800000 */
[C---:B------:R-:W-:Y:S01]  /*7f30*/  SEL R66, R91.reuse, R66, !P1 ;  /* 0x000000425b427207 */ /* 0x040fe20004800000 */
[----:B------:R1:W-:Y:S01]  /*7f40*/  STL [R1+0x151c], R9 ;  /* 0x00151c0901007387 */ /* 0x0003e20000100800 */
[C---:B------:R-:W-:Y:S01]  /*7f50*/  SEL R67, R91.reuse, R67, !P1 ;  /* 0x000000435b437207 */ /* 0x040fe20004800000 */
[----:B------:R-:W3:Y:S02]  /*7f60*/  LDC R10, c[0x0][0x3b0] ;  /* 0x0000ec00ff0a7b82 */ /* 0x000ee40000000800 */
[----:B------:R-:W-:Y:S06]  /*7f70*/  STL [R1+0x1444], R8 ;  /* 0x0014440801007387 */ /* 0x000fec0000100800 */
[----:B----4-:R-:W4:Y:S01]  /*7f80*/  LDC R7, c[0x0][0x3b0] ;  /* 0x0000ec00ff077b82 */ /* 0x010f220000000800 */
[----:B------:R0:W-:Y:S01]  /*7f90*/  STL [R1+0x147c], R5 ;  /* 0x00147c0501007387 */ /* 0x0001e20000100800 */
[----:B------:R-:W-:-:S06]  /*7fa0*/  SEL R68, R91, R68, !P1 ;  /* 0x000000445b447207 */ /* 0x000fcc0004800000 */
[----:B-1----:R-:W1:Y:S01]  /*7fb0*/  LDC R9, c[0x0][0x3b0] ;  /* 0x0000ec00ff097b82 */ /* 0x002e620000000800 */
[----:B0-----:R-:W-:Y:S01]  /*7fc0*/  IMAD R5, R65, R6, RZ ;  /* 0x0000000641057224 */ /* 0x001fe200078e02ff */
[----:B------:R-:W-:Y:S01]  /*7fd0*/  SEL R69, R91, R69, !P1 ;  /* 0x000000455b457207 */ /* 0x000fe20004800000 */
[----:B------:R-:W-:-:S03]  /*7fe0*/  IMAD R6, R66, R11, RZ ;  /* 0x0000000b42067224 */ /* 0x000fc600078e02ff */
[----:B------:R0:W-:Y:S01]  /*7ff0*/  STL [R1+0x14b4], R5 ;  /* 0x0014b40501007387 */ /* 0x0001e20000100800 */
[----:B--2---:R-:W-:Y:S01]  /*8000*/  IMAD R20, R68, R16, RZ ;  /* 0x0000001044147224 */ /* 0x004fe200078e02ff */
[----:B------:R-:W-:Y:S01]  /*8010*/  SEL R70, R91, R70, !P1 ;  /* 0x000000465b467207 */ /* 0x000fe20004800000 */
[----:B------:R-:W2:Y:S01]  /*8020*/  LDC R8, c[0x0][0x3b0] ;  /* 0x0000ec00ff087b82 */ /* 0x000ea20000000800 */
[----:B------:R0:W-:Y:S02]  /*8030*/  STL [R1+0x14e8], R6 ;  /* 0x0014e80601007387 */ /* 0x0001e40000100800 */
[----:B0-----:R-:W-:Y:S01]  /*8040*/  IMAD R5, R67, R13, RZ ;  /* 0x0000000d43057224 */ /* 0x001fe200078e02ff */
[----:B------:R-:W-:-:S04]  /*8050*/  SEL R71, R91, R71, !P1 ;  /* 0x000000475b477207 */ /* 0x000fc80004800000 */
[----:B------:R-:W0:Y:S01]  /*8060*/  LDC R14, c[0x0][0x3b0] ;  /* 0x0000ec00ff0e7b82 */ /* 0x000e220000000800 */
[----:B------:R-:W-:Y:S01]  /*8070*/  IMAD R6, R69, R15, RZ ;  /* 0x0000000f45067224 */ /* 0x000fe200078e02ff */
[----:B------:R3:W-:Y:S04]  /*8080*/  STL [R1+0x1518], R5 ;  /* 0x0015180501007387 */ /* 0x0007e80000100800 */
[----:B------:R-:W-:Y:S01]  /*8090*/  STL [R1+0x143c], R20 ;  /* 0x00143c1401007387 */ /* 0x000fe20000100800 */
[----:B------:R-:W-:-:S03]  /*80a0*/  SEL R72, R91, R72, !P1 ;  /* 0x000000485b487207 */ /* 0x000fc60004800000 */
[----:B------:R4:W-:Y:S01]  /*80b0*/  STL [R1+0x1478], R6 ;  /* 0x0014780601007387 */ /* 0x0009e20000100800 */
[C---:B------:R-:W-:Y:S01]  /*80c0*/  SEL R73, R91.reuse, R73, !P1 ;  /* 0x000000495b497207 */ /* 0x040fe20004800000 */
[----:B------:R-:W-:Y:S01]  /*80d0*/  @!P5 IMAD.MOV R4, RZ, RZ, -R4 ;  /* 0x000000ffff04d224 */ /* 0x000fe200078e0a04 */
[C---:B------:R-:W-:Y:S01]  /*80e0*/  SEL R74, R91.reuse, R74, !P1 ;  /* 0x0000004a5b4a7207 */ /* 0x040fe20004800000 */
[----:B------:R-:W-:Y:S01]  /*80f0*/  UIADD3 UR9, UPT, UPT, UR5, UR4, URZ ;  /* 0x0000000405097290 */ /* 0x000fe2000fffe0ff */
[----:B------:R-:W-:Y:S01]  /*8100*/  SEL R75, R91, R75, !P1 ;  /* 0x0000004b5b4b7207 */ /* 0x000fe20004800000 */
[----:B---3--:R-:W3:Y:S01]  /*8110*/  LDC R5, c[0x0][0x3a0] ;  /* 0x0000e800ff057b82 */ /* 0x008ee20000000800 */
[----:B----4-:R-:W-:Y:S02]  /*8120*/  IMAD R6, R70, R12, RZ ;  /* 0x0000000c46067224 */ /* 0x010fe400078e02ff */
[----:B-1----:R-:W-:-:S03]  /*8130*/  IMAD R20, R72, R9, RZ ;  /* 0x0000000948147224 */ /* 0x002fc600078e02ff */
[----:B------:R1:W-:Y:S04]  /*8140*/  STL [R1+0x14b0], R6 ;  /* 0x0014b00601007387 */ /* 0x0003e80000100800 */
[----:B------:R-:W4:Y:S01]  /*8150*/  LDL.LU R91, [R1+0x29f4] ;  /* 0x0029f400015b7983 */ /* 0x000f220000300800 */
[----:B-1----:R-:W-:-:S05]  /*8160*/  IMAD R6, R71, R7, RZ ;  /* 0x0000000747067224 */ /* 0x002fca00078e02ff */
[----:B------:R-:W-:Y:S04]  /*8170*/  STL [R1+0x14e4], R6 ;  /* 0x0014e40601007387 */ /* 0x000fe80000100800 */
[----:B------:R1:W-:Y:S02]  /*8180*/  STL [R1+0x1514], R20 ;  /* 0x0015141401007387 */ /* 0x0003e40000100800 */
[----:B-1----:R-:W1:Y:S01]  /*8190*/  S2R R20, SR_TID.X ;  /* 0x0000000000147919 */ /* 0x002e620000002100 */
[----:B--2---:R-:W-:Y:S02]  /*81a0*/  IMAD R7, R73, R8, RZ ;  /* 0x0000000849077224 */ /* 0x004fe400078e02ff */
[----:B------:R-:W-:-:S03]  /*81b0*/  IMAD R6, R74, R10, RZ ;  /* 0x0000000a4a067224 */ /* 0x000fc600078e02ff */
[----:B------:R0:W-:Y:S04]  /*81c0*/  STL [R1+0x1438], R7 ;  /* 0x0014380701007387 */ /* 0x0001e80000100800 */
[----:B------:R2:W-:Y:S01]  /*81d0*/  STL [R1+0x1474], R6 ;  /* 0x0014740601007387 */ /* 0x0005e20000100800 */
[----:B0-----:R-:W-:Y:S02]  /*81e0*/  IMAD R7, R75, R14, RZ ;  /* 0x0000000e4b077224 */ /* 0x001fe400078e02ff */
[----:B--2---:R-:W-:Y:S01]  /*81f0*/  IMAD.MOV.U32 R6, RZ, RZ, R0 ;  /* 0x000000ffff067224 */ /* 0x004fe200078e0000 */
[----:B------:R-:W-:Y:S02]  /*8200*/  LEA R0, P5, R76, R2, 0x1 ;  /* 0x000000024c007211 */ /* 0x000fe400078a08ff */
[----:B------:R0:W-:Y:S01]  /*8210*/  STL [R1+0x14ac], R7 ;  /* 0x0014ac0701007387 */ /* 0x0001e20000100800 */
[----:B------:R-:W-:-:S03]  /*8220*/  @!P0 IMAD.MOV R6, RZ, RZ, -R6 ;  /* 0x000000ffff068224 */ /* 0x000fc600078e0a06 */
[----:B------:R-:W-:Y:S04]  /*8230*/  STL [R1+0x24cc], R4 ;  /* 0x0024cc0401007387 */ /* 0x000fe80000100800 */
[----:B------:R-:W-:Y:S01]  /*8240*/  STL [R1+0x24dc], R4 ;  /* 0x0024dc0401007387 */ /* 0x000fe20000100800 */
[----:B0-----:R-:W-:Y:S02]  /*8250*/  LEA R7, P0, R83, R2, 0x1 ;  /* 0x0000000253077211 */ /* 0x001fe400078008ff */
[----:B-1----:R-:W-:Y:S01]  /*8260*/  LOP3.LUT R20, R20, 0x7f, RZ, 0xc0, !PT ;  /* 0x0000007f14147812 */ /* 0x002fe200078ec0ff */
[----:B------:R0:W-:Y:S04]  /*8270*/  STL [R1+0x1808], R0 ;  /* 0x0018080001007387 */ /* 0x0001e80000100800 */
[----:B------:R-:W-:Y:S01]  /*8280*/  STL [R1+0x24d8], R6 ;  /* 0x0024d80601007387 */ /* 0x000fe20000100800 */
[----:B------:R-:W-:-:S03]  /*8290*/  ISETP.NE.U32.AND P2, PT, R20, RZ, PT ;  /* 0x000000ff1400720c */ /* 0x000fc60003f45070 */
[----:B------:R1:W-:Y:S01]  /*82a0*/  STL [R1+0x1810], R7 ;  /* 0x0018100701007387 */ /* 0x0003e20000100800 */
[-C--:B0-----:R-:W-:Y:S02]  /*82b0*/  LEA.HI.X.SX32 R0, R76, R93.reuse, 0x1, P5 ;  /* 0x0000005d4c007211 */ /* 0x081fe400028f0eff */
[----:B------:R-:W-:Y:S02]  /*82c0*/  LEA.HI.X.SX32 R20, R83, R93, 0x1, P0 ;  /* 0x0000005d53147211 */ /* 0x000fe400000f0eff */
[-C--:B-1----:R-:W-:Y:S01]  /*82d0*/  LEA R7, P5, R82, R2.reuse, 0x1 ;  /* 0x0000000252077211 */ /* 0x082fe200078a08ff */
[----:B------:R0:W-:Y:S04]  /*82e0*/  STL [R1+0x1804], R0 ;  /* 0x0018040001007387 */ /* 0x0001e80000100800 */
[----:B------:R-:W-:Y:S04]  /*82f0*/  STL [R1+0x1818], R7 ;  /* 0x0018180701007387 */ /* 0x000fe80000100800 */
[----:B------:R1:W-:Y:S01]  /*8300*/  STL [R1+0x180c], R20 ;  /* 0x00180c1401007387 */ /* 0x0003e20000100800 */
[----:B0-----:R-:W-:-:S02]  /*8310*/  LEA R0, P0, R81, R2, 0x1 ;  /* 0x0000000251007211 */ /* 0x001fc400078008ff */
[-C--:B-1----:R-:W-:Y:S02]  /*8320*/  LEA.HI.X.SX32 R20, R82, R93.reuse, 0x1, P5 ;  /* 0x0000005d52147211 */ /* 0x082fe400028f0eff */
[----:B------:R-:W-:Y:S01]  /*8330*/  LEA R24, P5, R80, R2, 0x1 ;  /* 0x0000000250187211 */ /* 0x000fe200078a08ff */
[----:B------:R0:W-:Y:S04]  /*8340*/  STL [R1+0x1820], R0 ;  /* 0x0018200001007387 */ /* 0x0001e80000100800 */
[----:B------:R1:W-:Y:S04]  /*8350*/  STL [R1+0x1814], R20 ;  /* 0x0018141401007387 */ /* 0x0003e80000100800 */
[----:B------:R2:W-:Y:S01]  /*8360*/  STL [R1+0x1828], R24 ;  /* 0x0018281801007387 */ /* 0x0005e20000100800 */
[----:B0-----:R-:W-:-:S02]  /*8370*/  LEA.HI.X.SX32 R0, R81, R93, 0x1, P0 ;  /* 0x0000005d51007211 */ /* 0x001fc400000f0eff */
[C---:B-1----:R-:W-:Y:S02]  /*8380*/  LEA R20, P0, R79.reuse, R2, 0x1 ;  /* 0x000000024f147211 */ /* 0x042fe400078008ff */
[----:B------:R-:W4:Y:S01]  /*8390*/  LDL.LU R2, [R1+0x29f0] ;  /* 0x0029f00001027983 */ /* 0x000f220000300800 */
[-C--:B--2---:R-:W-:Y:S01]  /*83a0*/  LEA.HI.X.SX32 R24, R80, R93.reuse, 0x1, P5 ;  /* 0x0000005d50187211 */ /* 0x084fe200028f0eff */
[----:B------:R-:W-:Y:S02]  /*83b0*/  STTM.x64 tmem[UR9], RZ ;  /* 0x000000ff000079ed */ /* 0x000fe40008340009 */
[----:B------:R-:W-:Y:S01]  /*83c0*/  STL [R1+0x181c], R0 ;  /* 0x00181c0001007387 */ /* 0x000fe20000100800 */
[----:B------:R-:W-:Y:S03]  /*83d0*/  STTM.x64 tmem[UR9+0x40], RZ ;  /* 0x000040ff000079ed */ /* 0x000fe60008340009 */
[----:B------:R0:W-:Y:S01]  /*83e0*/  STL [R1+0x1830], R20 ;  /* 0x0018301401007387 */ /* 0x0001e20000100800 */
[----:B------:R-:W-:Y:S01]  /*83f0*/  STTM.x64 tmem[UR9+0x80], RZ ;  /* 0x000080ff000079ed */ /* 0x000fe20008340009 */
[----:B------:R-:W-:Y:S01]  /*8400*/  STTM.x64 tmem[UR9+0xc0], RZ ;  /* 0x0000c0ff000079ed */ /* 0x000fe20008340009 */
[----:B------:R-:W-:Y:S01]  /*8410*/  STTM.x64 tmem[UR9+0x100], RZ ;  /* 0x000100ff000079ed */ /* 0x000fe20008340009 */
[----:B------:R-:W-:Y:S01]  /*8420*/  STTM.x64 tmem[UR9+0x140], RZ ;  /* 0x000140ff000079ed */ /* 0x000fe20008340009 */
[----:B0-----:R-:W-:Y:S01]  /*8430*/  LEA.HI.X.SX32 R20, R79, R93, 0x1, P0 ;  /* 0x0000005d4f147211 */ /* 0x001fe200000f0eff */
[----:B------:R-:W-:Y:S01]  /*8440*/  STL [R1+0x1824], R24 ;  /* 0x0018241801007387 */ /* 0x000fe20000100800 */
[----:B------:R-:W-:Y:S03]  /*8450*/  STTM.x64 tmem[UR9+0x180], RZ ;  /* 0x000180ff000079ed */ /* 0x000fe60008340009 */
[----:B------:R-:W-:Y:S01]  /*8460*/  STL [R1+0x2400], R93 ;  /* 0x0024005d01007387 */ /* 0x000fe20000100800 */
[----:B------:R-:W-:Y:S03]  /*8470*/  STTM.x64 tmem[UR9+0x1c0], RZ ;  /* 0x0001c0ff000079ed */ /* 0x000fe60008340009 */
[----:B------:R0:W-:Y:S01]  /*8480*/  STL [R1+0x182c], R20 ;  /* 0x00182c1401007387 */ /* 0x0001e20000100800 */
[----:B------:R-:W1:Y:S01]  /*8490*/  FENCE.VIEW.ASYNC.T ;  /* 0x00000000000073c6 */ /* 0x000e620000000200 */
[----:B0-----:R-:W-:Y:S01]  /*84a0*/  IMAD.U32 R20, RZ, RZ, UR76 ;  /* 0x0000004cff147e24 */ /* 0x001fe2000f8e00ff */
[----:B-1----:R-:W-:-:S04]  /*84b0*/  VOTEU.ALL UP0, P2 ;  /* 0x0000000000ff7886 */ /* 0x002fc80001000000 */
[----:B------:R0:W-:Y:S01]  /*84c0*/  STL [R1+0x1564], R20 ;  /* 0x0015641401007387 */ /* 0x0001e20000100800 */
[----:B------:R-:W-:Y:S02]  /*84d0*/  UMOV UR8, 0x1 ;  /* 0x0000000100087882 */ /* 0x000fe40000000000 */
[----:B------:R-:W-:-:S04]  /*84e0*/  @!UP0 UIADD3 UR10, UPT, UPT, -UR8, 0x100000, URZ ;  /* 0x00100000080a8890 */ /* 0x000fc8000fffe1ff */
[----:B------:R-:W-:Y:S02]  /*84f0*/  @!UP0 USHF.L.U32 UR11, UR10, 0xb, URZ ;  /* 0x0000000b0a0b8899 */ /* 0x000fe400080006ff */
[----:B------:R-:W-:Y:S01]  /*8500*/  @!UP0 USHF.L.U32 UR10, UR10, 0x1, URZ ;  /* 0x000000010a0a8899 */ /* 0x000fe200080006ff */
[----:B0-----:R-:W-:-:S05]  /*8510*/  VIADD R20, R20, 0x50000 ;  /* 0x0005000014147836 */ /* 0x001fca0000000000 */
[----:B------:R-:W-:Y:S01]  /*8520*/  R2UR UR4, R20 ;  /* 0x00000000140472ca */ /* 0x000fe200000e0000 */
[----:B------:R-:W-:Y:S01]  /*8530*/  VOTEU.ALL UP1, P2 ;  /* 0x0000000000ff7886 */ /* 0x000fe20001020000 */
[----:B------:R-:W-:Y:S01]  /*8540*/  BAR.SYNC.DEFER_BLOCKING 0x0 ;  /* 0x0000000000007b1d */ /* 0x000fe20000010000 */
[C---:B---3--:R-:W-:Y:S02]  /*8550*/  VIADD R7, R5.reuse, 0xffffffff ;  /* 0xffffffff05077836 */ /* 0x048fe40000000000 */
[----:B------:R-:W-:-:S03]  /*8560*/  VIADD R0, R5, 0xfffffffd ;  /* 0xfffffffd05007836 */ /* 0x000fc60000000000 */
[----:B------:R-:W0:Y:S01]  /*8570*/  LDCU.64 UR6, c[0x0][0x358] ;  /* 0x00006b00ff0677ac */ /* 0x000e220008000a00 */
[----:B------:R-:W-:Y:S02]  /*8580*/  ISETP.GE.U32.AND P5, PT, R7, 0x7fffff80, PT ;  /* 0x7fffff800700780c */ /* 0x000fe40003fa6070 */
[----:B------:R-:W-:Y:S01]  /*8590*/  ISETP.GE.U32.AND P0, PT, R0, 0x7fffff7e, PT ;  /* 0x7fffff7e0000780c */ /* 0x000fe20003f06070 */
[----:B------:R-:W1:Y:S02]  /*85a0*/  FENCE.VIEW.ASYNC.S ;  /* 0x00000000000073c6 */ /* 0x000e640000000000 */
[----:B-1----:R-:W1:Y:S01]  /*85b0*/  @!UP1 SYNCS.EXCH.64 URZ, [UR4], UR10 ;  /* 0x0000000a04ff95b2 */ /* 0x002e620008000100 */
[----:B------:R-:W-:Y:S01]  /*85c0*/  IMAD.U32 R0, RZ, RZ, UR9 ;  /* 0x00000009ff007e24 */ /* 0x000fe2000f8e00ff */
[----:B------:R-:W-:Y:S01]  /*85d0*/  PRMT R74, RZ, 0x7610, R74 ;  /* 0x00007610ff4a7816 */ /* 0x000fe2000000004a */
[----:B-1----:R-:W-:Y:S01]  /*85e0*/  BAR.SYNC.DEFER_BLOCKING 0x0 ;  /* 0x0000000000007b1d */ /* 0x002fe20000010000 */
[----:B------:R-:W-:-:S02]  /*85f0*/  PRMT R53, RZ, 0x7610, R53 ;  /* 0x00007610ff357816 */ /* 0x000fc40000000035 */
[----:B------:R-:W-:Y:S02]  /*8600*/  PRMT R72, RZ, 0x7610, R72 ;  /* 0x00007610ff487816 */ /* 0x000fe40000000048 */
[----:B------:R-:W-:Y:S01]  /*8610*/  PRMT R71, RZ, 0x7610, R71 ;  /* 0x00007610ff477816 */ /* 0x000fe20000000047 */
[----:B------:R-:W-:Y:S04]  /*8620*/  STL [R1+0xed0], R20 ;  /* 0x000ed01401007387 */ /* 0x000fe80000100800 */
[----:B------:R1:W-:Y:S01]  /*8630*/  STL [R1+0x2104], R0 ;  /* 0x0021040001007387 */ /* 0x0003e20000100800 */
[----:B------:R-:W-:Y:S01]  /*8640*/  PRMT R30, RZ, 0x7610, R30 ;  /* 0x00007610ff1e7816 */ /* 0x000fe2000000001e */
[----:B-1----:R-:W-:Y:S02]  /*8650*/  VIADD R0, R5, 0xfffffffc ;  /* 0xfffffffc05007836 */ /* 0x002fe40000000000 */
[----:B0-----:R-:W2:Y:S04]  /*8660*/  @!P5 LDG.E.U16 R53, desc[UR6][R88.64] ;  /* 0x000000065835d981 */ /* 0x001ea8000c1e1500 */
[----:B------:R-:W3:Y:S04]  /*8670*/  @!P5 LDG.E.U16 R72, desc[UR6][R86.64] ;  /* 0x000000065648d981 */ /* 0x000ee8000c1e1500 */
[----:B------:R-:W2:Y:S01]  /*8680*/  @!P5 LDG.E.U16 R71, desc[UR6][R84.64] ;  /* 0x000000065447d981 */ /* 0x000ea2000c1e1500 */
[----:B------:R-:W-:-:S02]  /*8690*/  PRMT R31, RZ, 0x7610, R31 ;  /* 0x00007610ff1f7816 */ /* 0x000fc4000000001f */
[----:B------:R-:W-:Y:S02]  /*86a0*/  PRMT R22, RZ, 0x7610, R22 ;  /* 0x00007610ff167816 */ /* 0x000fe40000000016 */
[----:B------:R-:W-:Y:S01]  /*86b0*/  PRMT R23, RZ, 0x7610, R23 ;  /* 0x00007610ff177816 */ /* 0x000fe20000000017 */
[----:B----4-:R-:W4:Y:S01]  /*86c0*/  @!P5 LDG.E.U16 R74, desc[UR6][R90.64] ;  /* 0x000000065a4ad981 */ /* 0x010f22000c1e1500 */
[----:B------:R-:W-:Y:S01]  /*86d0*/  ISETP.GE.U32.AND P5, PT, R0, 0x7fffff7d, PT ;  /* 0x7fffff7d0000780c */ /* 0x000fe20003fa6070 */
[----:B------:R-:W-:-:S04]  /*86e0*/  IMAD.SHL.U32 R0, R2, 0x2, RZ ;  /* 0x0000000202007824 */ /* 0x000fc800078e00ff */
[----:B------:R-:W-:-:S04]  /*86f0*/  IMAD.WIDE R20, R0, 0x2, R88 ;  /* 0x0000000200147825 */ /* 0x000fc800078e0258 */
[C---:B------:R-:W-:Y:S01]  /*8700*/  IMAD.WIDE R28, R0.reuse, 0x2, R90 ;  /* 0x00000002001c7825 */ /* 0x040fe200078e025a */
[----:B------:R-:W2:Y:S03]  /*8710*/  @!P0 LDG.E.U16 R30, desc[UR6][R20.64] ;  /* 0x00000006141e8981 */ /* 0x000ea6000c1e1500 */
[C---:B------:R-:W-:Y:S01]  /*8720*/  IMAD.WIDE R24, R0.reuse, 0x2, R84 ;  /* 0x0000000200187825 */ /* 0x040fe200078e0254 */
[----:B------:R0:W-:Y:S03]  /*8730*/  STL.64 [R1+0xe80], R28 ;  /* 0x000e801c01007387 */ /* 0x0001e60000100a00 */
[----:B------:R-:W-:Y:S01]  /*8740*/  IMAD.WIDE R26, R0, 0x2, R86 ;  /* 0x00000002001a7825 */ /* 0x000fe200078e0256 */
[----:B------:R-:W3:Y:S04]  /*8750*/  @!P0 LDG.E.U16 R31, desc[UR6][R28.64] ;  /* 0x000000061c1f8981 */ /* 0x000ee8000c1e1500 */
[----:B------:R1:W-:Y:S04]  /*8760*/  STL.64 [R1+0xe78], R20 ;  /* 0x000e781401007387 */ /* 0x0003e80000100a00 */
[----:B------:R-:W4:Y:S04]  /*8770*/  @!P0 LDG.E.U16 R22, desc[UR6][R24.64] ;  /* 0x0000000618168981 */ /* 0x000f28000c1e1500 */
[----:B0-----:R-:W4:Y:S04]  /*8780*/  LDL.LU.64 R28, [R1+0x29e8] ;  /* 0x0029e800011c7983 */ /* 0x001f280000300a00 */
[----:B------:R0:W4:Y:S04]  /*8790*/  @!P0 LDG.E.U16 R23, desc[UR6][R26.64] ;  /* 0x000000061a178981 */ /* 0x000128000c1e1500 */
[----:B------:R0:W-:Y:S04]  /*87a0*/  STL.64 [R1+0xe70], R26 ;  /* 0x000e701a01007387 */ /* 0x0001e80000100a00 */
[----:B-1----:R-:W4:Y:S01]  /*87b0*/  LDL.LU.64 R20, [R1+0x29e0] ;  /* 0x0029e00001147983 */ /* 0x002f220000300a00 */
[----:B------:R-:W-:-:S03]  /*87c0*/  VIADD R0, R5, 0xfffffffb ;  /* 0xfffffffb05007836 */ /* 0x000fc60000000000 */
[----:B------:R1:W-:Y:S02]  /*87d0*/  STL.64 [R1+0xe68], R24 ;  /* 0x000e681801007387 */ /* 0x0003e40000100a00 */
[----:B------:R-:W-:Y:S01]  /*87e0*/  ISETP.GE.U32.AND P0, PT, R0, 0x7fffff7c, PT ;  /* 0x7fffff7c0000780c */ /* 0x000fe20003f06070 */
[----:B------:R-:W-:-:S04]  /*87f0*/  IMAD R0, R2, 0x3, RZ ;  /* 0x0000000302007824 */ /* 0x000fc800078e02ff */
[----:B0-----:R-:W-:-:S04]  /*8800*/  IMAD.WIDE R26, R0, 0x2, R86 ;  /* 0x00000002001a7825 */ /* 0x001fc800078e0256 */
[C---:B-1----:R-:W-:Y:S01]  /*8810*/  IMAD.WIDE R24, R0.reuse, 0x2, R84 ;  /* 0x0000000200187825 */ /* 0x042fe200078e0254 */
[----:B--2---:R-:W-:Y:S04]  /*8820*/  STL [R1+0x3d0], R30 ;  /* 0x0003d01e01007387 */ /* 0x004fe80000100800 */
[----:B---3--:R0:W-:Y:S04]  /*8830*/  STL [R1+0x3d4], R31 ;  /* 0x0003d41f01007387 */ /* 0x0081e80000100800 */
[----:B----4-:R-:W-:Y:S01]  /*8840*/  STL [R1+0x3c8], R22 ;  /* 0x0003c81601007387 */ /* 0x010fe20000100800 */
[----:B0-----:R-:W-:Y:S01]  /*8850*/  IMAD.WIDE R30, R0, 0x2, R90 ;  /* 0x00000002001e7825 */ /* 0x001fe200078e025a */
[----:B------:R-:W-:-:S02]  /*8860*/  PRMT R28, RZ, 0x7610, R28 ;  /* 0x00007610ff1c7816 */ /* 0x000fc4000000001c */
[----:B------:R-:W-:Y:S01]  /*8870*/  PRMT R29, RZ, 0x7610, R29 ;  /* 0x00007610ff1d7816 */ /* 0x000fe2000000001d */
[----:B------:R0:W-:Y:S01]  /*8880*/  STL [R1+0x3cc], R23 ;  /* 0x0003cc1701007387 */ /* 0x0001e20000100800 */
[----:B------:R-:W-:-:S04]  /*8890*/  PRMT R20, RZ, 0x7610, R20 ;  /* 0x00007610ff147816 */ /* 0x000fc80000000014 */
[----:B------:R-:W2:Y:S01]  /*88a0*/  @!P5 LDG.E.U16 R29, desc[UR6][R30.64] ;  /* 0x000000061e1dd981 */ /* 0x000ea2000c1e1500 */
[----:B0-----:R-:W-:Y:S01]  /*88b0*/  IMAD.WIDE R22, R0, 0x2, R88 ;  /* 0x0000000200167825 */ /* 0x001fe200078e0258 */
[----:B------:R-:W-:Y:S02]  /*88c0*/  PRMT R21, RZ, 0x7610, R21 ;  /* 0x00007610ff157816 */ /* 0x000fe40000000015 */
[----:B------:R0:W-:Y:S04]  /*88d0*/  STL.64 [R1+0xe60], R30 ;  /* 0x000e601e01007387 */ /* 0x0001e80000100a00 */
        /* <DEDUP_REMOVED lines=10> */
[----:B------:R-:W-:-:S04]  /*8980*/  IMAD.SHL.U32 R0, R2, 0x4, RZ ;  /* 0x0000000402007824 */ /* 0x000fc800078e00ff */
[----:B0-----:R-:W-:-:S04]  /*8990*/  IMAD.WIDE R26, R0, 0x2, R86 ;  /* 0x00000002001a7825 */ /* 0x001fc800078e0256 */
[----:B-1----:R-:W-:Y:S01]  /*89a0*/  IMAD.WIDE R24, R0, 0x2, R84 ;  /* 0x0000000200187825 */ /* 0x002fe200078e0254 */
[----:B---3--:R-:W-:Y:S04]  /*89b0*/  STL [R1+0x3e0], R28 ;  /* 0x0003e01c01007387 */ /* 0x008fe80000100800 */
[----:B--2---:R0:W-:Y:S04]  /*89c0*/  STL [R1+0x3e4], R29 ;  /* 0x0003e41d01007387 */ /* 0x0041e80000100800 */
[----:B----4-:R-:W-:Y:S01]  /*89d0*/  STL [R1+0x3d8], R20 ;  /* 0x0003d81401007387 */ /* 0x010fe20000100800 */
[----:B------:R-:W-:-:S02]  /*89e0*/  PRMT R30, RZ, 0x7610, R30 ;  /* 0x00007610ff1e7816 */ /* 0x000fc4000000001e */
[----:B------:R-:W-:Y:S01]  /*89f0*/  PRMT R31, RZ, 0x7610, R31 ;  /* 0x00007610ff1f7816 */ /* 0x000fe2000000001f */
[----:B------:R1:W-:Y:S01]  /*8a00*/  STL [R1+0x3dc], R21 ;  /* 0x0003dc1501007387 */ /* 0x0003e20000100800 */
[----:B0-----:R-:W-:Y:S01]  /*8a10*/  IMAD.WIDE R28, R0, 0x2, R90 ;  /* 0x00000002001c7825 */ /* 0x001fe200078e025a */
[----:B------:R-:W-:-:S03]  /*8a20*/  PRMT R22, RZ, 0x7610, R22 ;  /* 0x00007610ff167816 */ /* 0x000fc60000000016 */
[----:B-1----:R-:W-:Y:S01]  /*8a30*/  IMAD.WIDE R20, R0, 0x2, R88 ;  /* 0x0000000200147825 */ /* 0x002fe200078e0258 */
[----:B------:R-:W-:Y:S01]  /*8a40*/  PRMT R23, RZ, 0x7610, R23 ;  /* 0x00007610ff177816 */ /* 0x000fe20000000017 */
[----:B------:R0:W-:Y:S04]  /*8a50*/  STL.64 [R1+0xe40], R28 ;  /* 0x000e401c01007387 */ /* 0x0001e80000100a00 */
[----:B------:R-:W2:Y:S04]  /*8a60*/  @!P0 LDG.E.U16 R30, desc[UR6][R20.64] ;  /* 0x00000006141e8981 */ /* 0x000ea8000c1e1500 */
        /* <DEDUP_REMOVED lines=69> */
[----:B------:R0:W-:Y:S05]  /*8ec0*/  STL [R1+0x11d4], R23 ;  /* 0x0011d41701007387 */ /* 0x0001ea0000100800 */
[----:B------:R-:W2:Y:S01]  /*8ed0*/  @!P5 LDG.E.U16 R29, desc[UR6][R30.64] ;  /* 0x000000061e1dd981 */ /* 0x000ea2000c1e1500 */
[----:B------:R-:W-:Y:S01]  /*8ee0*/  PRMT R20, RZ, 0x7610, R20 ;  /* 0x00007610ff147816 */ /* 0x000fe20000000014 */
[----:B0-----:R-:W-:Y:S01]  /*8ef0*/  IMAD.WIDE R22, R0, 0x2, R88 ;  /* 0x0000000200167825 */ /* 0x001fe200078e0258 */
[----:B------:R-:W-:-:S04]  /*8f00*/  PRMT R21, RZ, 0x7610, R21 ;  /* 0x00007610ff157816 */ /* 0x000fc80000000015 */
[----:B------:R-:W3:Y:S04]  /*8f10*/  @!P5 LDG.E.U16 R20, desc[UR6][R24.64] ;  /* 0x000000061814d981 */ /* 0x000ee8000c1e1500 */
[----:B------:R-:W4:Y:S04]  /*8f20*/  @!P5 LDG.E.U16 R28, desc[UR6][R22.64] ;  /* 0x00000006161cd981 */ /* 0x000f28000c1e1500 */
[----:B------:R0:W2:Y:S04]  /*8f30*/  @!P5 LDG.E.U16 R21, desc[UR6][R26.64] ;  /* 0x000000061a15d981 */ /* 0x0000a8000c1e1500 */
[----:B------:R1:W-:Y:S04]  /*8f40*/  STL.64 [R1+0xde0], R30 ;  /* 0x000de01e01007387 */ /* 0x0003e80000100a00 */
[----:B------:R0:W-:Y:S04]  /*8f50*/  STL.64 [R1+0xdd8], R22 ;  /* 0x000dd81601007387 */ /* 0x0001e80000100a00 */
[----:B-1----:R-:W3:Y:S04]  /*8f60*/  LDL.LU.64 R30, [R1+0x2998] ;  /* 0x00299800011e7983 */ /* 0x002ee80000300a00 */
[----:B------:R1:W-:Y:S04]  /*8f70*/  STL.64 [R1+0xdd0], R26 ;  /* 0x000dd01a01007387 */ /* 0x0003e80000100a00 */
[----:B0-----:R-:W3:Y:S01]  /*8f80*/  LDL.LU.64 R22, [R1+0x2990] ;  /* 0x0029900001167983 */ /* 0x001ee20000300a00 */
[----:B------:R-:W-:-:S03]  /*8f90*/  VIADD R0, R5, 0xfffffff6 ;  /* 0xfffffff605007836 */ /* 0x000fc60000000000 */
[----:B------:R0:W-:Y:S02]  /*8fa0*/  STL.64 [R1+0xdc8], R24 ;  /* 0x000dc81801007387 */ /* 0x0001e40000100a00 */
[----:B------:R-:W-:Y:S01]  /*8fb0*/  ISETP.GE.U32.AND P5, PT, R0, 0x7fffff77, PT ;  /* 0x7fffff770000780c */ /* 0x000fe20003fa6070 */
[----:B------:R-:W-:Y:S01]  /*8fc0*/  IMAD.SHL.U32 R0, R2, 0x8, RZ ;  /* 0x0000000802007824 */ /* 0x000fe200078e00ff */
[----:B------:R-:W-:Y:S02]  /*8fd0*/  PRMT R60, RZ, 0x7610, R60 ;  /* 0x00007610ff3c7816 */ /* 0x000fe4000000003c */
[----:B------:R-:W-:Y:S01]  /*8fe0*/  PRMT R61, RZ, 0x7610, R61 ;  /* 0x00007610ff3d7816 */ /* 0x000fe2000000003d */
[C---:B-1----:R-:W-:Y:S01]  /*8ff0*/  IMAD.WIDE R26, R0.reuse, 0x2, R88 ;  /* 0x00000002001a7825 */ /* 0x042fe200078e0258 */
[----:B------:R-:W-:Y:S02]  /*9000*/  PRMT R62, RZ, 0x7610, R62 ;  /* 0x00007610ff3e7816 */ /* 0x000fe4000000003e */
[----:B------:R-:W-:Y:S01]  /*9010*/  PRMT R92, RZ, 0x7610, R92 ;  /* 0x00007610ff5c7816 */ /* 0x000fe2000000005c */
[C---:B0-----:R-:W-:Y:S01]  /*9020*/  IMAD.WIDE R24, R0.reuse, 0x2, R86 ;  /* 0x0000000200187825 */ /* 0x041fe200078e0256 */
[----:B------:R-:W3:Y:S04]  /*9030*/  @!P0 LDG.E.U16 R61, desc[UR6][R26.64] ;  /* 0x000000061a3d8981 */ /* 0x000ee8000c1e1500 */
[----:B------:R-:W3:Y:S04]  /*9040*/  @!P0 LDG.E.U16 R62, desc[UR6][R24.64] ;  /* 0x00000006183e8981 */ /* 0x000ee8000c1e1500 */
[----:B----4-:R-:W-:Y:S04]  /*9050*/  STL [R1+0x1408], R28 ;  /* 0x0014081c01007387 */ /* 0x010fe80000100800 */
[----:B--2---:R0:W-:Y:S04]  /*9060*/  STL [R1+0x140c], R29 ;  /* 0x00140c1d01007387 */ /* 0x0041e80000100800 */
[----:B---3--:R-:W-:Y:S04]  /*9070*/  STL [R1+0x1400], R20 ;  /* 0x0014001401007387 */ /* 0x008fe80000100800 */
[----:B------:R1:W-:Y:S01]  /*9080*/  STL [R1+0x1404], R21 ;  /* 0x0014041501007387 */ /* 0x0003e20000100800 */
[----:B0-----:R-:W-:-:S05]  /*9090*/  IMAD.WIDE R28, R0, 0x2, R90 ;  /* 0x00000002001c7825 */ /* 0x001fca00078e025a */
[----:B------:R0:W2:Y:S01]  /*90a0*/  @!P0 LDG.E.U16 R60, desc[UR6][R28.64] ;  /* 0x000000061c3c8981 */ /* 0x0000a2000c1e1500 */
[----:B-1----:R-:W-:-:S04]  /*90b0*/  IMAD.WIDE R20, R0, 0x2, R84 ;  /* 0x0000000200147825 */ /* 0x002fc800078e0254 */
[----:B------:R-:W-:Y:S01]  /*90c0*/  VIADD R0, R5, 0xfffffff5 ;  /* 0xfffffff505007836 */ /* 0x000fe20000000000 */
[----:B------:R1:W3:Y:S04]  /*90d0*/  @!P0 LDG.E.U16 R92, desc[UR6][R20.64] ;  /* 0x00000006145c8981 */ /* 0x0002e8000c1e1500 */
[----:B------:R-:W-:Y:S01]  /*90e0*/  ISETP.GE.U32.AND P0, PT, R0, 0x7fffff76, PT ;  /* 0x7fffff760000780c */ /* 0x000fe20003f06070 */
[----:B------:R0:W-:Y:S01]  /*90f0*/  STL.64 [R1+0xdc0], R28 ;  /* 0x000dc01c01007387 */ /* 0x0001e20000100a00 */
[----:B------:R-:W-:Y:S01]  /*9100*/  IMAD R0, R2, 0x9, RZ ;  /* 0x0000000902007824 */ /* 0x000fe200078e02ff */
[----:B------:R-:W-:Y:S02]  /*9110*/  PRMT R30, RZ, 0x7610, R30 ;  /* 0x00007610ff1e7816 */ /* 0x000fe4000000001e */
[----:B------:R4:W-:Y:S01]  /*9120*/  STL.64 [R1+0xdb8], R26 ;  /* 0x000db81a01007387 */ /* 0x0009e20000100a00 */
[----:B------:R-:W-:-:S03]  /*9130*/  PRMT R31, RZ, 0x7610, R31 ;  /* 0x00007610ff1f7816 */ /* 0x000fc6000000001f */
[----:B------:R1:W-:Y:S01]  /*9140*/  STL.64 [R1+0xdb0], R24 ;  /* 0x000db01801007387 */ /* 0x0003e20000100a00 */
[----:B------:R-:W-:-:S03]  /*9150*/  PRMT R22, RZ, 0x7610, R22 ;  /* 0x00007610ff167816 */ /* 0x000fc60000000016 */
[----:B------:R1:W-:Y:S01]  /*9160*/  STL.64 [R1+0xda8], R20 ;  /* 0x000da81401007387 */ /* 0x0003e20000100a00 */
[----:B0-----:R-:W-:Y:S01]  /*9170*/  IMAD.WIDE R28, R0, 0x2, R90 ;  /* 0x00000002001c7825 */ /* 0x001fe200078e025a */
[----:B------:R-:W-:-:S03]  /*9180*/  PRMT R23, RZ, 0x7610, R23 ;  /* 0x00007610ff177816 */ /* 0x000fc60000000017 */
[C---:B----4-:R-:W-:Y:S01]  /*9190*/  IMAD.WIDE R26, R0.reuse, 0x2, R86 ;  /* 0x00000002001a7825 */ /* 0x050fe200078e0256 */
[----:B------:R0:W-:Y:S03]  /*91a0*/  STL.64 [R1+0xda0], R28 ;  /* 0x000da01c01007387 */ /* 0x0001e60000100a00 */
[C---:B-1----:R-:W-:Y:S01]  /*91b0*/  IMAD.WIDE R24, R0.reuse, 0x2, R84 ;  /* 0x0000000200187825 */ /* 0x042fe200078e0254 */
[----:B------:R-:W4:Y:S03]  /*91c0*/  @!P5 LDG.E.U16 R31, desc[UR6][R28.64] ;  /* 0x000000061c1fd981 */ /* 0x000f26000c1e1500 */
[----:B------:R-:W-:Y:S01]  /*91d0*/  IMAD.WIDE R20, R0, 0x2, R88 ;  /* 0x0000000200147825 */ /* 0x000fe200078e0258 */
[----:B------:R-:W2:Y:S04]  /*91e0*/  @!P5 LDG.E.U16 R22, desc[UR6][R24.64] ;  /* 0x000000061816d981 */ /* 0x000ea8000c1e1500 */
[----:B------:R-:W2:Y:S04]  /*91f0*/  @!P5 LDG.E.U16 R30, desc[UR6][R20.64] ;  /* 0x00000006141ed981 */ /* 0x000ea8000c1e1500 */
[----:B------:R1:W-:Y:S04]  /*9200*/  STL.64 [R1+0xd98], R20 ;  /* 0x000d981401007387 */ /* 0x0003e80000100a00 */
[----:B0-----:R-:W3:Y:S04]  /*9210*/  LDL.LU.64 R28, [R1+0x2988] ;  /* 0x00298800011c7983 */ /* 0x001ee80000300a00 */
[----:B------:R0:W-:Y:S04]  /*9220*/  STL.64 [R1+0xd90], R26 ;  /* 0x000d901a01007387 */ /* 0x0001e80000100a00 */
[----:B-1----:R-:W3:Y:S04]  /*9230*/  LDL.LU.64 R20, [R1+0x2980] ;  /* 0x0029800001147983 */ /* 0x002ee80000300a00 */
[----:B------:R0:W3:Y:S01]  /*9240*/  @!P5 LDG.E.U16 R23, desc[UR6][R26.64] ;  /* 0x000000061a17d981 */ /* 0x0000e2000c1e1500 */
[----:B------:R-:W-:-:S03]  /*9250*/  VIADD R0, R5, 0xfffffff4 ;  /* 0xfffffff405007836 */ /* 0x000fc60000000000 */
[----:B------:R1:W-:Y:S02]  /*9260*/  STL.64 [R1+0xd88], R24 ;  /* 0x000d881801007387 */ /* 0x0003e40000100a00 */
[----:B------:R-:W-:Y:S01]  /*9270*/  ISETP.GE.U32.AND P5, PT, R0, 0x7fffff75, PT ;  /* 0x7fffff750000780c */ /* 0x000fe20003fa6070 */
[----:B------:R-:W-:-:S04]  /*9280*/  IMAD R0, R2, 0xa, RZ ;  /* 0x0000000a02007824 */ /* 0x000fc800078e02ff */
[----:B0-----:R-:W-:-:S04]  /*9290*/  IMAD.WIDE R26, R0, 0x2, R88 ;  /* 0x00000002001a7825 */ /* 0x001fc800078e0258 */
[----:B-1----:R-:W-:Y:S01]  /*92a0*/  IMAD.WIDE R24, R0, 0x2, R86 ;  /* 0x0000000200187825 */ /* 0x002fe200078e0256 */
[----:B--2---:R-:W-:Y:S04]  /*92b0*/  STL [R1+0x340], R30 ;  /* 0x0003401e01007387 */ /* 0x004fe80000100800 */
[----:B----4-:R0:W-:Y:S01]  /*92c0*/  STL [R1+0x344], R31 ;  /* 0x0003441f01007387 */ /* 0x0101e20000100800 */
[----:B---3--:R-:W-:-:S03]  /*92d0*/  PRMT R29, RZ, 0x7610, R29 ;  /* 0x00007610ff1d7816 */ /* 0x008fc6000000001d */
[----:B------:R-:W-:Y:S01]  /*92e0*/  STL [R1+0x338], R22 ;  /* 0x0003381601007387 */ /* 0x000fe20000100800 */
[----:B------:R-:W-:Y:S01]  /*92f0*/  PRMT R28, RZ, 0x7610, R28 ;  /* 0x00007610ff1c7816 */ /* 0x000fe2000000001c */
[----:B0-----:R-:W-:Y:S01]  /*9300*/  IMAD.WIDE R30, R0, 0x2, R90 ;  /* 0x00000002001e7825 */ /* 0x001fe200078e025a */
[----:B------:R-:W-:-:S04]  /*9310*/  PRMT R20, RZ, 0x7610, R20 ;  /* 0x00007610ff147816 */ /* 0x000fc80000000014 */
[----:B------:R-:W2:Y:S01]  /*9320*/  @!P0 LDG.E.U16 R28, desc[UR6][R26.64] ;  /* 0x000000061a1c8981 */ /* 0x000ea2000c1e1500 */
[----:B------:R-:W-:-:S03]  /*9330*/  PRMT R21, RZ, 0x7610, R21 ;  /* 0x00007610ff157816 */ /* 0x000fc60000000015 */
[----:B------:R0:W-:Y:S04]  /*9340*/  STL [R1+0x33c], R23 ;  /* 0x00033c1701007387 */ /* 0x0001e80000100800 */
[----:B------:R1:W-:Y:S04]  /*9350*/  STL.64 [R1+0xd80], R30 ;  /* 0x000d801e01007387 */ /* 0x0003e80000100a00 */
[----:B------:R-:W3:Y:S01]  /*9360*/  @!P0 LDG.E.U16 R29, desc[UR6][R30.64] ;  /* 0x000000061e1d8981 */ /* 0x000ee2000c1e1500 */
[----:B0-----:R-:W-:-:S03]  /*9370*/  IMAD.WIDE R22, R0, 0x2, R84 ;  /* 0x0000000200167825 */ /* 0x001fc600078e0254 */
[----:B------:R0:W-:Y:S04]  /*9380*/  STL.64 [R1+0xd78], R26 ;  /* 0x000d781a01007387 */ /* 0x0001e80000100a00 */
[----:B------:R-:W4:Y:S04]  /*9390*/  @!P0 LDG.E.U16 R20, desc[UR6][R22.64] ;  /* 0x0000000616148981 */ /* 0x000f28000c1e1500 */
[----:B-1----:R-:W4:Y:S04]  /*93a0*/  LDL.LU.64 R30, [R1+0x2978] ;  /* 0x00297800011e7983 */ /* 0x002f280000300a00 */
[----:B------:R1:W-:Y:S04]  /*93b0*/  STL.64 [R1+0xd70], R24 ;  /* 0x000d701801007387 */ /* 0x0003e80000100a00 */
[----:B0-----:R-:W4:Y:S04]  /*93c0*/  LDL.LU.64 R26, [R1+0x2970] ;  /* 0x00297000011a7983 */ /* 0x001f280000300a00 */
[----:B------:R1:W4:Y:S01]  /*93d0*/  @!P0 LDG.E.U16 R21, desc[UR6][R24.64] ;  /* 0x0000000618158981 */ /* 0x000322000c1e1500 */
[----:B------:R-:W-:-:S03]  /*93e0*/  VIADD R0, R5, 0xfffffff3 ;  /* 0xfffffff305007836 */ /* 0x000fc60000000000 */
[----:B------:R0:W-:Y:S02]  /*93f0*/  STL.64 [R1+0xd68], R22 ;  /* 0x000d681601007387 */ /* 0x0001e40000100a00 */
[----:B------:R-:W-:Y:S01]  /*9400*/  ISETP.GE.U32.AND P0, PT, R0, 0x7fffff74, PT ;  /* 0x7fffff740000780c */ /* 0x000fe20003f06070 */
[----:B------:R-:W-:Y:S01]  /*9410*/  IMAD R0, R2, 0xb, RZ ;  /* 0x0000000b02007824 */ /* 0x000fe200078e02ff */
[----:B------:R-:W-:Y:S02]  /*9420*/  PRMT R6, RZ, 0x7610, R6 ;  /* 0x00007610ff067816 */ /* 0x000fe40000000006 */
[----:B------:R-:W-:Y:S01]  /*9430*/  PRMT R3, RZ, 0x7610, R3 ;  /* 0x00007610ff037816 */ /* 0x000fe20000000003 */
[----:B-1----:R-:W-:-:S04]  /*9440*/  IMAD.WIDE R24, R0, 0x2, R86 ;  /* 0x0000000200187825 */ /* 0x002fc800078e0256 */
[C---:B0-----:R-:W-:Y:S01]  /*9450*/  IMAD.WIDE R22, R0.reuse, 0x2, R90 ;  /* 0x0000000200167825 */ /* 0x041fe200078e025a */
[----:B------:R-:W4:Y:S04]  /*9460*/  @!P5 LDG.E.U16 R6, desc[UR6][R24.64] ;  /* 0x000000061806d981 */ /* 0x000f28000c1e1500 */
[----:B--2---:R-:W-:Y:S04]  /*9470*/  STL [R1+0x330], R28 ;  /* 0x0003301c01007387 */ /* 0x004fe80000100800 */
[----:B---3--:R0:W-:Y:S04]  /*9480*/  STL [R1+0x334], R29 ;  /* 0x0003341d01007387 */ /* 0x0081e80000100800 */
[----:B----4-:R-:W-:Y:S01]  /*9490*/  STL [R1+0x328], R20 ;  /* 0x0003281401007387 */ /* 0x010fe20000100800 */
[----:B0-----:R-:W-:Y:S01]  /*94a0*/  IMAD.WIDE R28, R0, 0x2, R88 ;  /* 0x00000002001c7825 */ /* 0x001fe200078e0258 */
[----:B------:R-:W-:-:S02]  /*94b0*/  PRMT R27, RZ, 0x7610, R27 ;  /* 0x00007610ff1b7816 */ /* 0x000fc4000000001b */
[----:B------:R-:W-:Y:S01]  /*94c0*/  PRMT R26, RZ, 0x7610, R26 ;  /* 0x00007610ff1a7816 */ /* 0x000fe2000000001a */
[----:B------:R0:W-:Y:S04]  /*94d0*/  STL [R1+0x32c], R21 ;  /* 0x00032c1501007387 */ /* 0x0001e80000100800 */
[----:B------:R1:W-:Y:S04]  /*94e0*/  STL.64 [R1+0xd60], R22 ;  /* 0x000d601601007387 */ /* 0x0003e80000100a00 */
[----:B------:R-:W2:Y:S01]  /*94f0*/  @!P5 LDG.E.U16 R27, desc[UR6][R22.64] ;  /* 0x00000006161bd981 */ /* 0x000ea2000c1e1500 */
[----:B0-----:R-:W-:-:S03]  /*9500*/  IMAD.WIDE R20, R0, 0x2, R84 ;  /* 0x0000000200147825 */ /* 0x001fc600078e0254 */
[----:B------:R0:W-:Y:S04]  /*9510*/  STL.64 [R1+0xd58], R28 ;  /* 0x000d581c01007387 */ /* 0x0001e80000100a00 */
[----:B------:R-:W3:Y:S04]  /*9520*/  @!P5 LDG.E.U16 R3, desc[UR6][R20.64] ;  /* 0x000000061403d981 */ /* 0x000ee8000c1e1500 */
[----:B-1----:R-:W4:Y:S04]  /*9530*/  LDL.LU.64 R22, [R1+0x2968] ;  /* 0x0029680001167983 */ /* 0x002f280000300a00 */
[----:B------:R0:W2:Y:S01]  /*9540*/  @!P5 LDG.E.U16 R26, desc[UR6][R28.64] ;  /* 0x000000061c1ad981 */ /* 0x0000a2000c1e1500 */
[----:B------:R-:W-:Y:S01]  /*9550*/  VIADD R0, R5, 0xfffffff2 ;  /* 0xfffffff205007836 */ /* 0x000fe20000000000 */
[----:B------:R-:W-:-:S02]  /*9560*/  PRMT R30, RZ, 0x7610, R30 ;  /* 0x00007610ff1e7816 */ /* 0x000fc4000000001e */
[----:B------:R1:W-:Y:S02]  /*9570*/  STL.64 [R1+0xd50], R24 ;  /* 0x000d501801007387 */ /* 0x0003e40000100a00 */
[----:B------:R-:W-:Y:S01]  /*9580*/  ISETP.GE.U32.AND P5, PT, R0, 0x7fffff73, PT ;  /* 0x7fffff730000780c */ /* 0x000fe20003fa6070 */
[----:B------:R-:W-:Y:S01]  /*9590*/  IMAD R0, R2, 0xc, RZ ;  /* 0x0000000c02007824 */ /* 0x000fe200078e02ff */
[----:B------:R1:W-:Y:S01]  /*95a0*/  STL.64 [R1+0xd48], R20 ;  /* 0x000d481401007387 */ /* 0x0003e20000100a00 */
[----:B------:R-:W-:-:S03]  /*95b0*/  PRMT R31, RZ, 0x7610, R31 ;  /* 0x00007610ff1f7816 */ /* 0x000fc6000000001f */
[----:B------:R-:W-:Y:S01]  /*95c0*/  STL [R1+0x24e0], R6 ;  /* 0x0024e00601007387 */ /* 0x000fe20000100800 */
[----:B0-----:R-:W-:-:S04]  /*95d0*/  IMAD.WIDE R28, R0, 0x2, R90 ;  /* 0x00000002001c7825 */ /* 0x001fc800078e025a */
[C---:B-1----:R-:W-:Y:S01]  /*95e0*/  IMAD.WIDE R24, R0.reuse, 0x2, R84 ;  /* 0x0000000200187825 */ /* 0x042fe200078e0254 */
[----:B------:R-:W2:Y:S03]  /*95f0*/  @!P0 LDG.E.U16 R31, desc[UR6][R28.64] ;  /* 0x000000061c1f8981 */ /* 0x000ea6000c1e1500 */
[----:B------:R-:W-:-:S05]  /*9600*/  IMAD.WIDE R20, R0, 0x2, R88 ;  /* 0x0000000200147825 */ /* 0x000fca00078e0258 */
[----:B------:R-:W2:Y:S04]  /*9610*/  @!P0 LDG.E.U16 R30, desc[UR6][R20.64] ;  /* 0x00000006141e8981 */ /* 0x000ea8000c1e1500 */
[----:B---3--:R-:W-:Y:S01]  /*9620*/  STL [R1+0x24e4], R3 ;  /* 0x0024e40301007387 */ /* 0x008fe20000100800 */
[----:B----4-:R-:W-:Y:S02]  /*9630*/  PRMT R22, RZ, 0x7610, R22 ;  /* 0x00007610ff167816 */ /* 0x010fe40000000016 */
[----:B------:R-:W-:Y:S01]  /*9640*/  PRMT R23, RZ, 0x7610, R23 ;  /* 0x00007610ff177816 */ /* 0x000fe20000000017 */
[----:B--2---:R-:W-:Y:S04]  /*9650*/  STL [R1+0x320], R26 ;  /* 0x0003201a01007387 */ /* 0x004fe80000100800 */
[----:B------:R0:W-:Y:S04]  /*9660*/  STL [R1+0x324], R27 ;  /* 0x0003241b01007387 */ /* 0x0001e80000100800 */
[----:B------:R1:W-:Y:S04]  /*9670*/  STL.64 [R1+0xd40], R28 ;  /* 0x000d401c01007387 */ /* 0x0003e80000100a00 */
[----:B------:R-:W2:Y:S01]  /*9680*/  @!P0 LDG.E.U16 R22, desc[UR6][R24.64] ;  /* 0x0000000618168981 */ /* 0x000ea2000c1e1500 */
[----:B0-----:R-:W-:-:S03]  /*9690*/  IMAD.WIDE R26, R0, 0x2, R86 ;  /* 0x00000002001a7825 */ /* 0x001fc600078e0256 */
[----:B------:R0:W-:Y:S04]  /*96a0*/  STL.64 [R1+0xd38], R20 ;  /* 0x000d381401007387 */ /* 0x0001e80000100a00 */
[----:B-1----:R-:W3:Y:S04]  /*96b0*/  LDL.LU.64 R28, [R1+0x2960] ;  /* 0x00296000011c7983 */ /* 0x002ee80000300a00 */
[----:B------:R1:W4:Y:S04]  /*96c0*/  @!P0 LDG.E.U16 R23, desc[UR6][R26.64] ;  /* 0x000000061a178981 */ /* 0x000328000c1e1500 */
[----:B------:R1:W-:Y:S04]  /*96d0*/  STL.64 [R1+0xd30], R26 ;  /* 0x000d301a01007387 */ /* 0x0003e80000100a00 */
[----:B0-----:R-:W4:Y:S01]  /*96e0*/  LDL.LU.64 R20, [R1+0x2958] ;  /* 0x0029580001147983 */ /* 0x001f220000300a00 */
[----:B------:R-:W-:-:S03]  /*96f0*/  VIADD R0, R5, 0xfffffff1 ;  /* 0xfffffff105007836 */ /* 0x000fc60000000000 */
[----:B------:R0:W-:Y:S02]  /*9700*/  STL.64 [R1+0xd28], R24 ;  /* 0x000d281801007387 */ /* 0x0001e40000100a00 */
[----:B------:R-:W-:Y:S01]  /*9710*/  ISETP.GE.U32.AND P0, PT, R0, 0x7fffff72, PT ;  /* 0x7fffff720000780c */ /* 0x000fe20003f06070 */
[----:B------:R-:W-:Y:S01]  /*9720*/  IMAD R0, R2, 0xd, RZ ;  /* 0x0000000d02007824 */ /* 0x000fe200078e02ff */
[----:B------:R-:W-:Y:S04]  /*9730*/  STL [R1+0x11b8], R30 ;  /* 0x0011b81e01007387 */ /* 0x000fe80000100800 */
[----:B------:R0:W-:Y:S01]  /*9740*/  STL [R1+0x11bc], R31 ;  /* 0x0011bc1f01007387 */ /* 0x0001e20000100800 */
[----:B-1----:R-:W-:-:S04]  /*9750*/  IMAD.WIDE R26, R0, 0x2, R86 ;  /* 0x00000002001a7825 */ /* 0x002fc800078e0256 */
[----:B0-----:R-:W-:-:S04]  /*9760*/  IMAD.WIDE R24, R0, 0x2, R84 ;  /* 0x0000000200187825 */ /* 0x001fc800078e0254 */
[----:B------:R-:W-:Y:S01]  /*9770*/  IMAD.WIDE R30, R0, 0x2, R90 ;  /* 0x00000002001e7825 */ /* 0x000fe200078e025a */
[----:B--2---:R-:W-:Y:S01]  /*9780*/  STL [R1+0x11b0], R22 ;  /* 0x0011b01601007387 */ /* 0x004fe20000100800 */
[----:B---3--:R-:W-:Y:S02]  /*9790*/  PRMT R28, RZ, 0x7610, R28 ;  /* 0x00007610ff1c7816 */ /* 0x008fe4000000001c */
[----:B------:R-:W-:Y:S01]  /*97a0*/  PRMT R29, RZ, 0x7610, R29 ;  /* 0x00007610ff1d7816 */ /* 0x000fe2000000001d */
[----:B----4-:R0:W-:Y:S01]  /*97b0*/  STL [R1+0x11b4], R23 ;  /* 0x0011b41701007387 */ /* 0x0101e20000100800 */
        /* <DEDUP_REMOVED lines=94> */
[----:B----4-:R-:W-:-:S04]  /*9da0*/  IMAD.WIDE R26, R0, 0x2, R86 ;  /* 0x00000002001a7825 */ /* 0x010fc800078e0256 */
[----:B-1----:R-:W-:-:S04]  /*9db0*/  IMAD.WIDE R24, R0, 0x2, R84 ;  /* 0x0000000200187825 */ /* 0x002fc800078e0254 */
[----:B------:R-:W-:Y:S01]  /*9dc0*/  IMAD.WIDE R20, R0, 0x2, R88 ;  /* 0x0000000200147825 */ /* 0x000fe200078e0258 */
[----:B------:R0:W-:Y:S04]  /*9dd0*/  STL.64 [R1+0xca0], R28 ;  /* 0x000ca01c01007387 */ /* 0x0001e80000100a00 */
[----:B------:R-:W4:Y:S04]  /*9de0*/  @!P5 LDG.E.U16 R30, desc[UR6][R20.64] ;  /* 0x00000006141ed981 */ /* 0x000f28000c1e1500 */
[----:B------:R-:W2:Y:S04]  /*9df0*/  @!P5 LDG.E.U16 R31, desc[UR6][R28.64] ;  /* 0x000000061c1fd981 */ /* 0x000ea8000c1e1500 */
[----:B------:R1:W-:Y:S04]  /*9e00*/  STL.64 [R1+0xc98], R20 ;  /* 0x000c981401007387 */ /* 0x0003e80000100a00 */
[----:B------:R-:W3:Y:S04]  /*9e10*/  @!P5 LDG.E.U16 R22, desc[UR6][R24.64] ;  /* 0x000000061816d981 */ /* 0x000ee8000c1e1500 */
[----:B0-----:R-:W3:Y:S04]  /*9e20*/  LDL.LU.64 R28, [R1+0x2920] ;  /* 0x00292000011c7983 */ /* 0x001ee80000300a00 */
[----:B------:R0:W3:Y:S04]  /*9e30*/  @!P5 LDG.E.U16 R23, desc[UR6][R26.64] ;  /* 0x000000061a17d981 */ /* 0x0000e8000c1e1500 */
[----:B------:R0:W-:Y:S04]  /*9e40*/  STL.64 [R1+0xc90], R26 ;  /* 0x000c901a01007387 */ /* 0x0001e80000100a00 */
[----:B-1----:R-:W3:Y:S01]  /*9e50*/  LDL.LU.64 R20, [R1+0x2918] ;  /* 0x0029180001147983 */ /* 0x002ee20000300a00 */
[----:B------:R-:W-:-:S03]  /*9e60*/  VIADD R0, R5, 0xffffffec ;  /* 0xffffffec05007836 */ /* 0x000fc60000000000 */
[----:B------:R1:W-:Y:S02]  /*9e70*/  STL.64 [R1+0xc88], R24 ;  /* 0x000c881801007387 */ /* 0x0003e40000100a00 */
[----:B------:R-:W-:Y:S01]  /*9e80*/  ISETP.GE.U32.AND P5, PT, R0, 0x7fffff6d, PT ;  /* 0x7fffff6d0000780c */ /* 0x000fe20003fa6070 */
[----:B------:R-:W-:-:S04]  /*9e90*/  IMAD R0, R2, 0x12, RZ ;  /* 0x0000001202007824 */ /* 0x000fc800078e02ff */
[----:B0-----:R-:W-:-:S04]  /*9ea0*/  IMAD.WIDE R26, R0, 0x2, R86 ;  /* 0x00000002001a7825 */ /* 0x001fc800078e0256 */
[C---:B-1----:R-:W-:Y:S01]  /*9eb0*/  IMAD.WIDE R24, R0.reuse, 0x2, R84 ;  /* 0x0000000200187825 */ /* 0x042fe200078e0254 */
[----:B----4-:R-:W-:Y:S04]  /*9ec0*/  STL [R1+0x304], R30 ;  /* 0x0003041e01007387 */ /* 0x010fe80000100800 */
[----:B--2---:R0:W-:Y:S04]  /*9ed0*/  STL [R1+0x308], R31 ;  /* 0x0003081f01007387 */ /* 0x0041e80000100800 */
[----:B---3--:R-:W-:Y:S01]  /*9ee0*/  STL [R1+0x2fc], R22 ;  /* 0x0002fc1601007387 */ /* 0x008fe20000100800 */
        /* <DEDUP_REMOVED lines=128> */
[----:B0-----:R-:W-:-:S05]  /*a6f0*/  IMAD.WIDE R28, R0, 0x2, R90 ;  /* 0x00000002001c7825 */ /* 0x001fca00078e025a */
[----:B------:R-:W2:Y:S01]  /*a700*/  @!P5 LDG.E.U16 R31, desc[UR6][R28.64] ;  /* 0x000000061c1fd981 */ /* 0x000ea2000c1e1500 */
[----:B------:R-:W-:Y:S01]  /*a710*/  PRMT R22, RZ, 0x7610, R22 ;  /* 0x00007610ff167816 */ /* 0x000fe20000000016 */
[----:B-1----:R-:W-:Y:S01]  /*a720*/  IMAD.WIDE R20, R0, 0x2, R88 ;  /* 0x0000000200147825 */ /* 0x002fe200078e0258 */
        /* <DEDUP_REMOVED lines=12> */
[----:B------:R-:W-:Y:S01]  /*a7f0*/  IMAD R0, R2, 0x18, RZ ;  /* 0x0000001802007824 */ /* 0x000fe200078e02ff */
        /* <DEDUP_REMOVED lines=102> */
[----:B------:R0:W-:Y:S04]  /*ae60*/  STL [R1+0x1138], R21 ;  /* 0x0011381501007387 */ /* 0x0001e80000100800 */
[----:B------:R1:W-:Y:S01]  /*ae70*/  STL.64 [R1+0xb40], R28 ;  /* 0x000b401c01007387 */ /* 0x0003e20000100a00 */
[----:B------:R-:W-:-:S03]  /*ae80*/  PRMT R22, RZ, 0x7610, R22 ;  /* 0x00007610ff167816 */ /* 0x000fc60000000016 */
[----:B------:R-:W2:Y:S01]  /*ae90*/  @!P0 LDG.E.U16 R31, desc[UR6][R28.64] ;  /* 0x000000061c1f8981 */ /* 0x000ea2000c1e1500 */
[----:B0-----:R-:W-:Y:S01]  /*aea0*/  IMAD.WIDE R20, R0, 0x2, R88 ;  /* 0x0000000200147825 */ /* 0x001fe200078e0258 */
[----:B------:R-:W-:Y:S02]  /*aeb0*/  PRMT R23, RZ, 0x7610, R23 ;  /* 0x00007610ff177816 */ /* 0x000fe40000000017 */
[----:B------:R-:W3:Y:S04]  /*aec0*/  @!P0 LDG.E.U16 R22, desc[UR6][R24.64] ;  /* 0x0000000618168981 */ /* 0x000ee8000c1e1500 */
[----:B------:R-:W4:Y:S04]  /*aed0*/  @!P0 LDG.E.U16 R30, desc[UR6][R20.64] ;  /* 0x00000006141e8981 */ /* 0x000f28000c1e1500 */
[----:B------:R0:W-:Y:S04]  /*aee0*/  STL.64 [R1+0xb38], R20 ;  /* 0x000b381401007387 */ /* 0x0001e80000100a00 */
[----:B-1----:R-:W3:Y:S04]  /*aef0*/  LDL.LU.64 R28, [R1+0x2880] ;  /* 0x00288000011c7983 */ /* 0x002ee80000300a00 */
[----:B------:R1:W-:Y:S04]  /*af00*/  STL.64 [R1+0xb30], R26 ;  /* 0x000b301a01007387 */ /* 0x0003e80000100a00 */
[----:B------:R1:W3:Y:S04]  /*af10*/  @!P0 LDG.E.U16 R23, desc[UR6][R26.64] ;  /* 0x000000061a178981 */ /* 0x0002e8000c1e1500 */
[----:B0-----:R-:W3:Y:S01]  /*af20*/  LDL.LU.64 R20, [R1+0x2878] ;  /* 0x0028780001147983 */ /* 0x001ee20000300a00 */
[----:B------:R-:W-:-:S03]  /*af30*/  VIADD R0, R5, 0xffffffe1 ;  /* 0xffffffe105007836 */ /* 0x000fc60000000000 */
[----:B------:R0:W-:Y:S02]  /*af40*/  STL.64 [R1+0xb28], R24 ;  /* 0x000b281801007387 */ /* 0x0001e40000100a00 */
[----:B------:R-:W-:Y:S01]  /*af50*/  ISETP.GE.U32.AND P0, PT, R0, 0x7fffff62, PT ;  /* 0x7fffff620000780c */ /* 0x000fe20003f06070 */
[----:B------:R-:W-:-:S04]  /*af60*/  IMAD R0, R2, 0x1d, RZ ;  /* 0x0000001d02007824 */ /* 0x000fc800078e02ff */
[----:B-1----:R-:W-:-:S04]  /*af70*/  IMAD.WIDE R26, R0, 0x2, R86 ;  /* 0x00000002001a7825 */ /* 0x002fc800078e0256 */
[----:B0-----:R-:W-:Y:S01]  /*af80*/  IMAD.WIDE R24, R0, 0x2, R84 ;  /* 0x0000000200187825 */ /* 0x001fe200078e0254 */
[----:B----4-:R-:W-:Y:S04]  /*af90*/  STL [R1+0x112c], R30 ;  /* 0x00112c1e01007387 */ /* 0x010fe80000100800 */
[----:B--2---:R0:W-:Y:S04]  /*afa0*/  STL [R1+0x1130], R31 ;  /* 0x0011301f01007387 */ /* 0x0041e80000100800 */
[----:B---3--:R-:W-:Y:S01]  /*afb0*/  STL [R1+0x1124], R22 ;  /* 0x0011241601007387 */ /* 0x008fe20000100800 */
[----:B------:R-:W-:-:S02]  /*afc0*/  PRMT R29, RZ, 0x7610, R29 ;  /* 0x00007610ff1d7816 */ /* 0x000fc4000000001d */
[----:B------:R-:W-:Y:S01]  /*afd0*/  PRMT R28, RZ, 0x7610, R28 ;  /* 0x00007610ff1c7816 */ /* 0x000fe2000000001c */
[C---:B0-----:R-:W-:Y:S01]  /*afe0*/  IMAD.WIDE R30, R0.reuse, 0x2, R90 ;  /* 0x00000002001e7825 */ /* 0x041fe200078e025a */
[----:B------:R0:W-:Y:S01]  /*aff0*/  STL [R1+0x1128], R23 ;  /* 0x0011281701007387 */ /* 0x0001e20000100800 */
[----:B------:R-:W-:Y:S02]  /*b000*/  PRMT R20, RZ, 0x7610, R20 ;  /* 0x00007610ff147816 */ /* 0x000fe40000000014 */
[----:B------:R-:W-:Y:S01]  /*b010*/  PRMT R21, RZ, 0x7610, R21 ;  /* 0x00007610ff157816 */ /* 0x000fe20000000015 */
[----:B------:R-:W2:Y:S01]  /*b020*/  @!P5 LDG.E.U16 R29, desc[UR6][R30.64] ;  /* 0x000000061e1dd981 */ /* 0x000ea2000c1e1500 */
[----:B0-----:R-:W-:-:S03]  /*b030*/  IMAD.WIDE R22, R0, 0x2, R88 ;  /* 0x0000000200167825 */ /* 0x001fc600078e0258 */
[----:B------:R0:W-:Y:S04]  /*b040*/  STL.64 [R1+0xb20], R30 ;  /* 0x000b201e01007387 */ /* 0x0001e80000100a00 */
[----:B------:R1:W-:Y:S04]  /*b050*/  STL.64 [R1+0xb18], R22 ;  /* 0x000b181601007387 */ /* 0x0003e80000100a00 */
[----:B------:R-:W3:Y:S04]  /*b060*/  @!P5 LDG.E.U16 R20, desc[UR6][R24.64] ;  /* 0x000000061814d981 */ /* 0x000ee8000c1e1500 */
[----:B0-----:R-:W4:Y:S04]  /*b070*/  LDL.LU.64 R30, [R1+0x2870] ;  /* 0x00287000011e7983 */ /* 0x001f280000300a00 */
[----:B------:R0:W-:Y:S04]  /*b080*/  STL.64 [R1+0xb10], R26 ;  /* 0x000b101a01007387 */ /* 0x0001e80000100a00 */
[----:B------:R-:W2:Y:S04]  /*b090*/  @!P5 LDG.E.U16 R28, desc[UR6][R22.64] ;  /* 0x00000006161cd981 */ /* 0x000ea8000c1e1500 */
[----:B------:R0:W2:Y:S04]  /*b0a0*/  @!P5 LDG.E.U16 R21, desc[UR6][R26.64] ;  /* 0x000000061a15d981 */ /* 0x0000a8000c1e1500 */
[----:B-1----:R-:W4:Y:S01]  /*b0b0*/  LDL.LU.64 R22, [R1+0x2868] ;  /* 0x0028680001167983 */ /* 0x002f220000300a00 */
[----:B------:R-:W-:Y:S01]  /*b0c0*/  VIADD R0, R5, 0xffffffe0 ;  /* 0xffffffe005007836 */ /* 0x000fe20000000000 */
[----:B------:R-:W-:-:S04]  /*b0d0*/  PRMT R93, RZ, 0x7610, R93 ;  /* 0x00007610ff5d7816 */ /* 0x000fc8000000005d */
[----:B------:R-:W-:Y:S01]  /*b0e0*/  ISETP.GE.U32.AND P5, PT, R0, 0x7fffff61, PT ;  /* 0x7fffff610000780c */ /* 0x000fe20003fa6070 */
[----:B------:R-:W-:Y:S01]  /*b0f0*/  IMAD R0, R2, 0x1e, RZ ;  /* 0x0000001e02007824 */ /* 0x000fe200078e02ff */
[----:B------:R1:W-:Y:S03]  /*b100*/  STL.64 [R1+0xb08], R24 ;  /* 0x000b081801007387 */ /* 0x0003e60000100a00 */
[----:B0-----:R-:W-:Y:S01]  /*b110*/  IMAD.WIDE R26, R0, 0x2, R86 ;  /* 0x00000002001a7825 */ /* 0x001fe200078e0256 */
[----:B------:R-:W-:-:S04]  /*b120*/  PRMT R83, RZ, 0x7610, R83 ;  /* 0x00007610ff537816 */ /* 0x000fc80000000053 */
[----:B------:R-:W4:Y:S01]  /*b130*/  @!P0 LDG.E.U16 R93, desc[UR6][R26.64] ;  /* 0x000000061a5d8981 */ /* 0x000f22000c1e1500 */
[----:B-1----:R-:W-:-:S03]  /*b140*/  IMAD.WIDE R24, R0, 0x2, R84 ;  /* 0x0000000200187825 */ /* 0x002fc600078e0254 */
[----:B---3--:R-:W-:Y:S04]  /*b150*/  STL [R1+0x1114], R20 ;  /* 0x0011141401007387 */ /* 0x008fe80000100800 */
[----:B--2---:R0:W-:Y:S04]  /*b160*/  STL [R1+0x1118], R21 ;  /* 0x0011181501007387 */ /* 0x0041e80000100800 */
[----:B------:R-:W-:Y:S01]  /*b170*/  STL [R1+0x111c], R28 ;  /* 0x00111c1c01007387 */ /* 0x000fe20000100800 */
[----:B----4-:R-:W-:Y:S02]  /*b180*/  PRMT R22, RZ, 0x7610, R22 ;  /* 0x00007610ff167816 */ /* 0x010fe40000000016 */
[----:B------:R-:W-:Y:S01]  /*b190*/  PRMT R23, RZ, 0x7610, R23 ;  /* 0x00007610ff177816 */ /* 0x000fe20000000017 */
[----:B------:R1:W-:Y:S01]  /*b1a0*/  STL [R1+0x1120], R29 ;  /* 0x0011201d01007387 */ /* 0x0003e20000100800 */
[----:B0-----:R-:W-:-:S03]  /*b1b0*/  IMAD.WIDE R20, R0, 0x2, R90 ;  /* 0x0000000200147825 */ /* 0x001fc600078e025a */
[----:B------:R-:W2:Y:S01]  /*b1c0*/  @!P0 LDG.E.U16 R22, desc[UR6][R24.64] ;  /* 0x0000000618168981 */ /* 0x000ea2000c1e1500 */
[----:B-1----:R-:W-:-:S03]  /*b1d0*/  IMAD.WIDE R28, R0, 0x2, R88 ;  /* 0x00000002001c7825 */ /* 0x002fc600078e0258 */
[----:B------:R0:W-:Y:S04]  /*b1e0*/  STL.64 [R1+0xb00], R20 ;  /* 0x000b001401007387 */ /* 0x0001e80000100a00 */
[----:B------:R1:W3:Y:S04]  /*b1f0*/  @!P0 LDG.E.U16 R23, desc[UR6][R28.64] ;  /* 0x000000061c178981 */ /* 0x0002e8000c1e1500 */
[----:B------:R1:W-:Y:S04]  /*b200*/  STL.64 [R1+0xaf8], R28 ;  /* 0x000af81c01007387 */ /* 0x0003e80000100a00 */
[----:B------:R4:W4:Y:S04]  /*b210*/  @!P0 LDG.E.U16 R83, desc[UR6][R20.64] ;  /* 0x0000000614538981 */ /* 0x000928000c1e1500 */
[----:B0-----:R-:W4:Y:S01]  /*b220*/  LDL.LU.64 R20, [R1+0x2860] ;  /* 0x0028600001147983 */ /* 0x001f220000300a00 */
[----:B------:R-:W-:-:S03]  /*b230*/  VIADD R0, R5, 0xffffffdf ;  /* 0xffffffdf05007836 */ /* 0x000fc60000000000 */
[----:B------:R-:W-:Y:S02]  /*b240*/  STL.64 [R1+0xaf0], R26 ;  /* 0x000af01a01007387 */ /* 0x000fe40000100a00 */
[----:B------:R-:W-:Y:S01]  /*b250*/  ISETP.GE.U32.AND P0, PT, R0, 0x7fffff60, PT ;  /* 0x7fffff600000780c */ /* 0x000fe20003f06070 */
[----:B------:R-:W-:Y:S01]  /*b260*/  IMAD R0, R2, 0x1f, RZ ;  /* 0x0000001f02007824 */ /* 0x000fe200078e02ff */
[----:B------:R0:W-:Y:S01]  /*b270*/  STL.64 [R1+0xae8], R24 ;  /* 0x000ae81801007387 */ /* 0x0001e20000100a00 */
[----:B------:R-:W-:-:S03]  /*b280*/  PRMT R30, RZ, 0x7610, R30 ;  /* 0x00007610ff1e7816 */ /* 0x000fc6000000001e */
[----:B------:R-:W-:Y:S01]  /*b290*/  STL [R1+0x2404], R93 ;  /* 0x0024045d01007387 */ /* 0x000fe20000100800 */
[----:B------:R-:W-:-:S03]  /*b2a0*/  PRMT R31, RZ, 0x7610, R31 ;  /* 0x00007610ff1f7816 */ /* 0x000fc6000000001f */
[----:B------:R-:W-:Y:S01]  /*b2b0*/  STL [R1+0x24e8], R93 ;  /* 0x0024e85d01007387 */ /* 0x000fe20000100800 */
[----:B-1----:R-:W-:-:S04]  /*b2c0*/  IMAD.WIDE R28, R0, 0x2, R90 ;  /* 0x00000002001c7825 */ /* 0x002fc800078e025a */
[C---:B0-----:R-:W-:Y:S01]  /*b2d0*/  IMAD.WIDE R24, R0.reuse, 0x2, R84 ;  /* 0x0000000200187825 */ /* 0x041fe200078e0254 */
[----:B------:R-:W4:Y:S03]  /*b2e0*/  @!P5 LDG.E.U16 R31, desc[UR6][R28.64] ;  /* 0x000000061c1fd981 */ /* 0x000f26000c1e1500 */
[C---:B------:R-:W-:Y:S01]  /*b2f0*/  IMAD.WIDE R26, R0.reuse, 0x2, R86 ;  /* 0x00000002001a7825 */ /* 0x040fe200078e0256 */
[----:B--2---:R-:W-:Y:S04]  /*b300*/  STL [R1+0x118c], R22 ;  /* 0x00118c1601007387 */ /* 0x004fe80000100800 */
[----:B---3--:R0:W-:Y:S02]  /*b310*/  STL [R1+0x110c], R23 ;  /* 0x00110c1701007387 */ /* 0x0081e40000100800 */
[----:B0-----:R-:W-:-:S05]  /*b320*/  IMAD.WIDE R22, R0, 0x2, R88 ;  /* 0x0000000200167825 */ /* 0x001fca00078e0258 */
[----:B------:R-:W2:Y:S01]  /*b330*/  @!P5 LDG.E.U16 R30, desc[UR6][R22.64] ;  /* 0x00000006161ed981 */ /* 0x000ea2000c1e1500 */
[----:B----4-:R-:W-:Y:S02]  /*b340*/  PRMT R20, RZ, 0x7610, R20 ;  /* 0x00007610ff147816 */ /* 0x010fe40000000014 */
[----:B------:R-:W-:-:S04]  /*b350*/  PRMT R21, RZ, 0x7610, R21 ;  /* 0x00007610ff157816 */ /* 0x000fc80000000015 */
[----:B------:R-:W3:Y:S04]  /*b360*/  @!P5 LDG.E.U16 R20, desc[UR6][R24.64] ;  /* 0x000000061814d981 */ /* 0x000ee8000c1e1500 */
[----:B------:R0:W4:Y:S04]  /*b370*/  @!P5 LDG.E.U16 R21, desc[UR6][R26.64] ;  /* 0x000000061a15d981 */ /* 0x000128000c1e1500 */
[----:B------:R1:W-:Y:S04]  /*b380*/  STL.64 [R1+0xae0], R28 ;  /* 0x000ae01c01007387 */ /* 0x0003e80000100a00 */
[----:B------:R0:W-:Y:S04]  /*b390*/  STL.64 [R1+0xad8], R22 ;  /* 0x000ad81601007387 */ /* 0x0001e80000100a00 */
[----:B-1----:R-:W4:Y:S04]  /*b3a0*/  LDL.LU.64 R28, [R1+0x2858] ;  /* 0x00285800011c7983 */ /* 0x002f280000300a00 */
[----:B------:R1:W-:Y:S04]  /*b3b0*/  STL.64 [R1+0xad0], R26 ;  /* 0x000ad01a01007387 */ /* 0x0003e80000100a00 */
[----:B0-----:R-:W4:Y:S01]  /*b3c0*/  LDL.LU.64 R22, [R1+0x2850] ;  /* 0x0028500001167983 */ /* 0x001f220000300a00 */
[----:B------:R-:W-:-:S03]  /*b3d0*/  VIADD R0, R5, 0xffffffde ;  /* 0xffffffde05007836 */ /* 0x000fc60000000000 */
[----:B------:R0:W-:Y:S02]  /*b3e0*/  STL.64 [R1+0xac8], R24 ;  /* 0x000ac81801007387 */ /* 0x0001e40000100a00 */
[----:B------:R-:W-:Y:S01]  /*b3f0*/  ISETP.GE.U32.AND P5, PT, R0, 0x7fffff5f, PT ;  /* 0x7fffff5f0000780c */ /* 0x000fe20003fa6070 */
[----:B------:R-:W-:Y:S01]  /*b400*/  IMAD.SHL.U32 R0, R2, 0x20, RZ ;  /* 0x0000002002007824 */ /* 0x000fe200078e00ff */
[----:B------:R-:W-:Y:S01]  /*b410*/  STL [R1+0x1110], R83 ;  /* 0x0011105301007387 */ /* 0x000fe20000100800 */
[----:B------:R-:W-:Y:S02]  /*b420*/  PRMT R64, RZ, 0x7610, R64 ;  /* 0x00007610ff407816 */ /* 0x000fe40000000040 */
[----:B------:R-:W-:Y:S01]  /*b430*/  PRMT R65, RZ, 0x7610, R65 ;  /* 0x00007610ff417816 */ /* 0x000fe20000000041 */
[C---:B-1----:R-:W-:Y:S01]  /*b440*/  IMAD.WIDE R26, R0.reuse, 0x2, R88 ;  /* 0x00000002001a7825 */ /* 0x042fe200078e0258 */
[----:B------:R-:W-:Y:S02]  /*b450*/  PRMT R66, RZ, 0x7610, R66 ;  /* 0x00007610ff427816 */ /* 0x000fe40000000042 */
[----:B------:R-:W-:Y:S01]  /*b460*/  PRMT R67, RZ, 0x7610, R67 ;  /* 0x00007610ff437816 */ /* 0x000fe20000000043 */
[C---:B0-----:R-:W-:Y:S01]  /*b470*/  IMAD.WIDE R24, R0.reuse, 0x2, R86 ;  /* 0x0000000200187825 */ /* 0x041fe200078e0256 */
[----:B------:R-:W4:Y:S04]  /*b480*/  @!P0 LDG.E.U16 R65, desc[UR6][R26.64] ;  /* 0x000000061a418981 */ /* 0x000f28000c1e1500 */
[----:B------:R-:W4:Y:S04]  /*b490*/  @!P0 LDG.E.U16 R66, desc[UR6][R24.64] ;  /* 0x0000000618428981 */ /* 0x000f28000c1e1500 */
[----:B--2---:R-:W-:Y:S04]  /*b4a0*/  STL [R1+0x13bc], R30 ;  /* 0x0013bc1e01007387 */ /* 0x004fe80000100800 */
[----:B------:R0:W-:Y:S04]  /*b4b0*/  STL [R1+0x13c0], R31 ;  /* 0x0013c01f01007387 */ /* 0x0001e80000100800 */
[----:B---3--:R-:W-:Y:S04]  /*b4c0*/  STL [R1+0x13b4], R20 ;  /* 0x0013b41401007387 */ /* 0x008fe80000100800 */
[----:B----4-:R1:W-:Y:S01]  /*b4d0*/  STL [R1+0x13b8], R21 ;  /* 0x0013b81501007387 */ /* 0x0103e20000100800 */
        /* <DEDUP_REMOVED lines=150> */
[----:B------:R-:W4:Y:S01]  /*be40*/  @!P0 LDG.E.U16 R21, desc[UR6][R26.64] ;  /* 0x000000061a158981 */ /* 0x000f22000c1e1500 */
[----:B------:R-:W-:-:S03]  /*be50*/  VIADD R0, R5, 0xffffffd7 ;  /* 0xffffffd705007836 */ /* 0x000fc60000000000 */
[----:B------:R-:W-:Y:S02]  /*be60*/  STL.64 [R1+0x9f0], R26 ;  /* 0x0009f01a01007387 */ /* 0x000fe40000100a00 */
[----:B------:R-:W-:Y:S02]  /*be70*/  ISETP.GE.U32.AND P0, PT, R0, 0x7fffff58, PT ;  /* 0x7fffff580000780c */ /* 0x000fe40003f06070 */
[----:B-1----:R-:W4:Y:S01]  /*be80*/  LDL.LU.64 R22, [R1+0x27f0] ;  /* 0x0027f00001167983 */ /* 0x002f220000300a00 */
[----:B------:R-:W-:-:S03]  /*be90*/  IMAD R0, R2, 0x27, RZ ;  /* 0x0000002702007824 */ /* 0x000fc600078e02ff */
[----:B------:R-:W-:Y:S04]  /*bea0*/  STL.64 [R1+0x9e8], R24 ;  /* 0x0009e81801007387 */ /* 0x000fe80000100a00 */
        /* <DEDUP_REMOVED lines=8> */
[----:B-1----:R-:W-:-:S05]  /*bf30*/  IMAD.WIDE R20, R0, 0x2, R88 ;  /* 0x0000000200147825 */ /* 0x002fca00078e0258 */
[----:B------:R-:W3:Y:S01]  /*bf40*/  @!P5 LDG.E.U16 R28, desc[UR6][R20.64] ;  /* 0x00000006141cd981 */ /* 0x000ee2000c1e1500 */
[----:B------:R-:W-:Y:S01]  /*bf50*/  PRMT R23, RZ, 0x7610, R23 ;  /* 0x00007610ff177816 */ /* 0x000fe20000000017 */
[----:B------:R-:W-:Y:S01]  /*bf60*/  IMAD.WIDE R26, R0, 0x2, R86 ;  /* 0x00000002001a7825 */ /* 0x000fe200078e0256 */
[----:B------:R-:W-:-:S03]  /*bf70*/  PRMT R22, RZ, 0x7610, R22 ;  /* 0x00007610ff167816 */ /* 0x000fc60000000016 */
[----:B------:R-:W-:Y:S01]  /*bf80*/  IMAD.WIDE R24, R0, 0x2, R84 ;  /* 0x0000000200187825 */ /* 0x000fe200078e0254 */
[----:B------:R0:W-:Y:S03]  /*bf90*/  STL.64 [R1+0x9e0], R30 ;  /* 0x0009e01e01007387 */ /* 0x0001e60000100a00 */
[----:B------:R-:W-:Y:S01]  /*bfa0*/  VIADD R0, R5, 0xffffffd6 ;  /* 0xffffffd605007836 */ /* 0x000fe20000000000 */
[----:B------:R1:W-:Y:S04]  /*bfb0*/  STL.64 [R1+0x9d8], R20 ;  /* 0x0009d81401007387 */ /* 0x0003e80000100a00 */
[----:B------:R4:W2:Y:S04]  /*bfc0*/  @!P5 LDG.E.U16 R23, desc[UR6][R26.64] ;  /* 0x000000061a17d981 */ /* 0x0008a8000c1e1500 */
[----:B0-----:R-:W2:Y:S04]  /*bfd0*/  LDL.LU.64 R30, [R1+0x27e8] ;  /* 0x0027e800011e7983 */ /* 0x001ea80000300a00 */
[----:B------:R0:W2:Y:S01]  /*bfe0*/  @!P5 LDG.E.U16 R22, desc[UR6][R24.64] ;  /* 0x000000061816d981 */ /* 0x0000a2000c1e1500 */
[----:B------:R-:W-:Y:S01]  /*bff0*/  ISETP.GE.U32.AND P5, PT, R0, 0x7fffff57, PT ;  /* 0x7fffff570000780c */ /* 0x000fe20003fa6070 */
[----:B------:R-:W-:-:S02]  /*c000*/  IMAD R0, R2, 0x28, RZ ;  /* 0x0000002802007824 */ /* 0x000fc400078e02ff */
[----:B------:R4:W-:Y:S01]  /*c010*/  STL.64 [R1+0x9d0], R26 ;  /* 0x0009d01a01007387 */ /* 0x0009e20000100a00 */
[----:B------:R-:W-:-:S03]  /*c020*/  PRMT R46, RZ, 0x7610, R46 ;  /* 0x00007610ff2e7816 */ /* 0x000fc6000000002e */
[----:B-1----:R-:W2:Y:S04]  /*c030*/  LDL.LU.64 R20, [R1+0x27e0] ;  /* 0x0027e00001147983 */ /* 0x002ea80000300a00 */
[----:B------:R0:W-:Y:S01]  /*c040*/  STL.64 [R1+0x9c8], R24 ;  /* 0x0009c81801007387 */ /* 0x0001e20000100a00 */
[----:B------:R-:W-:Y:S02]  /*c050*/  PRMT R45, RZ, 0x7610, R45 ;  /* 0x00007610ff2d7816 */ /* 0x000fe4000000002d */
[----:B------:R-:W-:Y:S01]  /*c060*/  PRMT R44, RZ, 0x7610, R44 ;  /* 0x00007610ff2c7816 */ /* 0x000fe2000000002c */
[----:B----4-:R-:W-:-:S05]  /*c070*/  IMAD.WIDE R26, R0, 0x2, R88 ;  /* 0x00000002001a7825 */ /* 0x010fca00078e0258 */
[----:B------:R-:W4:Y:S01]  /*c080*/  @!P0 LDG.E.U16 R45, desc[UR6][R26.64] ;  /* 0x000000061a2d8981 */ /* 0x000f22000c1e1500 */
[----:B0-----:R-:W-:-:S05]  /*c090*/  IMAD.WIDE R24, R0, 0x2, R86 ;  /* 0x0000000200187825 */ /* 0x001fca00078e0256 */
[----:B------:R-:W4:Y:S04]  /*c0a0*/  @!P0 LDG.E.U16 R44, desc[UR6][R24.64] ;  /* 0x00000006182c8981 */ /* 0x000f28000c1e1500 */
[----:B---3--:R-:W-:Y:S04]  /*c0b0*/  STL [R1+0x13a0], R28 ;  /* 0x0013a01c01007387 */ /* 0x008fe80000100800 */
[----:B--2---:R0:W-:Y:S02]  /*c0c0*/  STL [R1+0x13a4], R29 ;  /* 0x0013a41d01007387 */ /* 0x0041e40000100800 */
[----:B0-----:R-:W-:-:S05]  /*c0d0*/  IMAD.WIDE R28, R0, 0x2, R90 ;  /* 0x00000002001c7825 */ /* 0x001fca00078e025a */
[----:B------:R0:W2:Y:S01]  /*c0e0*/  @!P0 LDG.E.U16 R46, desc[UR6][R28.64] ;  /* 0x000000061c2e8981 */ /* 0x0000a2000c1e1500 */
[----:B------:R-:W-:-:S03]  /*c0f0*/  PRMT R43, RZ, 0x7610, R43 ;  /* 0x00007610ff2b7816 */ /* 0x000fc6000000002b */
[----:B------:R-:W-:Y:S04]  /*c100*/  STL [R1+0x1398], R22 ;  /* 0x0013981601007387 */ /* 0x000fe80000100800 */
[----:B------:R1:W-:Y:S04]  /*c110*/  STL [R1+0x139c], R23 ;  /* 0x00139c1701007387 */ /* 0x0003e80000100800 */
[----:B------:R0:W-:Y:S01]  /*c120*/  STL.64 [R1+0x9c0], R28 ;  /* 0x0009c01c01007387 */ /* 0x0001e20000100a00 */
        /* <DEDUP_REMOVED lines=8> */
[----:B------:R-:W-:Y:S01]  /*c1b0*/  PRMT R31, RZ, 0x7610, R31 ;  /* 0x00007610ff1f7816 */ /* 0x000fe2000000001f */
[----:B0-----:R-:W-:Y:S01]  /*c1c0*/  IMAD.WIDE R28, R0, 0x2, R90 ;  /* 0x00000002001c7825 */ /* 0x001fe200078e025a */
[----:B------:R-:W-:-:S02]  /*c1d0*/  PRMT R20, RZ, 0x7610, R20 ;  /* 0x00007610ff147816 */ /* 0x000fc40000000014 */
[----:B------:R-:W-:Y:S02]  /*c1e0*/  PRMT R21, RZ, 0x7610, R21 ;  /* 0x00007610ff157816 */ /* 0x000fe40000000015 */
[----:B------:R-:W3:Y:S01]  /*c1f0*/  @!P5 LDG.E.U16 R31, desc[UR6][R28.64] ;  /* 0x000000061c1fd981 */ /* 0x000ee2000c1e1500 */
[----:B-1----:R-:W-:-:S04]  /*c200*/  IMAD.WIDE R26, R0, 0x2, R86 ;  /* 0x00000002001a7825 */ /* 0x002fc800078e0256 */
[C---:B----4-:R-:W-:Y:S01]  /*c210*/  IMAD.WIDE R24, R0.reuse, 0x2, R84 ;  /* 0x0000000200187825 */ /* 0x050fe200078e0254 */
[----:B------:R0:W4:Y:S04]  /*c220*/  @!P5 LDG.E.U16 R21, desc[UR6][R26.64] ;  /* 0x000000061a15d981 */ /* 0x000128000c1e1500 */
[----:B------:R1:W3:Y:S04]  /*c230*/  @!P5 LDG.E.U16 R20, desc[UR6][R24.64] ;  /* 0x000000061814d981 */ /* 0x0002e8000c1e1500 */
[----:B--2---:R-:W-:Y:S04]  /*c240*/  STL [R1+0x2568], R46 ;  /* 0x0025682e01007387 */ /* 0x004fe80000100800 */
[----:B------:R2:W-:Y:S04]  /*c250*/  STL.64 [R1+0x9a8], R22 ;  /* 0x0009a81601007387 */ /* 0x0005e80000100a00 */
[----:B------:R-:W-:Y:S01]  /*c260*/  STL.64 [R1+0x2560], R44 ;  /* 0x0025602c01007387 */ /* 0x000fe20000100a00 */
[----:B--2---:R-:W-:-:S03]  /*c270*/  IMAD.WIDE R22, R0, 0x2, R88 ;  /* 0x0000000200167825 */ /* 0x004fc600078e0258 */
[----:B------:R2:W-:Y:S04]  /*c280*/  STL.64 [R1+0x9a0], R28 ;  /* 0x0009a01c01007387 */ /* 0x0005e80000100a00 */
[----:B------:R-:W3:Y:S04]  /*c290*/  @!P5 LDG.E.U16 R30, desc[UR6][R22.64] ;  /* 0x00000006161ed981 */ /* 0x000ee8000c1e1500 */
[----:B------:R0:W-:Y:S04]  /*c2a0*/  STL.64 [R1+0x998], R22 ;  /* 0x0009981601007387 */ /* 0x0001e80000100a00 */
[----:B--2---:R-:W2:Y:S04]  /*c2b0*/  LDL.LU.64 R28, [R1+0x27d8] ;  /* 0x0027d800011c7983 */ /* 0x004ea80000300a00 */
[----:B------:R1:W-:Y:S04]  /*c2c0*/  STL.64 [R1+0x990], R26 ;  /* 0x0009901a01007387 */ /* 0x0003e80000100a00 */
[----:B0-----:R-:W4:Y:S01]  /*c2d0*/  LDL.LU.64 R22, [R1+0x27d0] ;  /* 0x0027d00001167983 */ /* 0x001f220000300a00 */
[----:B------:R-:W-:-:S03]  /*c2e0*/  VIADD R0, R5, 0xffffffd4 ;  /* 0xffffffd405007836 */ /* 0x000fc60000000000 */
[----:B------:R0:W-:Y:S02]  /*c2f0*/  STL.64 [R1+0x988], R24 ;  /* 0x0009881801007387 */ /* 0x0001e40000100a00 */
[----:B------:R-:W-:Y:S01]  /*c300*/  ISETP.GE.U32.AND P5, PT, R0, 0x7fffff55, PT ;  /* 0x7fffff550000780c */ /* 0x000fe20003fa6070 */
[----:B------:R-:W-:-:S04]  /*c310*/  IMAD R0, R2, 0x2a, RZ ;  /* 0x0000002a02007824 */ /* 0x000fc800078e02ff */
[----:B-1----:R-:W-:-:S04]  /*c320*/  IMAD.WIDE R26, R0, 0x2, R86 ;  /* 0x00000002001a7825 */ /* 0x002fc800078e0256 */
[----:B0-----:R-:W-:Y:S01]  /*c330*/  IMAD.WIDE R24, R0, 0x2, R84 ;  /* 0x0000000200187825 */ /* 0x001fe200078e0254 */
[----:B---3--:R-:W-:Y:S04]  /*c340*/  STL [R1+0xec], R30 ;  /* 0x0000ec1e01007387 */ /* 0x008fe80000100800 */
[----:B------:R0:W-:Y:S04]  /*c350*/  STL [R1+0xf0], R31 ;  /* 0x0000f01f01007387 */ /* 0x0001e80000100800 */
[----:B------:R-:W-:Y:S01]  /*c360*/  STL [R1+0xe4], R20 ;  /* 0x0000e41401007387 */ /* 0x000fe20000100800 */
[----:B--2---:R-:W-:-:S02]  /*c370*/  PRMT R28, RZ, 0x7610, R28 ;  /* 0x00007610ff1c7816 */ /* 0x004fc4000000001c */
[----:B------:R-:W-:Y:S01]  /*c380*/  PRMT R29, RZ, 0x7610, R29 ;  /* 0x00007610ff1d7816 */ /* 0x000fe2000000001d */
[----:B----4-:R1:W-:Y:S01]  /*c390*/  STL [R1+0xe8], R21 ;  /* 0x0000e81501007387 */ /* 0x0103e20000100800 */
[C---:B0-----:R-:W-:Y:S01]  /*c3a0*/  IMAD.WIDE R30, R0.reuse, 0x2, R90 ;  /* 0x00000002001e7825 */ /* 0x041fe200078e025a */
[----:B------:R-:W-:Y:S02]  /*c3b0*/  PRMT R22, RZ, 0x7610, R22 ;  /* 0x00007610ff167816 */ /* 0x000fe40000000016 */
[----:B------:R-:W-:Y:S01]  /*c3c0*/  PRMT R23, RZ, 0x7610, R23 ;  /* 0x00007610ff177816 */ /* 0x000fe20000000017 */
[----:B-1----:R-:W-:Y:S01]  /*c3d0*/  IMAD.WIDE R20, R0, 0x2, R88 ;  /* 0x0000000200147825 */ /* 0x002fe200078e0258 */
        /* <DEDUP_REMOVED lines=121> */
[----:B0-----:R-:W-:-:S05]  /*cb70*/  IMAD.WIDE R22, R0, 0x2, R88 ;  /* 0x0000000200167825 */ /* 0x001fca00078e0258 */
        /* <DEDUP_REMOVED lines=48> */
[----:B--2---:R-:W-:Y:S04]  /*ce80*/  STL.64 [R1+0x2570], R42 ;  /* 0x0025702a01007387 */ /* 0x004fe80000100a00 */
        /* <DEDUP_REMOVED lines=324> */
[----:B------:R-:W2:Y:S01]  /*e2d0*/  @!P0 LDG.E.U16 R23, desc[UR6][R26.64] ;  /* 0x000000061a178981 */ /* 0x000ea2000c1e1500 */
[----:B------:R-:W-:-:S03]  /*e2e0*/  VIADD R0, R5, 0xffffffbf ;  /* 0xffffffbf05007836 */ /* 0x000fc60000000000 */
[----:B------:R0:W-:Y:S04]  /*e2f0*/  STL.64 [R1+0x700], R30 ;  /* 0x0007001e01007387 */ /* 0x0001e80000100a00 */
[----:B------:R1:W-:Y:S01]  /*e300*/  STL.64 [R1+0x6f8], R20 ;  /* 0x0006f81401007387 */ /* 0x0003e20000100a00 */
[----:B------:R-:W-:Y:S01]  /*e310*/  ISETP.GE.U32.AND P0, PT, R0, 0x7fffff40, PT ;  /* 0x7fffff400000780c */ /* 0x000fe20003f06070 */
[----:B------:R-:W-:Y:S02]  /*e320*/  IMAD R0, R2, 0x3f, RZ ;  /* 0x0000003f02007824 */ /* 0x000fe400078e02ff */
[----:B0-----:R-:W3:Y:S04]  /*e330*/  LDL.LU.64 R30, [R1+0x26a8] ;  /* 0x0026a800011e7983 */ /* 0x001ee80000300a00 */
[----:B------:R-:W-:Y:S04]  /*e340*/  STL.64 [R1+0x6f0], R26 ;  /* 0x0006f01a01007387 */ /* 0x000fe80000100a00 */
[----:B-1----:R-:W3:Y:S04]  /*e350*/  LDL.LU.64 R20, [R1+0x26a0] ;  /* 0x0026a00001147983 */ /* 0x002ee80000300a00 */
[----:B------:R-:W-:Y:S01]  /*e360*/  STL.64 [R1+0x6e8], R24 ;  /* 0x0006e81801007387 */ /* 0x000fe20000100a00 */
[----:B------:R-:W-:-:S02]  /*e370*/  PRMT R48, RZ, 0x7610, R48 ;  /* 0x00007610ff307816 */ /* 0x000fc40000000030 */
[----:B------:R-:W-:Y:S01]  /*e380*/  PRMT R49, RZ, 0x7610, R49 ;  /* 0x00007610ff317816 */ /* 0x000fe20000000031 */
[----:B----4-:R-:W-:Y:S04]  /*e390*/  STL [R1+0x1330], R28 ;  /* 0x0013301c01007387 */ /* 0x010fe80000100800 */
[----:B--2---:R0:W-:Y:S04]  /*e3a0*/  STL [R1+0x1334], R29 ;  /* 0x0013341d01007387 */ /* 0x0041e80000100800 */
[----:B---3--:R-:W-:Y:S04]  /*e3b0*/  STL [R1+0x1328], R22 ;  /* 0x0013281601007387 */ /* 0x008fe80000100800 */
        /* <DEDUP_REMOVED lines=16> */
[----:B------:R-:W-:-:S02]  /*e4c0*/  IMAD.SHL.U32 R0, R2, 0x40, RZ ;  /* 0x0000004002007824 */ /* 0x000fc400078e00ff */
        /* <DEDUP_REMOVED lines=117> */
[----:B------:R0:W4:Y:S01]  /*ec20*/  @!P0 LDG.E.U16 R21, desc[UR6][R26.64] ;  /* 0x000000061a158981 */ /* 0x000122000c1e1500 */
[----:B------:R-:W-:-:S03]  /*ec30*/  VIADD R0, R5, 0xffffffb9 ;  /* 0xffffffb905007836 */ /* 0x000fc60000000000 */
[----:B------:R0:W-:Y:S02]  /*ec40*/  STL.64 [R1+0x630], R26 ;  /* 0x0006301a01007387 */ /* 0x0001e40000100a00 */
[----:B------:R-:W-:Y:S01]  /*ec50*/  ISETP.GE.U32.AND P0, PT, R0, 0x7fffff3a, PT ;  /* 0x7fffff3a0000780c */ /* 0x000fe20003f06070 */
[----:B------:R-:W-:Y:S01]  /*ec60*/  IMAD R0, R2, 0x45, RZ ;  /* 0x0000004502007824 */ /* 0x000fe200078e02ff */
[----:B-1----:R-:W4:Y:S04]  /*ec70*/  LDL.LU.64 R22, [R1+0x2650] ;  /* 0x0026500001167983 */ /* 0x002f280000300a00 */
[----:B------:R-:W-:Y:S01]  /*ec80*/  STL.64 [R1+0x628], R24 ;  /* 0x0006281801007387 */ /* 0x000fe20000100a00 */
[----:B0-----:R-:W-:-:S03]  /*ec90*/  IMAD.WIDE R26, R0, 0x2, R86 ;  /* 0x00000002001a7825 */ /* 0x001fc600078e0256 */
        /* <DEDUP_REMOVED lines=9> */
[----:B0-----:R-:W-:-:S05]  /*ed30*/  IMAD.WIDE R20, R0, 0x2, R88 ;  /* 0x0000000200147825 */ /* 0x001fca00078e0258 */
[----:B------:R0:W-:Y:S04]  /*ed40*/  STL.64 [R1+0x618], R20 ;  /* 0x0006181401007387 */ /* 0x0001e80000100a00 */
[----:B-1----:R-:W3:Y:S04]  /*ed50*/  LDL.LU.64 R48, [R1+0x2648] ;  /* 0x0026480001307983 */ /* 0x002ee80000300a00 */
[----:B------:R1:W-:Y:S04]  /*ed60*/  STL.64 [R1+0x610], R26 ;  /* 0x0006101a01007387 */ /* 0x0003e80000100a00 */
[----:B------:R-:W4:Y:S04]  /*ed70*/  @!P5 LDG.E.U16 R28, desc[UR6][R20.64] ;  /* 0x00000006141cd981 */ /* 0x000f28000c1e1500 */
[----:B0-----:R-:W2:Y:S01]  /*ed80*/  LDL.LU.64 R20, [R1+0x2640] ;  /* 0x0026400001147983 */ /* 0x001ea20000300a00 */
[----:B------:R-:W-:Y:S01]  /*ed90*/  PRMT R22, RZ, 0x7610, R22 ;  /* 0x00007610ff167816 */ /* 0x000fe20000000016 */
[----:B------:R-:W-:Y:S01]  /*eda0*/  IMAD.WIDE R24, R0, 0x2, R84 ;  /* 0x0000000200187825 */ /* 0x000fe200078e0254 */
[----:B------:R-:W-:-:S03]  /*edb0*/  PRMT R23, RZ, 0x7610, R23 ;  /* 0x00007610ff177816 */ /* 0x000fc60000000017 */
[----:B------:R-:W-:Y:S01]  /*edc0*/  VIADD R0, R5, 0xffffffb8 ;  /* 0xffffffb805007836 */ /* 0x000fe20000000000 */
[----:B------:R-:W3:Y:S04]  /*edd0*/  @!P5 LDG.E.U16 R22, desc[UR6][R24.64] ;  /* 0x000000061816d981 */ /* 0x000ee8000c1e1500 */
[----:B------:R1:W3:Y:S01]  /*ede0*/  @!P5 LDG.E.U16 R23, desc[UR6][R26.64] ;  /* 0x000000061a17d981 */ /* 0x0002e2000c1e1500 */
[----:B------:R-:W-:Y:S01]  /*edf0*/  ISETP.GE.U32.AND P5, PT, R0, 0x7fffff39, PT ;  /* 0x7fffff390000780c */ /* 0x000fe20003fa6070 */
[----:B------:R-:W-:Y:S02]  /*ee00*/  IMAD R0, R2, 0x46, RZ ;  /* 0x0000004602007824 */ /* 0x000fe400078e02ff */
[----:B------:R0:W-:Y:S02]  /*ee10*/  STL.64 [R1+0x608], R24 ;  /* 0x0006081801007387 */ /* 0x0001e40000100a00 */
[----:B-1----:R-:W-:-:S04]  /*ee20*/  IMAD.WIDE R26, R0, 0x2, R86 ;  /* 0x00000002001a7825 */ /* 0x002fc800078e0256 */
[----:B0-----:R-:W-:Y:S01]  /*ee30*/  IMAD.WIDE R24, R0, 0x2, R84 ;  /* 0x0000000200187825 */ /* 0x001fe200078e0254 */
[----:B--2---:R-:W-:Y:S02]  /*ee40*/  PRMT R20, RZ, 0x7610, R20 ;  /* 0x00007610ff147816 */ /* 0x004fe40000000014 */
[----:B------:R-:W-:-:S04]  /*ee50*/  PRMT R21, RZ, 0x7610, R21 ;  /* 0x00007610ff157816 */ /* 0x000fc80000000015 */
[----:B------:R-:W2:Y:S04]  /*ee60*/  @!P0 LDG.E.U16 R20, desc[UR6][R24.64] ;  /* 0x0000000618148981 */ /* 0x000ea8000c1e1500 */
[----:B------:R0:W2:Y:S01]  /*ee70*/  @!P0 LDG.E.U16 R21, desc[UR6][R26.64] ;  /* 0x000000061a158981 */ /* 0x0000a2000c1e1500 */
[----:B------:R-:W-:-:S03]  /*ee80*/  PRMT R43, RZ, 0x7610, R43 ;  /* 0x00007610ff2b7816 */ /* 0x000fc6000000002b */
[----:B----4-:R-:W-:Y:S04]  /*ee90*/  STL [R1+0x1084], R28 ;  /* 0x0010841c01007387 */ /* 0x010fe80000100800 */
[----:B------:R1:W-:Y:S01]  /*eea0*/  STL [R1+0x1088], R29 ;  /* 0x0010881d01007387 */ /* 0x0003e20000100800 */
[----:B------:R-:W-:-:S03]  /*eeb0*/  PRMT R42, RZ, 0x7610, R42 ;  /* 0x00007610ff2a7816 */ /* 0x000fc6000000002a */
[----:B---3--:R-:W-:Y:S04]  /*eec0*/  STL [R1+0x107c], R22 ;  /* 0x00107c1601007387 */ /* 0x008fe80000100800 */
[----:B------:R3:W-:Y:S01]  /*eed0*/  STL [R1+0x1080], R23 ;  /* 0x0010801701007387 */ /* 0x0007e20000100800 */
[----:B-1----:R-:W-:-:S04]  /*eee0*/  IMAD.WIDE R28, R0, 0x2, R90 ;  /* 0x00000002001c7825 */ /* 0x002fc800078e025a */
[----:B---3--:R-:W-:Y:S01]  /*eef0*/  IMAD.WIDE R22, R0, 0x2, R88 ;  /* 0x0000000200167825 */ /* 0x008fe200078e0258 */
[----:B------:R1:W-:Y:S03]  /*ef00*/  STL.64 [R1+0x600], R28 ;  /* 0x0006001c01007387 */ /* 0x0003e60000100a00 */
[----:B------:R-:W-:Y:S01]  /*ef10*/  VIADD R0, R5, 0xffffffb7 ;  /* 0xffffffb705007836 */ /* 0x000fe20000000000 */
[----:B------:R3:W-:Y:S04]  /*ef20*/  STL.64 [R1+0x5f8], R22 ;  /* 0x0005f81601007387 */ /* 0x0007e80000100a00 */
[----:B------:R-:W4:Y:S04]  /*ef30*/  @!P0 LDG.E.U16 R43, desc[UR6][R28.64] ;  /* 0x000000061c2b8981 */ /* 0x000f28000c1e1500 */
[----:B------:R-:W4:Y:S01]  /*ef40*/  @!P0 LDG.E.U16 R42, desc[UR6][R22.64] ;  /* 0x00000006162a8981 */ /* 0x000f22000c1e1500 */
[----:B------:R-:W-:Y:S01]  /*ef50*/  ISETP.GE.U32.AND P0, PT, R0, 0x7fffff38, PT ;  /* 0x7fffff380000780c */ /* 0x000fe20003f06070 */
[----:B------:R-:W-:-:S02]  /*ef60*/  IMAD R0, R2, 0x47, RZ ;  /* 0x0000004702007824 */ /* 0x000fc400078e02ff */
[----:B-1----:R-:W4:Y:S04]  /*ef70*/  LDL.LU.64 R28, [R1+0x2638] ;  /* 0x00263800011c7983 */ /* 0x002f280000300a00 */
[----:B------:R0:W-:Y:S04]  /*ef80*/  STL.64 [R1+0x5f0], R26 ;  /* 0x0005f01a01007387 */ /* 0x0001e80000100a00 */
[----:B---3--:R-:W3:Y:S01]  /*ef90*/  LDL.LU.64 R22, [R1+0x2630] ;  /* 0x0026300001167983 */ /* 0x008ee20000300a00 */
[----:B------:R-:W-:-:S03]  /*efa0*/  PRMT R50, RZ, 0x7610, R50 ;  /* 0x00007610ff327816 */ /* 0x000fc60000000032 */
[----:B------:R-:W-:Y:S01]  /*efb0*/  STL.64 [R1+0x5e8], R24 ;  /* 0x0005e81801007387 */ /* 0x000fe20000100a00 */
[----:B------:R-:W-:Y:S01]  /*efc0*/  PRMT R51, RZ, 0x7610, R51 ;  /* 0x00007610ff337816 */ /* 0x000fe20000000033 */
[----:B0-----:R-:W-:-:S05]  /*efd0*/  IMAD.WIDE R26, R0, 0x2, R90 ;  /* 0x00000002001a7825 */ /* 0x001fca00078e025a */
[----:B------:R-:W3:Y:S04]  /*efe0*/  @!P5 LDG.E.U16 R51, desc[UR6][R26.64] ;  /* 0x000000061a33d981 */ /* 0x000ee8000c1e1500 */
[----:B--2---:R-:W-:Y:S04]  /*eff0*/  STL [R1+0x1318], R20 ;  /* 0x0013181401007387 */ /* 0x004fe80000100800 */
[----:B------:R0:W-:Y:S02]  /*f000*/  STL [R1+0x131c], R21 ;  /* 0x00131c1501007387 */ /* 0x0001e40000100800 */
[----:B0-----:R-:W-:-:S05]  /*f010*/  IMAD.WIDE R20, R0, 0x2, R88 ;  /* 0x0000000200147825 */ /* 0x001fca00078e0258 */
[----:B------:R-:W2:Y:S01]  /*f020*/  @!P5 LDG.E.U16 R50, desc[UR6][R20.64] ;  /* 0x000000061432d981 */ /* 0x000ea2000c1e1500 */
[C---:B------:R-:W-:Y:S01]  /*f030*/  IMAD.WIDE R24, R0.reuse, 0x2, R84 ;  /* 0x0000000200187825 */ /* 0x040fe200078e0254 */
[----:B------:R-:W-:Y:S02]  /*f040*/  PRMT R30, RZ, 0x7610, R30 ;  /* 0x00007610ff1e7816 */ /* 0x000fe4000000001e */
[----:B----4-:R-:W-:Y:S04]  /*f050*/  STL [R1+0x1320], R42 ;  /* 0x0013202a01007387 */ /* 0x010fe80000100800 */
[----:B------:R0:W-:Y:S04]  /*f060*/  STL [R1+0x1324], R43 ;  /* 0x0013242b01007387 */ /* 0x0001e80000100800 */
[----:B------:R1:W-:Y:S01]  /*f070*/  STL.64 [R1+0x5e0], R26 ;  /* 0x0005e01a01007387 */ /* 0x0003e20000100a00 */
[----:B---3--:R-:W-:Y:S01]  /*f080*/  PRMT R22, RZ, 0x7610, R22 ;  /* 0x00007610ff167816 */ /* 0x008fe20000000016 */
[----:B0-----:R-:W-:Y:S01]  /*f090*/  IMAD.WIDE R42, R0, 0x2, R86 ;  /* 0x00000002002a7825 */ /* 0x001fe200078e0256 */
[----:B------:R-:W-:-:S03]  /*f0a0*/  PRMT R23, RZ, 0x7610, R23 ;  /* 0x00007610ff177816 */ /* 0x000fc60000000017 */
[----:B------:R-:W-:Y:S01]  /*f0b0*/  VIADD R0, R5, 0xffffffb6 ;  /* 0xffffffb605007836 */ /* 0x000fe20000000000 */
[----:B------:R0:W-:Y:S04]  /*f0c0*/  STL.64 [R1+0x5d8], R20 ;  /* 0x0005d81401007387 */ /* 0x0001e80000100a00 */
[----:B------:R-:W3:Y:S04]  /*f0d0*/  @!P5 LDG.E.U16 R22, desc[UR6][R24.64] ;  /* 0x000000061816d981 */ /* 0x000ee8000c1e1500 */
[----:B-1----:R-:W4:Y:S04]  /*f0e0*/  LDL.LU.64 R26, [R1+0x2628] ;  /* 0x00262800011a7983 */ /* 0x002f280000300a00 */
[----:B------:R1:W4:Y:S01]  /*f0f0*/  @!P5 LDG.E.U16 R23, desc[UR6][R42.64] ;  /* 0x000000062a17d981 */ /* 0x000322000c1e1500 */
[----:B------:R-:W-:Y:S01]  /*f100*/  ISETP.GE.U32.AND P5, PT, R0, 0x7fffff37, PT ;  /* 0x7fffff370000780c */ /* 0x000fe20003fa6070 */
[----:B------:R-:W-:-:S02]  /*f110*/  IMAD R0, R2, 0x48, RZ ;  /* 0x0000004802007824 */ /* 0x000fc400078e02ff */
[----:B------:R1:W-:Y:S04]  /*f120*/  STL.64 [R1+0x5d0], R42 ;  /* 0x0005d02a01007387 */ /* 0x0003e80000100a00 */
[----:B0-----:R-:W4:Y:S04]  /*f130*/  LDL.LU.64 R20, [R1+0x2620] ;  /* 0x0026200001147983 */ /* 0x001f280000300a00 */
[----:B------:R0:W-:Y:S01]  /*f140*/  STL.64 [R1+0x5c8], R24 ;  /* 0x0005c81801007387 */ /* 0x0001e20000100a00 */
[----:B------:R-:W-:Y:S02]  /*f150*/  PRMT R29, RZ, 0x7610, R29 ;  /* 0x00007610ff1d7816 */ /* 0x000fe4000000001d */
[----:B------:R-:W-:Y:S01]  /*f160*/  PRMT R28, RZ, 0x7610, R28 ;  /* 0x00007610ff1c7816 */ /* 0x000fe2000000001c */
[----:B-1----:R-:W-:-:S05]  /*f170*/  IMAD.WIDE R42, R0, 0x2, R88 ;  /* 0x00000002002a7825 */ /* 0x002fca00078e0258 */
[----:B------:R-:W4:Y:S01]  /*f180*/  @!P0 LDG.E.U16 R29, desc[UR6][R42.64] ;  /* 0x000000062a1d8981 */ /* 0x000f22000c1e1500 */
[----:B0-----:R-:W-:-:S05]  /*f190*/  IMAD.WIDE R24, R0, 0x2, R86 ;  /* 0x0000000200187825 */ /* 0x001fca00078e0256 */
[----:B------:R-:W4:Y:S04]  /*f1a0*/  @!P0 LDG.E.U16 R28, desc[UR6][R24.64] ;  /* 0x00000006181c8981 */ /* 0x000f28000c1e1500 */
[----:B--2---:R-:W-:Y:S04]  /*f1b0*/  STL [R1+0x1340], R50 ;  /* 0x0013403201007387 */ /* 0x004fe80000100800 */
[----:B------:R0:W-:Y:S02]  /*f1c0*/  STL [R1+0x1344], R51 ;  /* 0x0013443301007387 */ /* 0x0001e40000100800 */
[----:B0-----:R-:W-:-:S05]  /*f1d0*/  IMAD.WIDE R50, R0, 0x2, R90 ;  /* 0x0000000200327825 */ /* 0x001fca00078e025a */
[----:B------:R0:W2:Y:S01]  /*f1e0*/  @!P0 LDG.E.U16 R30, desc[UR6][R50.64] ;  /* 0x00000006321e8981 */ /* 0x0000a2000c1e1500 */
[----:B------:R-:W-:Y:S02]  /*f1f0*/  PRMT R49, RZ, 0x7610, R49 ;  /* 0x00007610ff317816 */ /* 0x000fe40000000031 */
[----:B------:R-:W-:Y:S01]  /*f200*/  PRMT R48, RZ, 0x7610, R48 ;  /* 0x00007610ff307816 */ /* 0x000fe20000000030 */
[----:B---3--:R-:W-:Y:S01]  /*f210*/  STL [R1+0x1338], R22 ;  /* 0x0013381601007387 */ /* 0x008fe20000100800 */
[----:B----4-:R-:W-:-:S03]  /*f220*/  PRMT R27, RZ, 0x7610, R27 ;  /* 0x00007610ff1b7816 */ /* 0x010fc6000000001b */
[----:B------:R1:W-:Y:S02]  /*f230*/  STL [R1+0x133c], R23 ;  /* 0x00133c1701007387 */ /* 0x0003e40000100800 */
[----:B-1----:R-:W-:-:S04]  /*f240*/  IMAD.WIDE R22, R0, 0x2, R84 ;  /* 0x0000000200167825 */ /* 0x002fc800078e0254 */
[----:B------:R-:W-:Y:S01]  /*f250*/  VIADD R0, R5, 0xffffffb5 ;  /* 0xffffffb505007836 */ /* 0x000fe20000000000 */
[----:B------:R1:W3:Y:S04]  /*f260*/  @!P0 LDG.E.U16 R27, desc[UR6][R22.64] ;  /* 0x00000006161b8981 */ /* 0x0002e8000c1e1500 */
[----:B------:R-:W-:Y:S01]  /*f270*/  ISETP.GE.U32.AND P0, PT, R0, 0x7fffff36, PT ;  /* 0x7fffff360000780c */ /* 0x000fe20003f06070 */
[----:B------:R0:W-:Y:S01]  /*f280*/  STL.64 [R1+0x5c0], R50 ;  /* 0x0005c03201007387 */ /* 0x0001e20000100a00 */
[----:B------:R-:W-:-:S03]  /*f290*/  IMAD R0, R2, 0x49, RZ ;  /* 0x0000004902007824 */ /* 0x000fc600078e02ff */
[----:B------:R4:W-:Y:S04]  /*f2a0*/  STL.64 [R1+0x5b8], R42 ;  /* 0x0005b82a01007387 */ /* 0x0009e80000100a00 */
[----:B------:R-:W-:Y:S01]  /*f2b0*/  STL.64 [R1+0x5b0], R24 ;  /* 0x0005b01801007387 */ /* 0x000fe20000100a00 */
[----:B0-----:R-:W-:-:S04]  /*f2c0*/  IMAD.WIDE R50, R0, 0x2, R90 ;  /* 0x0000000200327825 */ /* 0x001fc800078e025a */
[C---:B----4-:R-:W-:Y:S01]  /*f2d0*/  IMAD.WIDE R42, R0.reuse, 0x2, R86 ;  /* 0x00000002002a7825 */ /* 0x050fe200078e0256 */
[----:B------:R-:W4:Y:S04]  /*f2e0*/  @!P5 LDG.E.U16 R49, desc[UR6][R50.64] ;  /* 0x000000063231d981 */ /* 0x000f28000c1e1500 */
[----:B--2---:R-:W-:Y:S04]  /*f2f0*/  STL.64 [R1+0x25a0], R30 ;  /* 0x0025a01e01007387 */ /* 0x004fe80000100a00 */
[----:B------:R1:W-:Y:S04]  /*f300*/  STL.64 [R1+0x5a8], R22 ;  /* 0x0005a81601007387 */ /* 0x0003e80000100a00 */
[----:B------:R-:W-:Y:S04]  /*f310*/  STL.64 [R1+0x25a8], R28 ;  /* 0x0025a81c01007387 */ /* 0x000fe80000100a00 */
[----:B------:R0:W-:Y:S01]  /*f320*/  STL.64 [R1+0x5a0], R50 ;  /* 0x0005a03201007387 */ /* 0x0001e20000100a00 */
[----:B-1----:R-:W-:-:S05]  /*f330*/  IMAD.WIDE R22, R0, 0x2, R88 ;  /* 0x0000000200167825 */ /* 0x002fca00078e0258 */
[----:B------:R1:W-:Y:S04]  /*f340*/  STL.64 [R1+0x598], R22 ;  /* 0x0005981601007387 */ /* 0x0003e80000100a00 */
[----:B0-----:R-:W2:Y:S04]  /*f350*/  LDL.LU.64 R50, [R1+0x2618] ;  /* 0x0026180001327983 */ /* 0x001ea80000300a00 */
[----:B------:R0:W-:Y:S04]  /*f360*/  STL.64 [R1+0x590], R42 ;  /* 0x0005902a01007387 */ /* 0x0001e80000100a00 */
[----:B------:R-:W2:Y:S04]  /*f370*/  @!P5 LDG.E.U16 R48, desc[UR6][R22.64] ;  /* 0x000000061630d981 */ /* 0x000ea8000c1e1500 */
[----:B-1----:R-:W2:Y:S01]  /*f380*/  LDL.LU.64 R22, [R1+0x2610] ;  /* 0x0026100001167983 */ /* 0x002ea20000300a00 */
        /* <DEDUP_REMOVED lines=9> */
[----:B0-----:R-:W-:-:S04]  /*f420*/  IMAD.WIDE R42, R0, 0x2, R86 ;  /* 0x00000002002a7825 */ /* 0x001fc800078e0256 */
[----:B-1----:R-:W-:Y:S01]  /*f430*/  IMAD.WIDE R24, R0, 0x2, R84 ;  /* 0x0000000200187825 */ /* 0x002fe200078e0254 */
[----:B--2---:R-:W-:Y:S02]  /*f440*/  PRMT R22, RZ, 0x7610, R22 ;  /* 0x00007610ff167816 */ /* 0x004fe40000000016 */
[----:B------:R-:W-:-:S04]  /*f450*/  PRMT R23, RZ, 0x7610, R23 ;  /* 0x00007610ff177816 */ /* 0x000fc80000000017 */
[----:B------:R0:W2:Y:S04]  /*f460*/  @!P0 LDG.E.U16 R22, desc[UR6][R24.64] ;  /* 0x0000000618168981 */ /* 0x0000a8000c1e1500 */
[----:B------:R-:W2:Y:S01]  /*f470*/  @!P0 LDG.E.U16 R23, desc[UR6][R42.64] ;  /* 0x000000062a178981 */ /* 0x000ea2000c1e1500 */
[----:B------:R-:W-:-:S03]  /*f480*/  PRMT R77, RZ, 0x7610, R77 ;  /* 0x00007610ff4d7816 */ /* 0x000fc6000000004d */
[----:B------:R-:W-:Y:S04]  /*f490*/  STL [R1+0x4c], R48 ;  /* 0x00004c3001007387 */ /* 0x000fe80000100800 */
[----:B----4-:R1:W-:Y:S01]  /*f4a0*/  STL [R1+0x50], R49 ;  /* 0x0000503101007387 */ /* 0x0103e20000100800 */
        /* <DEDUP_REMOVED lines=13> */
[----:B------:R-:W-:Y:S04]  /*f580*/  STL.64 [R1+0x570], R42 ;  /* 0x0005702a01007387 */ /* 0x000fe80000100a00 */
[----:B---3--:R-:W3:Y:S01]  /*f590*/  LDL.LU.64 R20, [R1+0x2600] ;  /* 0x0026000001147983 */ /* 0x008ee20000300a00 */
[----:B------:R-:W-:-:S03]  /*f5a0*/  PRMT R80, RZ, 0x7610, R80 ;  /* 0x00007610ff507816 */ /* 0x000fc60000000050 */
[----:B------:R0:W-:Y:S01]  /*f5b0*/  STL.64 [R1+0x560], R24 ;  /* 0x0005601801007387 */ /* 0x0001e20000100a00 */
        /* <DEDUP_REMOVED lines=14> */
[----:B------:R-:W-:Y:S01]  /*f6a0*/  PRMT R21, RZ, 0x7610, R21 ;  /* 0x00007610ff157816 */ /* 0x000fe20000000015 */
[----:B------:R0:W-:Y:S02]  /*f6b0*/  STL.64 [R1+0x550], R22 ;  /* 0x0005501601007387 */ /* 0x0001e40000100a00 */
[----:B------:R-:W-:-:S02]  /*f6c0*/  VIADD R0, R5, 0xffffffae ;  /* 0xffffffae05007836 */ /* 0x000fc40000000000 */
[----:B-1----:R-:W3:Y:S04]  /*f6d0*/  LDL.LU.64 R24, [R1+0x25f8] ;  /* 0x0025f80001187983 */ /* 0x002ee80000300a00 */
[----:B------:R-:W-:Y:S04]  /*f6e0*/  STL.64 [R1+0x548], R76 ;  /* 0x0005484c01007387 */ /* 0x000fe80000100a00 */
[----:B------:R-:W4:Y:S04]  /*f6f0*/  @!P5 LDG.E.U16 R20, desc[UR6][R42.64] ;  /* 0x000000062a14d981 */ /* 0x000f28000c1e1500 */
[----:B0-----:R-:W4:Y:S04]  /*f700*/  LDL.LU.64 R22, [R1+0x25f0] ;  /* 0x0025f00001167983 */ /* 0x001f280000300a00 */
[----:B------:R0:W4:Y:S01]  /*f710*/  @!P5 LDG.E.U16 R21, desc[UR6][R76.64] ;  /* 0x000000064c15d981 */ /* 0x000122000c1e1500 */
[----:B------:R-:W-:Y:S01]  /*f720*/  ISETP.GE.U32.AND P5, PT, R0, 0x7fffff2f, PT ;  /* 0x7fffff2f0000780c */ /* 0x000fe20003fa6070 */
[----:B------:R-:W-:-:S02]  /*f730*/  IMAD R0, R2, 0x50, RZ ;  /* 0x0000005002007824 */ /* 0x000fc400078e02ff */
[----:B------:R-:W-:Y:S04]  /*f740*/  STL.64 [R1+0x540], R42 ;  /* 0x0005402a01007387 */ /* 0x000fe80000100a00 */
[----:B--2---:R-:W-:Y:S04]  /*f750*/  STL [R1+0x1004], R80 ;  /* 0x0010045001007387 */ /* 0x004fe80000100800 */
[----:B------:R1:W-:Y:S02]  /*f760*/  STL [R1+0x1008], R81 ;  /* 0x0010085101007387 */ /* 0x0003e40000100800 */
[----:B-1----:R-:W-:-:S05]  /*f770*/  IMAD.WIDE R80, R0, 0x2, R90 ;  /* 0x0000000200507825 */ /* 0x002fca00078e025a */
[----:B------:R-:W2:Y:S01]  /*f780*/  @!P0 LDG.E.U16 R26, desc[UR6][R80.64] ;  /* 0x00000006501a8981 */ /* 0x000ea2000c1e1500 */
[----:B0-----:R-:W-:-:S04]  /*f790*/  IMAD.WIDE R76, R0, 0x2, R88 ;  /* 0x00000002004c7825 */ /* 0x001fc800078e0258 */
[----:B------:R-:W-:Y:S01]  /*f7a0*/  IMAD.WIDE R42, R0, 0x2, R86 ;  /* 0x00000002002a7825 */ /* 0x000fe200078e0256 */
[----:B------:R-:W-:Y:S02]  /*f7b0*/  PRMT R18, RZ, 0x7610, R18 ;  /* 0x00007610ff127816 */ /* 0x000fe40000000012 */
[----:B------:R-:W-:Y:S02]  /*f7c0*/  PRMT R82, RZ, 0x7610, R82 ;  /* 0x00007610ff527816 */ /* 0x000fe40000000052 */
[----:B---3--:R-:W-:Y:S02]  /*f7d0*/  PRMT R25, RZ, 0x7610, R25 ;  /* 0x00007610ff197816 */ /* 0x008fe40000000019 */
[----:B------:R-:W-:-:S04]  /*f7e0*/  PRMT R24, RZ, 0x7610, R24 ;  /* 0x00007610ff187816 */ /* 0x000fc80000000018 */
[----:B------:R-:W3:Y:S04]  /*f7f0*/  @!P0 LDG.E.U16 R25, desc[UR6][R76.64] ;  /* 0x000000064c198981 */ /* 0x000ee8000c1e1500 */
[----:B----4-:R-:W-:Y:S01]  /*f800*/  STL [R1+0xffc], R20 ;  /* 0x000ffc1401007387 */ /* 0x010fe20000100800 */
[----:B------:R-:W-:-:S03]  /*f810*/  PRMT R23, RZ, 0x7610, R23 ;  /* 0x00007610ff177816 */ /* 0x000fc60000000017 */
[----:B------:R0:W3:Y:S04]  /*f820*/  @!P0 LDG.E.U16 R24, desc[UR6][R42.64] ;  /* 0x000000062a188981 */ /* 0x0000e8000c1e1500 */
[----:B------:R1:W-:Y:S02]  /*f830*/  STL [R1+0x1000], R21 ;  /* 0x0010001501007387 */ /* 0x0003e40000100800 */
[----:B-1----:R-:W-:-:S04]  /*f840*/  IMAD.WIDE R20, R0, 0x2, R84 ;  /* 0x0000000200147825 */ /* 0x002fc800078e0254 */
[----:B------:R-:W-:Y:S01]  /*f850*/  VIADD R0, R5, 0xffffffad ;  /* 0xffffffad05007836 */ /* 0x000fe20000000000 */
[----:B------:R1:W4:Y:S04]  /*f860*/  @!P0 LDG.E.U16 R23, desc[UR6][R20.64] ;  /* 0x0000000614178981 */ /* 0x000328000c1e1500 */
[----:B------:R-:W-:Y:S01]  /*f870*/  ISETP.GE.U32.AND P0, PT, R0, 0x7fffff2e, PT ;  /* 0x7fffff2e0000780c */ /* 0x000fe20003f06070 */
[----:B------:R-:W-:Y:S01]  /*f880*/  STL.64 [R1+0x4b8], R80 ;  /* 0x0004b85001007387 */ /* 0x000fe20000100a00 */
[----:B------:R-:W-:-:S03]  /*f890*/  IMAD R0, R2, 0x51, RZ ;  /* 0x0000005102007824 */ /* 0x000fc600078e02ff */
[----:B------:R-:W-:Y:S04]  /*f8a0*/  STL.64 [R1+0x4b0], R76 ;  /* 0x0004b04c01007387 */ /* 0x000fe80000100a00 */
[----:B------:R0:W-:Y:S02]  /*f8b0*/  STL.64 [R1+0x4a8], R42 ;  /* 0x0004a82a01007387 */ /* 0x0001e40000100a00 */
[----:B0-----:R-:W-:-:S05]  /*f8c0*/  IMAD.WIDE R42, R0, 0x2, R84 ;  /* 0x00000002002a7825 */ /* 0x001fca00078e0254 */
[----:B------:R-:W4:Y:S04]  /*f8d0*/  @!P5 LDG.E.U16 R18, desc[UR6][R42.64] ;  /* 0x000000062a12d981 */ /* 0x000f28000c1e1500 */
[----:B--2---:R-:W-:Y:S04]  /*f8e0*/  STL.64 [R1+0x25b0], R26 ;  /* 0x0025b01a01007387 */ /* 0x004fe80000100a00 */
[----:B------:R1:W-:Y:S02]  /*f8f0*/  STL.64 [R1+0x4a0], R20 ;  /* 0x0004a01401007387 */ /* 0x0003e40000100a00 */
[----:B-1----:R-:W-:-:S05]  /*f900*/  IMAD.WIDE R20, R0, 0x2, R90 ;  /* 0x0000000200147825 */ /* 0x002fca00078e025a */
[----:B------:R-:W2:Y:S01]  /*f910*/  @!P5 LDG.E.U16 R82, desc[UR6][R20.64] ;  /* 0x000000061452d981 */ /* 0x000ea2000c1e1500 */
[----:B------:R-:W-:Y:S01]  /*f920*/  PRMT R79, RZ, 0x7610, R79 ;  /* 0x00007610ff4f7816 */ /* 0x000fe2000000004f */
[----:B------:R-:W-:Y:S01]  /*f930*/  IMAD.WIDE R80, R0, 0x2, R88 ;  /* 0x0000000200507825 */ /* 0x000fe200078e0258 */
[----:B------:R-:W-:-:S03]  /*f940*/  PRMT R73, RZ, 0x7610, R73 ;  /* 0x00007610ff497816 */ /* 0x000fc60000000049 */
[----:B------:R-:W-:Y:S01]  /*f950*/  IMAD.WIDE R76, R0, 0x2, R86 ;  /* 0x00000002004c7825 */ /* 0x000fe200078e0256 */
[----:B------:R0:W2:Y:S03]  /*f960*/  @!P5 LDG.E.U16 R79, desc[UR6][R80.64] ;  /* 0x00000006504fd981 */ /* 0x0000a6000c1e1500 */
[----:B------:R-:W-:Y:S01]  /*f970*/  VIADD R0, R5, 0xfffffffe ;  /* 0xfffffffe05007836 */ /* 0x000fe20000000000 */
[----:B------:R1:W2:Y:S04]  /*f980*/  @!P5 LDG.E.U16 R73, desc[UR6][R76.64] ;  /* 0x000000064c49d981 */ /* 0x0002a8000c1e1500 */
[----:B------:R-:W-:Y:S01]  /*f990*/  ISETP.GE.U32.AND P5, PT, R0, 0x7fffff7f, PT ;  /* 0x7fffff7f0000780c */ /* 0x000fe20003fa6070 */
[----:B------:R-:W-:Y:S01]  /*f9a0*/  IMAD R0, R2, 0x52, RZ ;  /* 0x0000005202007824 */ /* 0x000fe200078e02ff */
[----:B---3--:R-:W-:Y:S04]  /*f9b0*/  STL.64 [R1+0x25b8], R24 ;  /* 0x0025b81801007387 */ /* 0x008fe80000100a00 */
[----:B------:R3:W-:Y:S01]  /*f9c0*/  STL.64 [R1+0x498], R20 ;  /* 0x0004981401007387 */ /* 0x0007e20000100a00 */
[----:B------:R-:W-:-:S03]  /*f9d0*/  PRMT R38, RZ, 0x7610, R38 ;  /* 0x00007610ff267816 */ /* 0x000fc60000000026 */
[----:B------:R0:W-:Y:S01]  /*f9e0*/  STL.64 [R1+0x490], R80 ;  /* 0x0004905001007387 */ /* 0x0001e20000100a00 */
[----:B------:R-:W-:Y:S02]  /*f9f0*/  PRMT R39, RZ, 0x7610, R39 ;  /* 0x00007610ff277816 */ /* 0x000fe40000000027 */
[----:B------:R-:W-:Y:S01]  /*fa00*/  PRMT R70, RZ, 0x7610, R70 ;  /* 0x00007610ff467816 */ /* 0x000fe20000000046 */
[----:B---3--:R-:W3:Y:S04]  /*fa10*/  LDL.LU.64 R20, [R1+0x25e8] ;  /* 0x0025e80001147983 */ /* 0x008ee80000300a00 */
[----:B------:R1:W-:Y:S01]  /*fa20*/  STL.64 [R1+0x488], R76 ;  /* 0x0004884c01007387 */ /* 0x0003e20000100a00 */
[----:B0-----:R-:W-:-:S03]  /*fa30*/  IMAD.WIDE R80, R0, 0x2, R86 ;  /* 0x0000000200507825 */ /* 0x001fc600078e0256 */
[----:B------:R0:W-:Y:S01]  /*fa40*/  STL.64 [R1+0x480], R42 ;  /* 0x0004802a01007387 */ /* 0x0001e20000100a00 */
[----:B------:R-:W-:-:S03]  /*fa50*/  PRMT R57, RZ, 0x7610, R57 ;  /* 0x00007610ff397816 */ /* 0x000fc60000000039 */
[----:B------:R2:W3:Y:S01]  /*fa60*/  @!P0 LDG.E.U16 R39, desc[UR6][R80.64] ;  /* 0x0000000650278981 */ /* 0x0004e2000c1e1500 */
[----:B-1----:R-:W-:Y:S02]  /*fa70*/  IMAD.MOV.U32 R77, RZ, RZ, R19 ;  /* 0x000000ffff4d7224 */ /* 0x002fe400078e0013 */
[----:B0-----:R-:W-:-:S05]  /*fa80*/  IMAD.WIDE R42, R0, 0x2, R84 ;  /* 0x00000002002a7825 */ /* 0x001fca00078e0254 */
[----:B------:R-:W3:Y:S04]  /*fa90*/  @!P0 LDG.E.U16 R38, desc[UR6][R42.64] ;  /* 0x000000062a268981 */ /* 0x000ee8000c1e1500 */
[----:B----4-:R0:W-:Y:S01]  /*faa0*/  STL [R1+0x1c], R18 ;  /* 0x00001c1201007387 */ /* 0x0101e20000100800 */
[----:B------:R-:W-:Y:S01]  /*fab0*/  PRMT R44, RZ, 0x7610, R44 ;  /* 0x00007610ff2c7816 */ /* 0x000fe2000000002c */
[----:B0-----:R-:W-:Y:S01]  /*fac0*/  IMAD.WIDE R18, R0, 0x2, R90 ;  /* 0x0000000200127825 */ /* 0x001fe200078e025a */
[----:B------:R-:W-:-:S04]  /*fad0*/  PRMT R45, RZ, 0x7610, R45 ;  /* 0x00007610ff2d7816 */ /* 0x000fc8000000002d */
[----:B------:R-:W4:Y:S04]  /*fae0*/  @!P0 LDG.E.U16 R70, desc[UR6][R18.64] ;  /* 0x0000000612468981 */ /* 0x000f28000c1e1500 */
[----:B--2---:R0:W-:Y:S04]  /*faf0*/  STL [R1+0x40], R82 ;  /* 0x0000405201007387 */ /* 0x0041e80000100800 */
[----:B------:R1:W-:Y:S01]  /*fb00*/  STL.64 [R1+0x478], R18 ;  /* 0x0004781201007387 */ /* 0x0003e20000100a00 */
[----:B0-----:R-:W-:-:S05]  /*fb10*/  IMAD.WIDE R82, R0, 0x2, R88 ;  /* 0x0000000200527825 */ /* 0x001fca00078e0258 */
[----:B------:R-:W-:Y:S04]  /*fb20*/  STL.64 [R1+0x470], R82 ;  /* 0x0004705201007387 */ /* 0x000fe80000100a00 */
[----:B-1----:R-:W2:Y:S04]  /*fb30*/  LDL.LU.64 R18, [R1+0x25e0] ;  /* 0x0025e00001127983 */ /* 0x002ea80000300a00 */
[----:B------:R0:W-:Y:S04]  /*fb40*/  STL.64 [R1+0x468], R80 ;  /* 0x0004685001007387 */ /* 0x0001e80000100a00 */
[----:B------:R1:W2:Y:S01]  /*fb50*/  @!P0 LDG.E.U16 R57, desc[UR6][R82.64] ;  /* 0x0000000652398981 */ /* 0x0002a2000c1e1500 */
[----:B0-----:R-:W-:-:S04]  /*fb60*/  IMAD.WIDE R80, R2, 0x2, R88 ;  /* 0x0000000202507825 */ /* 0x001fc800078e0258 */
[----:B-1----:R-:W-:Y:S01]  /*fb70*/  IMAD.WIDE R82, R2, 0x2, R90 ;  /* 0x0000000202527825 */ /* 0x002fe200078e025a */
[----:B------:R-:W2:Y:S04]  /*fb80*/  @!P5 LDG.E.U16 R44, desc[UR6][R80.64] ;  /* 0x00000006502cd981 */ /* 0x000ea8000c1e1500 */
[----:B------:R-:W2:Y:S01]  /*fb90*/  @!P5 LDG.E.U16 R45, desc[UR6][R82.64] ;  /* 0x00000006522dd981 */ /* 0x000ea2000c1e1500 */
[----:B------:R-:W-:-:S03]  /*fba0*/  VIADD R0, R5, 0xffffffa7 ;  /* 0xffffffa705007836 */ /* 0x000fc60000000000 */
[----:B------:R0:W-:Y:S01]  /*fbb0*/  STL.64 [R1+0x460], R42 ;  /* 0x0004602a01007387 */ /* 0x0001e20000100a00 */
[----:B------:R-:W-:-:S03]  /*fbc0*/  PRMT R37, RZ, 0x7610, R37 ;  /* 0x00007610ff257816 */ /* 0x000fc60000000025 */
[----:B------:R-:W-:Y:S01]  /*fbd0*/  STL [R1+0x24], R79 ;  /* 0x0000244f01007387 */ /* 0x000fe20000100800 */
[----:B------:R-:W-:-:S03]  /*fbe0*/  PRMT R36, RZ, 0x7610, R36 ;  /* 0x00007610ff247816 */ /* 0x000fc60000000024 */
[----:B------:R-:W-:Y:S01]  /*fbf0*/  STL [R1+0x20], R73 ;  /* 0x0000204901007387 */ /* 0x000fe20000100800 */
[----:B------:R-:W-:-:S03]  /*fc00*/  ISETP.GE.U32.AND P0, PT, R0, 0x7fffff28, PT ;  /* 0x7fffff280000780c */ /* 0x000fc60003f06070 */
[----:B---3--:R-:W-:Y:S01]  /*fc10*/  STL [R1+0x158], R38 ;  /* 0x0001582601007387 */ /* 0x008fe20000100800 */
[----:B0-----:R-:W-:-:S03]  /*fc20*/  IMAD.WIDE R42, R2, 0x2, R86 ;  /* 0x00000002022a7825 */ /* 0x001fc600078e0256 */
[----:B------:R0:W-:Y:S01]  /*fc30*/  STL [R1+0x15c], R39 ;  /* 0x00015c2701007387 */ /* 0x0001e20000100800 */
[----:B------:R-:W-:-:S03]  /*fc40*/  VIADD R0, R5, 0xffffff9f ;  /* 0xffffff9f05007836 */ /* 0x000fc60000000000 */
[----:B------:R-:W-:Y:S04]  /*fc50*/  STL.64 [R1+0xea0], R82 ;  /* 0x000ea05201007387 */ /* 0x000fe80000100a00 */
[----:B------:R1:W3:Y:S01]  /*fc60*/  @!P5 LDG.E.U16 R37, desc[UR6][R42.64] ;  /* 0x000000062a25d981 */ /* 0x0002e2000c1e1500 */
[----:B0-----:R-:W-:-:S03]  /*fc70*/  IMAD.WIDE R38, R2, 0x2, R84 ;  /* 0x0000000202267825 */ /* 0x001fc600078e0254 */
[----:B------:R-:W-:Y:S04]  /*fc80*/  STL.64 [R1+0xe98], R80 ;  /* 0x000e985001007387 */ /* 0x000fe80000100a00 */
[----:B------:R-:W-:Y:S04]  /*fc90*/  STL.64 [R1+0xe90], R42 ;  /* 0x000e902a01007387 */ /* 0x000fe80000100a00 */
[----:B------:R0:W3:Y:S01]  /*fca0*/  @!P5 LDG.E.U16 R36, desc[UR6][R38.64] ;  /* 0x000000062624d981 */ /* 0x0000e2000c1e1500 */
[----:B------:R-:W-:Y:S01]  /*fcb0*/  ISETP.GE.U32.AND P5, PT, R0, 0x7fffff20, PT ;  /* 0x7fffff200000780c */ /* 0x000fe20003fa6070 */
[----:B------:R-:W-:-:S02]  /*fcc0*/  IMAD R0, R2, 0x58, RZ ;  /* 0x0000005802007824 */ /* 0x000fc400078e02ff */
[----:B------:R-:W-:Y:S01]  /*fcd0*/  STL.64 [R1+0xe88], R38 ;  /* 0x000e882601007387 */ /* 0x000fe20000100a00 */
[----:B------:R-:W-:-:S03]  /*fce0*/  PRMT R22, RZ, 0x7610, R22 ;  /* 0x00007610ff167816 */ /* 0x000fc60000000016 */
[----:B----4-:R-:W-:Y:S04]  /*fcf0*/  STL [R1+0x1c8], R70 ;  /* 0x0001c84601007387 */ /* 0x010fe80000100800 */
[----:B--2---:R-:W-:Y:S04]  /*fd00*/  STL [R1+0x1c4], R57 ;  /* 0x0001c43901007387 */ /* 0x004fe80000100800 */
[----:B------:R-:W-:Y:S04]  /*fd10*/  STL [R1+0xfc], R44 ;  /* 0x0000fc2c01007387 */ /* 0x000fe80000100800 */
[----:B------:R2:W-:Y:S02]  /*fd20*/  STL [R1+0x100], R45 ;  /* 0x0001002d01007387 */ /* 0x0005e40000100800 */
[----:B--2---:R-:W-:-:S05]  /*fd30*/  IMAD.WIDE R44, R0, 0x2, R90 ;  /* 0x00000002002c7825 */ /* 0x004fca00078e025a */
[----:B------:R2:W4:Y:S01]  /*fd40*/  @!P0 LDG.E.U16 R22, desc[UR6][R44.64] ;  /* 0x000000062c168981 */ /* 0x000522000c1e1500 */
[----:B------:R-:W-:Y:S01]  /*fd50*/  PRMT R21, RZ, 0x7610, R21 ;  /* 0x00007610ff157816 */ /* 0x000fe20000000015 */
[C---:B-1----:R-:W-:Y:S01]  /*fd60*/  IMAD.WIDE R42, R0.reuse, 0x2, R88 ;  /* 0x00000002002a7825 */ /* 0x042fe200078e0258 */
[----:B------:R-:W-:Y:S02]  /*fd70*/  PRMT R20, RZ, 0x7610, R20 ;  /* 0x00007610ff147816 */ /* 0x000fe40000000014 */
[----:B------:R-:W-:Y:S01]  /*fd80*/  PRMT R19, RZ, 0x7610, R19 ;  /* 0x00007610ff137816 */ /* 0x000fe20000000013 */
[----:B0-----:R-:W-:Y:S01]  /*fd90*/  IMAD.WIDE R38, R0, 0x2, R86 ;  /* 0x0000000200267825 */ /* 0x001fe200078e0256 */
[----:B------:R0:W4:Y:S04]  /*fda0*/  @!P0 LDG.E.U16 R21, desc[UR6][R42.64] ;  /* 0x000000062a158981 */ /* 0x000128000c1e1500 */
[----:B------:R1:W4:Y:S01]  /*fdb0*/  @!P0 LDG.E.U16 R20, desc[UR6][R38.64] ;  /* 0x0000000626148981 */ /* 0x000322000c1e1500 */
[----:B------:R-:W-:-:S03]  /*fdc0*/  PRMT R18, RZ, 0x7610, R18 ;  /* 0x00007610ff127816 */ /* 0x000fc60000000012 */
[----:B---3--:R-:W-:Y:S04]  /*fdd0*/  STL [R1+0xf4], R36 ;  /* 0x0000f42401007387 */ /* 0x008fe80000100800 */
[----:B------:R3:W-:Y:S04]  /*fde0*/  STL [R1+0xf8], R37 ;  /* 0x0000f82501007387 */ /* 0x0007e80000100800 */
[----:B------:R2:W-:Y:S01]  /*fdf0*/  STL.64 [R1+0x3b8], R44 ;  /* 0x0003b82c01007387 */ /* 0x0005e20000100a00 */
[----:B---3--:R-:W-:-:S04]  /*fe00*/  IMAD.WIDE R36, R0, 0x2, R84 ;  /* 0x0000000200247825 */ /* 0x008fc800078e0254 */
        /* <DEDUP_REMOVED lines=8> */
[----:B--2---:R-:W-:Y:S01]  /*fe90*/  IMAD.WIDE R44, R0, 0x2, R90 ;  /* 0x00000002002c7825 */ /* 0x004fe200078e025a */
[----:B------:R-:W-:-:S04]  /*fea0*/  PRMT R15, RZ, 0x7610, R15 ;  /* 0x00007610ff0f7816 */ /* 0x000fc8000000000f */
[----:B------:R2:W3:Y:S01]  /*feb0*/  @!P5 LDG.E.U16 R18, desc[UR6][R44.64] ;  /* 0x000000062c12d981 */ /* 0x0004e2000c1e1500 */
[----:B0-----:R-:W-:-:S04]  /*fec0*/  IMAD.WIDE R42, R0, 0x2, R88 ;  /* 0x00000002002a7825 */ /* 0x001fc800078e0258 */
[----:B-1----:R-:W-:Y:S01]  /*fed0*/  IMAD.WIDE R38, R0, 0x2, R86 ;  /* 0x0000000200267825 */ /* 0x002fe200078e0256 */
[----:B------:R0:W3:Y:S04]  /*fee0*/  @!P5 LDG.E.U16 R17, desc[UR6][R42.64] ;  /* 0x000000062a11d981 */ /* 0x0000e8000c1e1500 */
[----:B------:R1:W3:Y:S01]  /*fef0*/  @!P5 LDG.E.U16 R16, desc[UR6][R38.64] ;  /* 0x000000062610d981 */ /* 0x0002e2000c1e1500 */
[----:B------:R-:W-:Y:S02]  /*ff00*/  PRMT R14, RZ, 0x7610, R14 ;  /* 0x00007610ff0e7816 */ /* 0x000fe4000000000e */
[----:B------:R-:W-:Y:S02]  /*ff10*/  PRMT R13, RZ, 0x7610, R13 ;  /* 0x00007610ff0d7816 */ /* 0x000fe4000000000d */
[----:B------:R-:W-:-:S02]  /*ff20*/  PRMT R12, RZ, 0x7610, R12 ;  /* 0x00007610ff0c7816 */ /* 0x000fc4000000000c */
[----:B------:R-:W-:Y:S02]  /*ff30*/  PRMT R11, RZ, 0x7610, R11 ;  /* 0x00007610ff0b7816 */ /* 0x000fe4000000000b */
[----:B------:R-:W-:Y:S02]  /*ff40*/  PRMT R10, RZ, 0x7610, R10 ;  /* 0x00007610ff0a7816 */ /* 0x000fe4000000000a */
[----:B------:R-:W-:Y:S02]  /*ff50*/  PRMT R9, RZ, 0x7610, R9 ;  /* 0x00007610ff097816 */ /* 0x000fe40000000009 */
[----:B------:R-:W-:Y:S02]  /*ff60*/  PRMT R8, RZ, 0x7610, R8 ;  /* 0x00007610ff087816 */ /* 0x000fe40000000008 */
[----:B------:R-:W-:Y:S01]  /*ff70*/  PRMT R7, RZ, 0x7610, R7 ;  /* 0x00007610ff077816 */ /* 0x000fe20000000007 */
[----:B------:R-:W-:Y:S01]  /*ff80*/  IMAD R76, R2, 0x78, RZ ;  /* 0x00000078024c7824 */ /* 0x000fe200078e02ff */
[----:B------:R-:W-:Y:S01]  /*ff90*/  PRMT R50, RZ, 0x7610, R50 ;  /* 0x00007610ff327816 */ /* 0x000fe20000000032 */
[----:B------:R-:W-:Y:S01]  /*ffa0*/  IMAD.MOV.U32 R70, RZ, RZ, R78 ;  /* 0x000000ffff467224 */ /* 0x000fe200078e004e */
[----:B------:R-:W-:Y:S01]  /*ffb0*/  PRMT R49, RZ, 0x7610, R49 ;  /* 0x00007610ff317816 */ /* 0x000fe20000000031 */
[----:B------:R-:W-:Y:S01]  /*ffc0*/  IMAD.MOV.U32 R73, RZ, RZ, R77 ;  /* 0x000000ffff497224 */ /* 0x000fe200078e004d */
[----:B------:R-:W-:Y:S01]  /*ffd0*/  PRMT R48, RZ, 0x7610, R48 ;  /* 0x00007610ff307816 */ /* 0x000fe20000000030 */
[----:B------:R-:W-:Y:S01]  /*ffe0*/  IMAD.WIDE R82, R76, 0x2, R90 ;  /* 0x000000024c527825 */ /* 0x000fe200078e025a */
[----:B------:R-:W-:-:S03]  /*fff0*/  PRMT R47, RZ, 0x7610, R47 ;  /* 0x00007610ff2f7816 */ /* 0x000fc6000000002f */
[----:B------:R-:W-:-:S04]  /*10000*/  IMAD.WIDE R80, R76, 0x2, R88 ;  /* 0x000000024c507825 */ /* 0x000fc800078e0258 */
[----:B------:R-:W-:-:S04]  /*10010*/  IMAD.WIDE R78, R76, 0x2, R86 ;  /* 0x000000024c4e7825 */ /* 0x000fc800078e0256 */
[----:B------:R-:W-:Y:S01]  /*10020*/  IMAD.WIDE R76, R76, 0x2, R84 ;  /* 0x000000024c4c7825 */ /* 0x000fe200078e0254 */
[----:B------:R-:W-:Y:S02]  /*10030*/  PRMT R41, RZ, 0x7610, R41 ;  /* 0x00007610ff297816 */ /* 0x000fe40000000029 */
[----:B------:R-:W-:Y:S02]  /*10040*/  PRMT R34, RZ, 0x7610, R34 ;  /* 0x00007610ff227816 */ /* 0x000fe40000000022 */
[----:B------:R-:W-:Y:S01]  /*10050*/  PRMT R35, RZ, 0x7610, R35 ;  /* 0x00007610ff237816 */ /* 0x000fe20000000023 */
[----:B----4-:R-:W-:Y:S04]  /*10060*/  STL.64 [R1+0x25c0], R22 ;  /* 0x0025c01601007387 */ /* 0x010fe80000100a00 */
[----:B------:R3:W-:Y:S04]  /*10070*/  STL.64 [R1+0x3a0], R36 ;  /* 0x0003a02401007387 */ /* 0x0007e80000100a00 */
[----:B------:R2:W-:Y:S01]  /*10080*/  STL.64 [R1+0x2b8], R44 ;  /* 0x0002b82c01007387 */ /* 0x0005e20000100a00 */
[----:B---3--:R-:W-:-:S04]  /*10090*/  IMAD.WIDE R36, R0, 0x2, R84 ;  /* 0x0000000200247825 */ /* 0x008fc800078e0254 */
[----:B------:R-:W-:Y:S01]  /*100a0*/  VIADD R0, R5, 0xffffff8f ;  /* 0xffffff8f05007836 */ /* 0x000fe20000000000 */
[----:B------:R3:W4:Y:S04]  /*100b0*/  @!P5 LDG.E.U16 R15, desc[UR6][R36.64] ;  /* 0x00000006240fd981 */ /* 0x000728000c1e1500 */
[----:B------:R-:W-:Y:S01]  /*100c0*/  ISETP.GE.U32.AND P5, PT, R0, 0x7fffff10, PT ;  /* 0x7fffff100000780c */ /* 0x000fe20003fa6070 */
[----:B------:R-:W-:Y:S01]  /*100d0*/  IMAD R0, R2, 0x68, RZ ;  /* 0x0000006802007824 */ /* 0x000fe200078e02ff */
[----:B------:R0:W-:Y:S04]  /*100e0*/  STL.64 [R1+0x2b0], R42 ;  /* 0x0002b02a01007387 */ /* 0x0001e80000100a00 */
[----:B------:R1:W-:Y:S01]  /*100f0*/  STL.64 [R1+0x2a8], R38 ;  /* 0x0002a82601007387 */ /* 0x0003e20000100a00 */
[----:B--2---:R-:W-:-:S03]  /*10100*/  IMAD.WIDE R44, R0, 0x2, R90 ;  /* 0x00000002002c7825 */ /* 0x004fc600078e025a */
[----:B------:R3:W-:Y:S01]  /*10110*/  STL.64 [R1+0x2a0], R36 ;  /* 0x0002a02401007387 */ /* 0x0007e20000100a00 */
[----:B0-----:R-:W-:-:S03]  /*10120*/  IMAD.WIDE R42, R0, 0x2, R88 ;  /* 0x00000002002a7825 */ /* 0x001fc600078e0258 */
[----:B------:R0:W2:Y:S01]  /*10130*/  @!P0 LDG.E.U16 R14, desc[UR6][R44.64] ;  /* 0x000000062c0e8981 */ /* 0x0000a2000c1e1500 */
[----:B-1----:R-:W-:-:S03]  /*10140*/  IMAD.WIDE R38, R0, 0x2, R86 ;  /* 0x0000000200267825 */ /* 0x002fc600078e0256 */
[----:B------:R1:W2:Y:S01]  /*10150*/  @!P0 LDG.E.U16 R13, desc[UR6][R42.64] ;  /* 0x000000062a0d8981 */ /* 0x0002a2000c1e1500 */
[----:B---3--:R-:W-:-:S03]  /*10160*/  IMAD.WIDE R36, R0, 0x2, R84 ;  /* 0x0000000200247825 */ /* 0x008fc600078e0254 */
[----:B------:R3:W2:Y:S01]  /*10170*/  @!P0 LDG.E.U16 R12, desc[UR6][R38.64] ;  /* 0x00000006260c8981 */ /* 0x0006a2000c1e1500 */
[----:B------:R-:W-:-:S03]  /*10180*/  VIADD R0, R5, 0xffffff87 ;  /* 0xffffff8705007836 */ /* 0x000fc60000000000 */
[----:B------:R0:W2:Y:S02]  /*10190*/  @!P0 LDG.E.U16 R11, desc[UR6][R36.64] ;  /* 0x00000006240b8981 */ /* 0x0000a4000c1e1500 */
[----:B------:R-:W-:Y:S02]  /*101a0*/  ISETP.GE.U32.AND P0, PT, R0, 0x7fffff08, PT ;  /* 0x7fffff080000780c */ /* 0x000fe40003f06070 */
[----:B------:R0:W-:Y:S01]  /*101b0*/  STL.64 [R1+0x1b8], R44 ;  /* 0x0001b82c01007387 */ /* 0x0001e20000100a00 */
[----:B------:R-:W-:-:S03]  /*101c0*/  IMAD R0, R2, 0x70, RZ ;  /* 0x0000007002007824 */ /* 0x000fc600078e02ff */
[----:B------:R1:W-:Y:S04]  /*101d0*/  STL.64 [R1+0x1b0], R42 ;  /* 0x0001b02a01007387 */ /* 0x0003e80000100a00 */
[----:B------:R3:W-:Y:S04]  /*101e0*/  STL.64 [R1+0x1a8], R38 ;  /* 0x0001a82601007387 */ /* 0x0007e80000100a00 */
[----:B------:R3:W-:Y:S01]  /*101f0*/  STL.64 [R1+0x1a0], R36 ;  /* 0x0001a02401007387 */ /* 0x0007e20000100a00 */
[----:B0-----:R-:W-:-:S03]  /*10200*/  IMAD.WIDE R44, R0, 0x2, R90 ;  /* 0x00000002002c7825 */ /* 0x001fc600078e025a */
[----:B------:R-:W2:Y:S01]  /*10210*/  @!P0 LDG.E.U16 R50, desc[UR6][R82.64] ;  /* 0x0000000652328981 */ /* 0x000ea2000c1e1500 */
[----:B-1----:R-:W-:-:S03]  /*10220*/  IMAD.WIDE R42, R0, 0x2, R88 ;  /* 0x00000002002a7825 */ /* 0x002fc600078e0258 */
[----:B------:R0:W2:Y:S01]  /*10230*/  @!P5 LDG.E.U16 R10, desc[UR6][R44.64] ;  /* 0x000000062c0ad981 */ /* 0x0000a2000c1e1500 */
[----:B---3--:R-:W-:-:S03]  /*10240*/  IMAD.WIDE R38, R0, 0x2, R86 ;  /* 0x0000000200267825 */ /* 0x008fc600078e0256 */
[----:B------:R-:W3:Y:S01]  /*10250*/  @!P5 LDG.E.U16 R9, desc[UR6][R42.64] ;  /* 0x000000062a09d981 */ /* 0x000ee2000c1e1500 */
[----:B------:R-:W-:-:S03]  /*10260*/  IMAD.WIDE R36, R0, 0x2, R84 ;  /* 0x0000000200247825 */ /* 0x000fc600078e0254 */
[----:B------:R1:W2:Y:S01]  /*10270*/  @!P5 LDG.E.U16 R8, desc[UR6][R38.64] ;  /* 0x000000062608d981 */ /* 0x0002a2000c1e1500 */
[----:B------:R-:W-:-:S03]  /*10280*/  VIADD R0, R5, 0xffffffa6 ;  /* 0xffffffa605007836 */ /* 0x000fc60000000000 */
[----:B------:R0:W2:Y:S02]  /*10290*/  @!P5 LDG.E.U16 R7, desc[UR6][R36.64] ;  /* 0x000000062407d981 */ /* 0x0000a4000c1e1500 */
[----:B------:R-:W-:Y:S01]  /*102a0*/  ISETP.GE.U32.AND P5, PT, R0, 0x7fffff27, PT ;  /* 0x7fffff270000780c */ /* 0x000fe20003fa6070 */
[----:B------:R-:W-:Y:S01]  /*102b0*/  VIADD R0, R5, 0xffffff9e ;  /* 0xffffff9e05007836 */ /* 0x000fe20000000000 */
[----:B------:R0:W2:Y:S04]  /*102c0*/  @!P0 LDG.E.U16 R49, desc[UR6][R80.64] ;  /* 0x0000000650318981 */ /* 0x0000a8000c1e1500 */
[----:B------:R-:W2:Y:S04]  /*102d0*/  @!P0 LDG.E.U16 R48, desc[UR6][R78.64] ;  /* 0x000000064e308981 */ /* 0x000ea8000c1e1500 */
[----:B------:R-:W2:Y:S01]  /*102e0*/  @!P0 LDG.E.U16 R47, desc[UR6][R76.64] ;  /* 0x000000064c2f8981 */ /* 0x000ea2000c1e1500 */
[----:B------:R-:W-:Y:S01]  /*102f0*/  ISETP.GE.U32.AND P0, PT, R0, 0x7fffff1f, PT ;  /* 0x7fffff1f0000780c */ /* 0x000fe20003f06070 */
[----:B------:R-:W-:-:S02]  /*10300*/  IMAD R0, R2, 0x59, RZ ;  /* 0x0000005902007824 */ /* 0x000fc400078e02ff */
[----:B------:R0:W-:Y:S04]  /*10310*/  STL.64 [R1+0xb8], R44 ;  /* 0x0000b82c01007387 */ /* 0x0001e80000100a00 */
[----:B------:R-:W-:Y:S04]  /*10320*/  STL.64 [R1+0xb0], R42 ;  /* 0x0000b02a01007387 */ /* 0x000fe80000100a00 */
[----:B------:R1:W-:Y:S01]  /*10330*/  STL.64 [R1+0xa8], R38 ;  /* 0x0000a82601007387 */ /* 0x0003e20000100a00 */
[----:B0-----:R-:W-:-:S03]  /*10340*/  IMAD.MOV.U32 R45, RZ, RZ, R56 ;  /* 0x000000ffff2d7224 */ /* 0x001fc600078e0038 */
[----:B------:R0:W-:Y:S01]  /*10350*/  STL.64 [R1+0xa0], R36 ;  /* 0x0000a02401007387 */ /* 0x0001e20000100a00 */
[----:B------:R-:W-:-:S05]  /*10360*/  IMAD.WIDE R56, R0, 0x2, R90 ;  /* 0x0000000200387825 */ /* 0x000fca00078e025a */
[----:B------:R-:W2:Y:S01]  /*10370*/  @!P5 LDG.E.U16 R41, desc[UR6][R56.64] ;  /* 0x000000063829d981 */ /* 0x000ea2000c1e1500 */
[----:B-1----:R-:W-:-:S04]  /*10380*/  IMAD.WIDE R38, R0, 0x2, R86 ;  /* 0x0000000200267825 */ /* 0x002fc800078e0256 */
[----:B0-----:R-:W-:Y:S01]  /*10390*/  IMAD.WIDE R36, R0, 0x2, R84 ;  /* 0x0000000200247825 */ /* 0x001fe200078e0254 */
[----:B------:R-:W3:Y:S04]  /*103a0*/  @!P5 LDG.E.U16 R35, desc[UR6][R38.64] ;  /* 0x000000062623d981 */ /* 0x000ee8000c1e1500 */
[----:B------:R0:W3:Y:S04]  /*103b0*/  @!P5 LDG.E.U16 R34, desc[UR6][R36.64] ;  /* 0x000000062422d981 */ /* 0x0000e8000c1e1500 */
[----:B------:R-:W-:Y:S04]  /*103c0*/  STL [R1+0x2110], R82 ;  /* 0x0021105201007387 */ /* 0x000fe80000100800 */
[----:B------:R-:W-:Y:S04]  /*103d0*/  STL [R1+0x24ec], R82 ;  /* 0x0024ec5201007387 */ /* 0x000fe80000100800 */
[----:B------:R-:W-:Y:S04]  /*103e0*/  STL [R1+0x210c], R83 ;  /* 0x00210c5301007387 */ /* 0x000fe80000100800 */
[----:B------:R-:W-:Y:S04]  /*103f0*/  STL [R1+0x21d8], R83 ;  /* 0x0021d85301007387 */ /* 0x000fe80000100800 */
[----:B------:R-:W-:Y:S04]  /*10400*/  STL [R1+0x2118], R80 ;  /* 0x0021185001007387 */ /* 0x000fe80000100800 */
[----:B------:R-:W-:Y:S04]  /*10410*/  STL [R1+0x21e0], R80 ;  /* 0x0021e05001007387 */ /* 0x000fe80000100800 */
[----:B------:R-:W-:Y:S04]  /*10420*/  STL [R1+0x2114], R81 ;  /* 0x0021145101007387 */ /* 0x000fe80000100800 */
[----:B------:R-:W-:Y:S04]  /*10430*/  STL [R1+0x21dc], R81 ;  /* 0x0021dc5101007387 */ /* 0x000fe80000100800 */
[----:B------:R-:W-:Y:S04]  /*10440*/  STL.64 [R1+0x24b8], R80 ;  /* 0x0024b85001007387 */ /* 0x000fe80000100a00 */
[----:B------:R-:W-:Y:S04]  /*10450*/  STL [R1+0x2120], R78 ;  /* 0x0021204e01007387 */ /* 0x000fe80000100800 */
[----:B------:R-:W-:Y:S04]  /*10460*/  STL [R1+0x21f0], R78 ;  /* 0x0021f04e01007387 */ /* 0x000fe80000100800 */
[----:B------:R-:W-:Y:S04]  /*10470*/  STL [R1+0x23a4], R78 ;  /* 0x0023a44e01007387 */ /* 0x000fe80000100800 */
[----:B------:R-:W-:Y:S04]  /*10480*/  STL [R1+0x24f0], R78 ;  /* 0x0024f04e01007387 */ /* 0x000fe80000100800 */
[----:B------:R-:W-:Y:S04]  /*10490*/  STL [R1+0x211c], R79 ;  /* 0x00211c4f01007387 */ /* 0x000fe80000100800 */
[----:B------:R-:W-:Y:S04]  /*104a0*/  STL [R1+0x21e8], R79 ;  /* 0x0021e84f01007387 */ /* 0x000fe80000100800 */
[----:B------:R-:W-:Y:S01]  /*104b0*/  STL [R1+0x23a8], R79 ;  /* 0x0023a84f01007387 */ /* 0x000fe20000100800 */
[----:B------:R-:W-:-:S03]  /*104c0*/  IMAD.MOV.U32 R44, RZ, RZ, R55 ;  /* 0x000000ffff2c7224 */ /* 0x000fc600078e0037 */
[----:B------:R-:W-:Y:S01]  /*104d0*/  STL [R1+0x2128], R76 ;  /* 0x0021284c01007387 */ /* 0x000fe20000100800 */
[----:B------:R-:W-:Y:S01]  /*104e0*/  IMAD.MOV.U32 R43, RZ, RZ, R54 ;  /* 0x000000ffff2b7224 */ /* 0x000fe200078e0036 */
[----:B------:R-:W-:Y:S02]  /*104f0*/  PRMT R40, RZ, 0x7610, R40 ;  /* 0x00007610ff287816 */ /* 0x000fe40000000028 */
[----:B------:R-:W-:Y:S01]  /*10500*/  STL [R1+0x2200], R76 ;  /* 0x0022004c01007387 */ /* 0x000fe20000100800 */
[----:B------:R-:W-:-:S03]  /*10510*/  IMAD.WIDE R54, R0, 0x2, R88 ;  /* 0x0000000200367825 */ /* 0x000fc600078e0258 */
[----:B------:R-:W-:Y:S01]  /*10520*/  STL [R1+0x2124], R77 ;  /* 0x0021244d01007387 */ /* 0x000fe20000100800 */
[----:B------:R-:W-:-:S03]  /*10530*/  VIADD R0, R5, 0xffffff96 ;  /* 0xffffff9605007836 */ /* 0x000fc60000000000 */
[----:B------:R-:W-:Y:S04]  /*10540*/  STL [R1+0x21f8], R77 ;  /* 0x0021f84d01007387 */ /* 0x000fe80000100800 */
[----:B------:R-:W-:Y:S04]  /*10550*/  STL.64 [R1+0x23b0], R76 ;  /* 0x0023b04c01007387 */ /* 0x000fe80000100a00 */
[----:B------:R-:W-:Y:S04]  /*10560*/  STL [R1+0x2408], R76 ;  /* 0x0024084c01007387 */ /* 0x000fe80000100800 */
[----:B------:R-:W-:Y:S04]  /*10570*/  STL.64 [R1+0x24a0], R76 ;  /* 0x0024a04c01007387 */ /* 0x000fe80000100a00 */
[----:B------:R-:W-:Y:S04]  /*10580*/  STL.64 [R1+0x24d0], R76 ;  /* 0x0024d04c01007387 */ /* 0x000fe80000100a00 */
[----:B------:R1:W-:Y:S04]  /*10590*/  STL.64 [R1+0x398], R56 ;  /* 0x0003983801007387 */ /* 0x0003e80000100a00 */
[----:B------:R0:W-:Y:S04]  /*105a0*/  STL.64 [R1+0x390], R54 ;  /* 0x0003903601007387 */ /* 0x0001e80000100a00 */
[----:B------:R-:W4:Y:S01]  /*105b0*/  @!P5 LDG.E.U16 R40, desc[UR6][R54.64] ;  /* 0x000000063628d981 */ /* 0x000f22000c1e1500 */
[----:B------:R-:W-:Y:S01]  /*105c0*/  ISETP.GE.U32.AND P5, PT, R0, 0x7fffff17, PT ;  /* 0x7fffff170000780c */ /* 0x000fe20003fa6070 */
[----:B------:R-:W-:-:S02]  /*105d0*/  IMAD R0, R2, 0x61, RZ ;  /* 0x0000006102007824 */ /* 0x000fc400078e02ff */
[----:B-1----:R-:W4:Y:S01]  /*105e0*/  LDL.LU.64 R56, [R1+0x25d8] ;  /* 0x0025d80001387983 */ /* 0x002f220000300a00 */
[----:B------:R-:W-:-:S03]  /*105f0*/  PRMT R81, RZ, 0x7610, R81 ;  /* 0x00007610ff517816 */ /* 0x000fc60000000051 */
[----:B------:R-:W-:Y:S04]  /*10600*/  STL.64 [R1+0x388], R38 ;  /* 0x0003882601007387 */ /* 0x000fe80000100a00 */
[----:B0-----:R-:W4:Y:S01]  /*10610*/  LDL.LU.64 R54, [R1+0x25d0] ;  /* 0x0025d00001367983 */ /* 0x001f220000300a00 */
[----:B------:R-:W-:-:S03]  /*10620*/  PRMT R59, RZ, 0x7610, R59 ;  /* 0x00007610ff3b7816 */ /* 0x000fc6000000003b */
[----:B------:R0:W-:Y:S01]  /*10630*/  STL.64 [R1+0x380], R36 ;  /* 0x0003802401007387 */ /* 0x0001e20000100a00 */
[----:B------:R-:W-:Y:S01]  /*10640*/  IMAD.MOV.U32 R42, RZ, RZ, R43 ;  /* 0x000000ffff2a7224 */ /* 0x000fe200078e002b */
[----:B------:R-:W-:Y:S01]  /*10650*/  PRMT R33, RZ, 0x7610, R33 ;  /* 0x00007610ff217816 */ /* 0x000fe20000000021 */
[----:B0-----:R-:W-:-:S05]  /*10660*/  IMAD.WIDE R36, R0, 0x2, R86 ;  /* 0x0000000200247825 */ /* 0x001fca00078e0256 */
[----:B------:R-:W4:Y:S01]  /*10670*/  @!P0 LDG.E.U16 R81, desc[UR6][R36.64] ;  /* 0x0000000624518981 */ /* 0x000f22000c1e1500 */
[----:B------:R-:W-:Y:S01]  /*10680*/  IMAD.MOV.U32 R43, RZ, RZ, R52 ;  /* 0x000000ffff2b7224 */ /* 0x000fe200078e0034 */
[----:B------:R-:W-:Y:S01]  /*10690*/  PRMT R29, RZ, 0x7610, R29 ;  /* 0x00007610ff1d7816 */ /* 0x000fe2000000001d */
[----:B------:R-:W-:-:S05]  /*106a0*/  IMAD.WIDE R38, R0, 0x2, R88 ;  /* 0x0000000200267825 */ /* 0x000fca00078e0258 */
[----:B------:R-:W4:Y:S01]  /*106b0*/  @!P0 LDG.E.U16 R29, desc[UR6][R38.64] ;  /* 0x00000006261d8981 */ /* 0x000f22000c1e1500 */
[----:B------:R-:W-:-:S03]  /*106c0*/  PRMT R58, RZ, 0x7610, R58 ;  /* 0x00007610ff3a7816 */ /* 0x000fc6000000003a */
[----:B--2---:R0:W-:Y:S04]  /*106d0*/  STL [R1+0x18], R41 ;  /* 0x0000182901007387 */ /* 0x0041e80000100800 */
[----:B---3--:R-:W-:Y:S04]  /*106e0*/  STL [R1+0xc], R34 ;  /* 0x00000c2201007387 */ /* 0x008fe80000100800 */
[----:B------:R1:W-:Y:S01]  /*106f0*/  STL [R1+0x10], R35 ;  /* 0x0000102301007387 */ /* 0x0003e20000100800 */
[----:B0-----:R-:W-:Y:S02]  /*10700*/  IMAD.MOV.U32 R41, RZ, RZ, R44 ;  /* 0x000000ffff297224 */ /* 0x001fe400078e002c */
[----:B-1----:R-:W-:-:S05]  /*10710*/  IMAD.WIDE R34, R0, 0x2, R84 ;  /* 0x0000000200227825 */ /* 0x002fca00078e0254 */
[----:B------:R-:W2:Y:S01]  /*10720*/  @!P0 LDG.E.U16 R59, desc[UR6][R34.64] ;  /* 0x00000006223b8981 */ /* 0x000ea2000c1e1500 */
[----:B------:R-:W-:Y:S02]  /*10730*/  IMAD.MOV.U32 R44, RZ, RZ, R53 ;  /* 0x000000ffff2c7224 */ /* 0x000fe400078e0035 */
[----:B------:R-:W-:-:S04]  /*10740*/  IMAD.WIDE R52, R0, 0x2, R90 ;  /* 0x0000000200347825 */ /* 0x000fc800078e025a */
[----:B------:R-:W-:Y:S01]  /*10750*/  VIADD R0, R5, 0xffffff8e ;  /* 0xffffff8e05007836 */ /* 0x000fe20000000000 */
[----:B------:R0:W3:Y:S04]  /*10760*/  @!P0 LDG.E.U16 R33, desc[UR6][R52.64] ;  /* 0x0000000634218981 */ /* 0x0000e8000c1e1500 */
[----:B------:R-:W-:Y:S01]  /*10770*/  ISETP.GE.U32.AND P0, PT, R0, 0x7fffff0f, PT ;  /* 0x7fffff0f0000780c */ /* 0x000fe20003f06070 */
[----:B------:R-:W-:Y:S01]  /*10780*/  IMAD R0, R2, 0x69, RZ ;  /* 0x0000006902007824 */ /* 0x000fe200078e02ff */
[----:B------:R0:W-:Y:S03]  /*10790*/  STL.64 [R1+0x298], R52 ;  /* 0x0002983401007387 */ /* 0x0001e60000100a00 */
[----:B0-----:R-:W-:-:S05]  /*107a0*/  IMAD.WIDE R52, R0, 0x2, R90 ;  /* 0x0000000200347825 */ /* 0x001fca00078e025a */
[----:B------:R-:W3:Y:S04]  /*107b0*/  @!P5 LDG.E.U16 R58, desc[UR6][R52.64] ;  /* 0x00000006343ad981 */ /* 0x000ee8000c1e1500 */
[----:B------:R0:W-:Y:S04]  /*107c0*/  STL.64 [R1+0x290], R38 ;  /* 0x0002902601007387 */ /* 0x0001e80000100a00 */
[----:B------:R1:W-:Y:S04]  /*107d0*/  STL.64 [R1+0x288], R36 ;  /* 0x0002882401007387 */ /* 0x0003e80000100a00 */
[----:B------:R1:W-:Y:S01]  /*107e0*/  STL.64 [R1+0x280], R34 ;  /* 0x0002802201007387 */ /* 0x0003e20000100a00 */
[----:B0-----:R-:W-:-:S04]  /*107f0*/  IMAD.WIDE R38, R0, 0x2, R88 ;  /* 0x0000000200267825 */ /* 0x001fc800078e0258 */
[----:B-1----:R-:W-:-:S04]  /*10800*/  IMAD.WIDE R36, R0, 0x2, R86 ;  /* 0x0000000200247825 */ /* 0x002fc800078e0256 */
[----:B------:R-:W-:-:S04]  /*10810*/  IMAD.WIDE R34, R0, 0x2, R84 ;  /* 0x0000000200227825 */ /* 0x000fc800078e0254 */
[----:B------:R-:W-:Y:S01]  /*10820*/  VIADD R0, R5, 0xffffff86 ;  /* 0xffffff8605007836 */ /* 0x000fe20000000000 */
[----:B----4-:R-:W-:Y:S02]  /*10830*/  PRMT R57, RZ, 0x7610, R57 ;  /* 0x00007610ff397816 */ /* 0x010fe40000000039 */
[----:B------:R-:W-:-:S04]  /*10840*/  PRMT R56, RZ, 0x7610, R56 ;  /* 0x00007610ff387816 */ /* 0x000fc80000000038 */
[----:B------:R0:W4:Y:S01]  /*10850*/  @!P5 LDG.E.U16 R57, desc[UR6][R38.64] ;  /* 0x000000062639d981 */ /* 0x000122000c1e1500 */
[----:B------:R-:W-:-:S03]  /*10860*/  PRMT R55, RZ, 0x7610, R55 ;  /* 0x00007610ff377816 */ /* 0x000fc60000000037 */
[----:B------:R1:W4:Y:S04]  /*10870*/  @!P5 LDG.E.U16 R56, desc[UR6][R36.64] ;  /* 0x000000062438d981 */ /* 0x000328000c1e1500 */
[----:B------:R0:W4:Y:S04]  /*10880*/  @!P5 LDG.E.U16 R55, desc[UR6][R34.64] ;  /* 0x000000062237d981 */ /* 0x000128000c1e1500 */
[----:B------:R-:W-:Y:S04]  /*10890*/  STL [R1+0x2538], R81 ;  /* 0x0025385101007387 */ /* 0x000fe80000100800 */
[----:B------:R-:W-:Y:S01]  /*108a0*/  STL [R1+0x14], R40 ;  /* 0x0000142801007387 */ /* 0x000fe20000100800 */
[----:B------:R-:W-:Y:S01]  /*108b0*/  ISETP.GE.U32.AND P5, PT, R0, 0x7fffff07, PT ;  /* 0x7fffff070000780c */ /* 0x000fe20003fa6070 */
[----:B------:R-:W-:Y:S01]  /*108c0*/  IMAD R0, R2, 0x71, RZ ;  /* 0x0000007102007824 */ /* 0x000fe200078e02ff */
[----:B------:R-:W-:Y:S01]  /*108d0*/  PRMT R54, RZ, 0x7610, R54 ;  /* 0x00007610ff367816 */ /* 0x000fe20000000036 */
[----:B--2---:R-:W-:Y:S04]  /*108e0*/  STL [R1+0x253c], R59 ;  /* 0x00253c3b01007387 */ /* 0x004fe80000100800 */
[----:B------:R2:W-:Y:S04]  /*108f0*/  STL.64 [R1+0x198], R52 ;  /* 0x0001983401007387 */ /* 0x0005e80000100a00 */
[----:B------:R-:W-:Y:S04]  /*10900*/  STL.64 [R1+0x190], R38 ;  /* 0x0001902601007387 */ /* 0x000fe80000100a00 */
[----:B--2---:R-:W2:Y:S04]  /*10910*/  LDL.LU.64 R52, [R1+0x25c8] ;  /* 0x0025c80001347983 */ /* 0x004ea80000300a00 */
[----:B------:R-:W-:Y:S04]  /*10920*/  STL.64 [R1+0x188], R36 ;  /* 0x0001882401007387 */ /* 0x000fe80000100a00 */
[----:B------:R-:W-:Y:S04]  /*10930*/  STL.64 [R1+0x180], R34 ;  /* 0x0001802201007387 */ /* 0x000fe80000100a00 */
[----:B---3--:R3:W-:Y:S02]  /*10940*/  STL [R1+0x2540], R58 ;  /* 0x0025403a01007387 */ /* 0x0087e40000100800 */
[----:B---3--:R-:W-:-:S05]  /*10950*/  IMAD.WIDE R58, R0, 0x2, R90 ;  /* 0x00000002003a7825 */ /* 0x008fca00078e025a */
[----:B------:R-:W3:Y:S01]  /*10960*/  @!P0 LDG.E.U16 R54, desc[UR6][R58.64] ;  /* 0x000000063a368981 */ /* 0x000ee2000c1e1500 */
[----:B0-----:R-:W-:Y:S01]  /*10970*/  IMAD.WIDE R38, R0, 0x2, R88 ;  /* 0x0000000200267825 */ /* 0x001fe200078e0258 */
[----:B------:R-:W-:-:S03]  /*10980*/  PRMT R51, RZ, 0x7610, R51 ;  /* 0x00007610ff337816 */ /* 0x000fc60000000033 */
[----:B-1----:R-:W-:-:S04]  /*10990*/  IMAD.WIDE R36, R0, 0x2, R86 ;  /* 0x0000000200247825 */ /* 0x002fc800078e0256 */
[----:B------:R-:W-:-:S05]  /*109a0*/  IMAD.WIDE R34, R0, 0x2, R84 ;  /* 0x0000000200227825 */ /* 0x000fca00078e0254 */
[----:B------:R-:W3:Y:S04]  /*109b0*/  @!P0 LDG.E.U16 R51, desc[UR6][R34.64] ;  /* 0x0000000622338981 */ /* 0x000ee8000c1e1500 */
[----:B------:R0:W-:Y:S01]  /*109c0*/  STL [R1+0x8], R33 ;  /* 0x0000082101007387 */ /* 0x0001e20000100800 */
[----:B------:R-:W-:Y:S01]  /*109d0*/  IMAD.MOV.U32 R40, RZ, RZ, R70 ;  /* 0x000000ffff287224 */ /* 0x000fe200078e0046 */
[----:B------:R-:W-:Y:S01]  /*109e0*/  PRMT R28, RZ, 0x7610, R28 ;  /* 0x00007610ff1c7816 */ /* 0x000fe2000000001c */
[----:B0-----:R-:W-:Y:S01]  /*109f0*/  IMAD.MOV.U32 R33, RZ, RZ, R69 ;  /* 0x000000ffff217224 */ /* 0x001fe200078e0045 */
[----:B----4-:R-:W-:Y:S04]  /*10a00*/  STL [R1+0x2544], R57 ;  /* 0x0025443901007387 */ /* 0x010fe80000100800 */
[----:B------:R-:W-:Y:S04]  /*10a10*/  STL [R1+0x4], R29 ;  /* 0x0000041d01007387 */ /* 0x000fe80000100800 */
[----:B------:R-:W-:Y:S04]  /*10a20*/  STL [R1+0x2548], R56 ;  /* 0x0025483801007387 */ /* 0x000fe80000100800 */
[----:B------:R-:W-:Y:S04]  /*10a30*/  STL [R1+0x254c], R55 ;  /* 0x00254c3701007387 */ /* 0x000fe80000100800 */
[----:B------:R-:W-:Y:S04]  /*10a40*/  STL.64 [R1+0x98], R58 ;  /* 0x0000983a01007387 */ /* 0x000fe80000100a00 */
[----:B------:R0:W-:Y:S04]  /*10a50*/  STL.64 [R1+0x90], R38 ;  /* 0x0000902601007387 */ /* 0x0001e80000100a00 */
[----:B------:R1:W-:Y:S01]  /*10a60*/  STL.64 [R1+0x88], R36 ;  /* 0x0000882401007387 */ /* 0x0003e20000100a00 */
[----:B--2---:R-:W-:-:S02]  /*10a70*/  PRMT R53, RZ, 0x7610, R53 ;  /* 0x00007610ff357816 */ /* 0x004fc40000000035 */
[----:B------:R-:W-:-:S04]  /*10a80*/  PRMT R52, RZ, 0x7610, R52 ;  /* 0x00007610ff347816 */ /* 0x000fc80000000034 */
[----:B------:R0:W2:Y:S04]  /*10a90*/  @!P0 LDG.E.U16 R53, desc[UR6][R38.64] ;  /* 0x0000000626358981 */ /* 0x0000a8000c1e1500 */
[----:B------:R1:W4:Y:S01]  /*10aa0*/  @!P0 LDG.E.U16 R52, desc[UR6][R36.64] ;  /* 0x0000000624348981 */ /* 0x000322000c1e1500 */
[----:B0-----:R-:W-:Y:S02]  /*10ab0*/  IMAD.MOV.U32 R38, RZ, RZ, R75 ;  /* 0x000000ffff267224 */ /* 0x001fe400078e004b */
[----:B------:R-:W-:Y:S02]  /*10ac0*/  IMAD.MOV.U32 R39, RZ, RZ, R74 ;  /* 0x000000ffff277224 */ /* 0x000fe400078e004a */
[----:B-1----:R-:W-:Y:S02]  /*10ad0*/  IMAD.MOV.U32 R36, RZ, RZ, R42 ;  /* 0x000000ffff247224 */ /* 0x002fe400078e002a */
[----:B------:R-:W-:-:S02]  /*10ae0*/  IMAD.MOV.U32 R37, RZ, RZ, R43 ;  /* 0x000000ffff257224 */ /* 0x000fc400078e002b */
[----:B------:R-:W-:Y:S01]  /*10af0*/  IMAD.MOV.U32 R42, RZ, RZ, R73 ;  /* 0x000000ffff2a7224 */ /* 0x000fe200078e0049 */
[----:B---3--:R-:W-:Y:S04]  /*10b00*/  STL [R1+0x2550], R54 ;  /* 0x0025503601007387 */ /* 0x008fe80000100800 */
[----:B------:R0:W-:Y:S01]  /*10b10*/  STL.64 [R1+0x80], R34 ;  /* 0x0000802201007387 */ /* 0x0001e20000100a00 */
[----:B------:R-:W-:Y:S02]  /*10b20*/  IMAD.MOV.U32 R43, RZ, RZ, R71 ;  /* 0x000000ffff2b7224 */ /* 0x000fe400078e0047 */
[----:B0-----:R-:W-:Y:S02]  /*10b30*/  IMAD.MOV.U32 R34, RZ, RZ, R68 ;  /* 0x000000ffff227224 */ /* 0x001fe400078e0044 */
[----:B------:R-:W-:-:S02]  /*10b40*/  IMAD R68, R2, 0x79, RZ ;  /* 0x0000007902447824 */ /* 0x000fc400078e02ff */
[----:B------:R-:W-:Y:S02]  /*10b50*/  IMAD.MOV.U32 R35, RZ, RZ, R41 ;  /* 0x000000ffff237224 */ /* 0x000fe400078e0029 */
[----:B------:R-:W-:Y:S02]  /*10b60*/  IMAD.MOV.U32 R41, RZ, RZ, R72 ;  /* 0x000000ffff297224 */ /* 0x000fe400078e0048 */
[----:B------:R-:W-:-:S04]  /*10b70*/  IMAD.WIDE R74, R68, 0x2, R90 ;  /* 0x00000002444a7825 */ /* 0x000fc800078e025a */
[----:B------:R-:W-:-:S04]  /*10b80*/  IMAD.WIDE R72, R68, 0x2, R88 ;  /* 0x0000000244487825 */ /* 0x000fc800078e0258 */
[----:B------:R-:W-:-:S04]  /*10b90*/  IMAD.WIDE R70, R68, 0x2, R86 ;  /* 0x0000000244467825 */ /* 0x000fc800078e0256 */
[----:B------:R-:W-:-:S05]  /*10ba0*/  IMAD.WIDE R68, R68, 0x2, R84 ;  /* 0x0000000244447825 */ /* 0x000fca00078e0254 */
[----:B------:R-:W3:Y:S01]  /*10bb0*/  @!P5 LDG.E.U16 R28, desc[UR6][R68.64] ;  /* 0x00000006441cd981 */ /* 0x000ee2000c1e1500 */
[C---:B------:R-:W-:Y:S01]  /*10bc0*/  VIADD R0, R5.reuse, 0xffffffa5 ;  /* 0xffffffa505007836 */ /* 0x040fe20000000000 */
[----:B------:R-:W-:Y:S02]  /*10bd0*/  PRMT R80, RZ, 0x7610, R80 ;  /* 0x00007610ff507816 */ /* 0x000fe40000000050 */
[----:B------:R-:W-:Y:S02]  /*10be0*/  PRMT R77, RZ, 0x7610, R77 ;  /* 0x00007610ff4d7816 */ /* 0x000fe4000000004d */
[----:B------:R-:W-:Y:S02]  /*10bf0*/  PRMT R76, RZ, 0x7610, R76 ;  /* 0x00007610ff4c7816 */ /* 0x000fe4000000004c */
[----:B------:R-:W-:Y:S01]  /*10c00*/  ISETP.GE.U32.AND P0, PT, R0, 0x7fffff26, PT ;  /* 0x7fffff260000780c */ /* 0x000fe20003f06070 */
[----:B------:R-:W-:Y:S01]  /*10c10*/  VIADD R0, R5, 0xffffff9d ;  /* 0xffffff9d05007836 */ /* 0x000fe20000000000 */
[----:B------:R0:W3:Y:S04]  /*10c20*/  @!P5 LDG.E.U16 R80, desc[UR6][R74.64] ;  /* 0x000000064a50d981 */ /* 0x0000e8000c1e1500 */
[----:B------:R-:W3:Y:S04]  /*10c30*/  @!P5 LDG.E.U16 R77, desc[UR6][R72.64] ;  /* 0x00000006484dd981 */ /* 0x000ee8000c1e1500 */
[----:B------:R-:W3:Y:S01]  /*10c40*/  @!P5 LDG.E.U16 R76, desc[UR6][R70.64] ;  /* 0x00000006464cd981 */ /* 0x000ee2000c1e1500 */
[----:B------:R-:W-:Y:S01]  /*10c50*/  ISETP.GE.U32.AND P5, PT, R0, 0x7fffff1e, PT ;  /* 0x7fffff1e0000780c */ /* 0x000fe20003fa6070 */
[----:B------:R-:W-:Y:S01]  /*10c60*/  IMAD R0, R2, 0x5a, RZ ;  /* 0x0000005a02007824 */ /* 0x000fe200078e02ff */
[----:B------:R-:W-:-:S02]  /*10c70*/  PRMT R24, RZ, 0x7610, R24 ;  /* 0x00007610ff187816 */ /* 0x000fc40000000018 */
[----:B------:R-:W-:Y:S01]  /*10c80*/  PRMT R25, RZ, 0x7610, R25 ;  /* 0x00007610ff197816 */ /* 0x000fe20000000019 */
[----:B------:R-:W-:-:S05]  /*10c90*/  IMAD.WIDE R54, R0, 0x2, R86 ;  /* 0x0000000200367825 */ /* 0x000fca00078e0256 */
[----:B------:R-:W3:Y:S04]  /*10ca0*/  @!P0 LDG.E.U16 R25, desc[UR6][R54.64] ;  /* 0x0000000636198981 */ /* 0x000ee8000c1e1500 */
[----:B--2---:R-:W-:Y:S04]  /*10cb0*/  STL [R1+0x2554], R53 ;  /* 0x0025543501007387 */ /* 0x004fe80000100800 */
[----:B----4-:R-:W-:Y:S04]  /*10cc0*/  STL [R1+0x2558], R52 ;  /* 0x0025583401007387 */ /* 0x010fe80000100800 */
[----:B------:R-:W-:Y:S04]  /*10cd0*/  STL [R1+0x255c], R51 ;  /* 0x00255c3301007387 */ /* 0x000fe80000100800 */
[----:B------:R-:W-:Y:S04]  /*10ce0*/  STL [R1+0x2130], R74 ;  /* 0x0021304a01007387 */ /* 0x000fe80000100800 */
[----:B------:R-:W-:Y:S04]  /*10cf0*/  STL [R1+0x227c], R74 ;  /* 0x00227c4a01007387 */ /* 0x000fe80000100800 */
[----:B------:R-:W-:Y:S04]  /*10d00*/  STL [R1+0x212c], R75 ;  /* 0x00212c4b01007387 */ /* 0x000fe80000100800 */
[----:B------:R-:W-:Y:S04]  /*10d10*/  STL [R1+0x2204], R75 ;  /* 0x0022044b01007387 */ /* 0x000fe80000100800 */
[----:B------:R-:W-:Y:S04]  /*10d20*/  STL.64 [R1+0x23b8], R74 ;  /* 0x0023b84a01007387 */ /* 0x000fe80000100a00 */
        /* <DEDUP_REMOVED lines=22> */
[----:B---3--:R1:W-:Y:S02]  /*10e90*/  STL [R1+0x104], R28 ;  /* 0x0001041c01007387 */ /* 0x0083e40000100800 */
[----:B-1----:R-:W-:-:S05]  /*10ea0*/  IMAD.WIDE R28, R0, 0x2, R84 ;  /* 0x00000002001c7825 */ /* 0x002fca00078e0254 */
[----:B------:R-:W2:Y:S01]  /*10eb0*/  @!P0 LDG.E.U16 R24, desc[UR6][R28.64] ;  /* 0x000000061c188981 */ /* 0x000ea2000c1e1500 */
[----:B------:R-:W-:Y:S01]  /*10ec0*/  PRMT R57, RZ, 0x7610, R57 ;  /* 0x00007610ff397816 */ /* 0x000fe20000000039 */
[----:B0-----:R-:W-:Y:S01]  /*10ed0*/  IMAD.WIDE R74, R0, 0x2, R90 ;  /* 0x00000002004a7825 */ /* 0x001fe200078e025a */
[----:B------:R-:W-:-:S03]  /*10ee0*/  PRMT R32, RZ, 0x7610, R32 ;  /* 0x00007610ff207816 */ /* 0x000fc60000000020 */
[----:B------:R-:W-:Y:S01]  /*10ef0*/  IMAD.WIDE R58, R0, 0x2, R88 ;  /* 0x00000002003a7825 */ /* 0x000fe200078e0258 */
[----:B------:R-:W3:Y:S03]  /*10f00*/  @!P0 LDG.E.U16 R57, desc[UR6][R74.64] ;  /* 0x000000064a398981 */ /* 0x000ee6000c1e1500 */
[----:B------:R-:W-:Y:S01]  /*10f10*/  VIADD R0, R5, 0xffffff95 ;  /* 0xffffff9505007836 */ /* 0x000fe20000000000 */
[----:B------:R0:W4:Y:S04]  /*10f20*/  @!P0 LDG.E.U16 R32, desc[UR6][R58.64] ;  /* 0x000000063a208981 */ /* 0x000128000c1e1500 */
[----:B------:R-:W-:Y:S01]  /*10f30*/  ISETP.GE.U32.AND P0, PT, R0, 0x7fffff16, PT ;  /* 0x7fffff160000780c */ /* 0x000fe20003f06070 */
[----:B------:R-:W-:Y:S01]  /*10f40*/  STL.64 [R1+0x378], R74 ;  /* 0x0003784a01007387 */ /* 0x000fe20000100a00 */
[----:B------:R-:W-:Y:S01]  /*10f50*/  IMAD R0, R2, 0x62, RZ ;  /* 0x0000006202007824 */ /* 0x000fe200078e02ff */
[----:B------:R-:W-:-:S02]  /*10f60*/  PRMT R30, RZ, 0x7610, R30 ;  /* 0x00007610ff1e7816 */ /* 0x000fc4000000001e */
[----:B------:R0:W-:Y:S01]  /*10f70*/  STL.64 [R1+0x370], R58 ;  /* 0x0003703a01007387 */ /* 0x0001e20000100a00 */
[----:B------:R-:W-:-:S03]  /*10f80*/  PRMT R31, RZ, 0x7610, R31 ;  /* 0x00007610ff1f7816 */ /* 0x000fc6000000001f */
[----:B------:R1:W-:Y:S01]  /*10f90*/  STL.64 [R1+0x368], R54 ;  /* 0x0003683601007387 */ /* 0x0003e20000100a00 */
[----:B------:R-:W-:-:S03]  /*10fa0*/  PRMT R22, RZ, 0x7610, R22 ;  /* 0x00007610ff167816 */ /* 0x000fc60000000016 */
[----:B------:R1:W-:Y:S01]  /*10fb0*/  STL.64 [R1+0x360], R28 ;  /* 0x0003601c01007387 */ /* 0x0003e20000100a00 */
[----:B------:R-:W-:Y:S01]  /*10fc0*/  PRMT R23, RZ, 0x7610, R23 ;  /* 0x00007610ff177816 */ /* 0x000fe20000000017 */
[----:B0-----:R-:W-:-:S04]  /*10fd0*/  IMAD.WIDE R58, R0, 0x2, R90 ;  /* 0x00000002003a7825 */ /* 0x001fc800078e025a */
[C---:B-1----:R-:W-:Y:S01]  /*10fe0*/  IMAD.WIDE R54, R0.reuse, 0x2, R88 ;  /* 0x0000000200367825 */ /* 0x042fe200078e0258 */
[----:B------:R-:W4:Y:S03]  /*10ff0*/  @!P5 LDG.E.U16 R31, desc[UR6][R58.64] ;  /* 0x000000063a1fd981 */ /* 0x000f26000c1e1500 */
[C---:B------:R-:W-:Y:S01]  /*11000*/  IMAD.WIDE R28, R0.reuse, 0x2, R86 ;  /* 0x00000002001c7825 */ /* 0x040fe200078e0256 */
[----:B------:R-:W4:Y:S04]  /*11010*/  @!P5 LDG.E.U16 R30, desc[UR6][R54.64] ;  /* 0x00000006361ed981 */ /* 0x000f28000c1e1500 */
[----:B------:R-:W4:Y:S04]  /*11020*/  @!P5 LDG.E.U16 R23, desc[UR6][R28.64] ;  /* 0x000000061c17d981 */ /* 0x000f28000c1e1500 */
[----:B--2---:R-:W-:Y:S04]  /*11030*/  STL [R1+0x148], R24 ;  /* 0x0001481801007387 */ /* 0x004fe80000100800 */
[----:B------:R0:W-:Y:S02]  /*11040*/  STL [R1+0x14c], R25 ;  /* 0x00014c1901007387 */ /* 0x0001e40000100800 */
[----:B0-----:R-:W-:-:S05]  /*11050*/  IMAD.WIDE R24, R0, 0x2, R84 ;  /* 0x0000000200187825 */ /* 0x001fca00078e0254 */
[----:B------:R0:W2:Y:S01]  /*11060*/  @!P5 LDG.E.U16 R22, desc[UR6][R24.64] ;  /* 0x000000061816d981 */ /* 0x0000a2000c1e1500 */
[----:B------:R-:W-:-:S03]  /*11070*/  VIADD R0, R5, 0xffffff8d ;  /* 0xffffff8d05007836 */ /* 0x000fc60000000000 */
[----:B------:R-:W-:Y:S04]  /*11080*/  STL.64 [R1+0x278], R58 ;  /* 0x0002783a01007387 */ /* 0x000fe80000100a00 */
[----:B---3--:R-:W-:Y:S01]  /*11090*/  STL [R1+0x154], R57 ;  /* 0x0001543901007387 */ /* 0x008fe20000100800 */
[----:B------:R-:W-:-:S03]  /*110a0*/  ISETP.GE.U32.AND P5, PT, R0, 0x7fffff0e, PT ;  /* 0x7fffff0e0000780c */ /* 0x000fc60003fa6070 */
[----:B------:R-:W-:Y:S01]  /*110b0*/  STL.64 [R1+0x270], R54 ;  /* 0x0002703601007387 */ /* 0x000fe20000100a00 */
[----:B------:R-:W-:-:S03]  /*110c0*/  IMAD R0, R2, 0x6a, RZ ;  /* 0x0000006a02007824 */ /* 0x000fc600078e02ff */
[----:B------:R-:W-:Y:S01]  /*110d0*/  STL.64 [R1+0x268], R28 ;  /* 0x0002681c01007387 */ /* 0x000fe20000100a00 */
[----:B------:R-:W-:Y:S02]  /*110e0*/  PRMT R69, RZ, 0x7610, R69 ;  /* 0x00007610ff457816 */ /* 0x000fe40000000045 */
[----:B------:R-:W-:Y:S01]  /*110f0*/  PRMT R71, RZ, 0x7610, R71 ;  /* 0x00007610ff477816 */ /* 0x000fe20000000047 */
[----:B------:R0:W-:Y:S01]  /*11100*/  STL.64 [R1+0x260], R24 ;  /* 0x0002601801007387 */ /* 0x0001e20000100a00 */
[----:B------:R-:W-:Y:S02]  /*11110*/  PRMT R26, RZ, 0x7610, R26 ;  /* 0x00007610ff1a7816 */ /* 0x000fe4000000001a */
[----:B------:R-:W-:Y:S01]  /*11120*/  PRMT R27, RZ, 0x7610, R27 ;  /* 0x00007610ff1b7816 */ /* 0x000fe2000000001b */
[----:B----4-:R-:W-:Y:S01]  /*11130*/  STL [R1+0x150], R32 ;  /* 0x0001502001007387 */ /* 0x010fe20000100800 */
[----:B------:R-:W-:Y:S02]  /*11140*/  PRMT R70, RZ, 0x7610, R70 ;  /* 0x00007610ff467816 */ /* 0x000fe40000000046 */
[----:B------:R-:W-:Y:S01]  /*11150*/  PRMT R72, RZ, 0x7610, R72 ;  /* 0x00007610ff487816 */ /* 0x000fe20000000048 */
[----:B------:R-:W-:Y:S01]  /*11160*/  STL [R1+0x140], R30 ;  /* 0x0001401e01007387 */ /* 0x000fe20000100800 */
[----:B------:R-:W-:-:S02]  /*11170*/  PRMT R78, RZ, 0x7610, R78 ;  /* 0x00007610ff4e7816 */ /* 0x000fc4000000004e */
[----:B------:R-:W-:Y:S01]  /*11180*/  PRMT R82, RZ, 0x7610, R82 ;  /* 0x00007610ff527816 */ /* 0x000fe20000000052 */
[----:B------:R1:W-:Y:S01]  /*11190*/  STL [R1+0x144], R31 ;  /* 0x0001441f01007387 */ /* 0x0003e20000100800 */
[C---:B0-----:R-:W-:Y:S01]  /*111a0*/  IMAD.WIDE R24, R0.reuse, 0x2, R86 ;  /* 0x0000000200187825 */ /* 0x041fe200078e0256 */
[----:B------:R-:W-:Y:S01]  /*111b0*/  PRMT R93, RZ, 0x7610, R93 ;  /* 0x00007610ff5d7816 */ /* 0x000fe2000000005d */
[----:B------:R-:W0:Y:S02]  /*111c0*/  LDC R57, c[0x0][0x3b0] ;  /* 0x0000ec00ff397b82 */ /* 0x000e240000000800 */
[C---:B------:R-:W-:Y:S01]  /*111d0*/  IMAD.WIDE R28, R0.reuse, 0x2, R88 ;  /* 0x00000002001c7825 */ /* 0x040fe200078e0258 */
[----:B------:R-:W3:Y:S03]  /*111e0*/  @!P0 LDG.E.U16 R69, desc[UR6][R24.64] ;  /* 0x0000000618458981 */ /* 0x000ee6000c1e1500 */
[C---:B-1----:R-:W-:Y:S01]  /*111f0*/  IMAD.WIDE R30, R0.reuse, 0x2, R90 ;  /* 0x00000002001e7825 */ /* 0x042fe200078e025a */
[----:B------:R1:W4:Y:S01]  /*11200*/  @!P0 LDG.E.U16 R26, desc[UR6][R28.64] ;  /* 0x000000061c1a8981 */ /* 0x000322000c1e1500 */
[----:B------:R-:W-:Y:S01]  /*11210*/  PRMT R3, RZ, 0x7610, R3 ;  /* 0x00007610ff037816 */ /* 0x000fe20000000003 */
[----:B------:R-:W0:Y:S02]  /*11220*/  LDC R54, c[0x0][0x3b0] ;  /* 0x0000ec00ff367b82 */ /* 0x000e240000000800 */
[----:B------:R-:W4:Y:S04]  /*11230*/  @!P0 LDG.E.U16 R27, desc[UR6][R30.64] ;  /* 0x000000061e1b8981 */ /* 0x000f28000c1e1500 */
[----:B--2---:R-:W-:Y:S04]  /*11240*/  STL [R1+0x138], R22 ;  /* 0x0001381601007387 */ /* 0x004fe80000100800 */
[----:B------:R2:W-:Y:S02]  /*11250*/  STL [R1+0x13c], R23 ;  /* 0x00013c1701007387 */ /* 0x0005e40000100800 */
[----:B--2---:R-:W-:-:S05]  /*11260*/  IMAD.WIDE R22, R0, 0x2, R84 ;  /* 0x0000000200167825 */ /* 0x004fca00078e0254 */
[----:B------:R2:W4:Y:S01]  /*11270*/  @!P0 LDG.E.U16 R71, desc[UR6][R22.64] ;  /* 0x0000000616478981 */ /* 0x000522000c1e1500 */
[----:B------:R-:W-:-:S03]  /*11280*/  VIADD R0, R5, 0xffffffb3 ;  /* 0xffffffb305007836 */ /* 0x000fc60000000000 */
[----:B------:R-:W-:Y:S02]  /*11290*/  STL.64 [R1+0x178], R30 ;  /* 0x0001781e01007387 */ /* 0x000fe40000100a00 */
[----:B------:R-:W-:Y:S02]  /*112a0*/  ISETP.GE.U32.AND P0, PT, R0, 0x7fffff34, PT ;  /* 0x7fffff340000780c */ /* 0x000fe40003f06070 */
[----:B------:R1:W-:Y:S01]  /*112b0*/  STL.64 [R1+0x170], R28 ;  /* 0x0001701c01007387 */ /* 0x0003e20000100a00 */
[----:B------:R-:W-:-:S03]  /*112c0*/  IMAD R0, R2, 0x72, RZ ;  /* 0x0000007202007824 */ /* 0x000fc600078e02ff */
[----:B------:R0:W-:Y:S04]  /*112d0*/  STL.64 [R1+0x168], R24 ;  /* 0x0001681801007387 */ /* 0x0001e80000100a00 */
[----:B------:R2:W-:Y:S04]  /*112e0*/  STL.64 [R1+0x160], R22 ;  /* 0x0001601601007387 */ /* 0x0005e80000100a00 */
[----:B---3--:R-:W-:Y:S01]  /*112f0*/  STL [R1+0x2504], R69 ;  /* 0x0025044501007387 */ /* 0x008fe20000100800 */
[----:B-1----:R-:W-:-:S04]  /*11300*/  IMAD.WIDE R28, R0, 0x2, R90 ;  /* 0x00000002001c7825 */ /* 0x002fc800078e025a */
[C---:B0-----:R-:W-:Y:S01]  /*11310*/  IMAD.WIDE R24, R0.reuse, 0x2, R86 ;  /* 0x0000000200187825 */ /* 0x041fe200078e0256 */
[----:B------:R0:W3:Y:S03]  /*11320*/  @!P5 LDG.E.U16 R70, desc[UR6][R28.64] ;  /* 0x000000061c46d981 */ /* 0x0000e6000c1e1500 */
[----:B--2---:R-:W-:Y:S01]  /*11330*/  IMAD.WIDE R22, R0, 0x2, R84 ;  /* 0x0000000200167825 */ /* 0x004fe200078e0254 */
[----:B------:R-:W2:Y:S04]  /*11340*/  @!P5 LDG.E.U16 R78, desc[UR6][R24.64] ;  /* 0x00000006184ed981 */ /* 0x000ea8000c1e1500 */
[----:B------:R-:W2:Y:S01]  /*11350*/  @!P5 LDG.E.U16 R82, desc[UR6][R22.64] ;  /* 0x000000061652d981 */ /* 0x000ea2000c1e1500 */
[----:B------:R-:W-:-:S02]  /*11360*/  IMAD.MOV.U32 R30, RZ, RZ, R65 ;  /* 0x000000ffff1e7224 */ /* 0x000fc400078e0041 */
[----:B------:R-:W-:Y:S01]  /*11370*/  IMAD.MOV.U32 R31, RZ, RZ, R64 ;  /* 0x000000ffff1f7224 */ /* 0x000fe200078e0040 */
[----:B------:R-:W-:Y:S01]  /*11380*/  PRMT R6, RZ, 0x7610, R6 ;  /* 0x00007610ff067816 */ /* 0x000fe20000000006 */
[----:B------:R-:W-:Y:S01]  /*11390*/  IMAD.MOV.U32 R32, RZ, RZ, R63 ;  /* 0x000000ffff207224 */ /* 0x000fe200078e003f */
[----:B----4-:R-:W-:Y:S04]  /*113a0*/  STL [R1+0x2508], R71 ;  /* 0x0025084701007387 */ /* 0x010fe80000100800 */
[----:B------:R-:W-:Y:S04]  /*113b0*/  STL [R1+0x130], R26 ;  /* 0x0001301a01007387 */ /* 0x000fe80000100800 */
[----:B------:R1:W-:Y:S02]  /*113c0*/  STL [R1+0x134], R27 ;  /* 0x0001341b01007387 */ /* 0x0003e40000100800 */
[----:B-1----:R-:W-:-:S04]  /*113d0*/  IMAD.WIDE R26, R0, 0x2, R88 ;  /* 0x00000002001a7825 */ /* 0x002fc800078e0258 */
[----:B------:R-:W-:Y:S01]  /*113e0*/  VIADD R0, R5, 0xffffff85 ;  /* 0xffffff8505007836 */ /* 0x000fe20000000000 */
[----:B------:R1:W4:Y:S04]  /*113f0*/  @!P5 LDG.E.U16 R72, desc[UR6][R26.64] ;  /* 0x000000061a48d981 */ /* 0x000328000c1e1500 */
[----:B------:R-:W-:Y:S01]  /*11400*/  ISETP.GE.U32.AND P5, PT, R0, 0x7fffff06, PT ;  /* 0x7fffff060000780c */ /* 0x000fe20003fa6070 */
[----:B------:R0:W-:Y:S04]  /*11410*/  STL.64 [R1+0x78], R28 ;  /* 0x0000781c01007387 */ /* 0x0001e80000100a00 */
[----:B------:R1:W-:Y:S01]  /*11420*/  STL.64 [R1+0x70], R26 ;  /* 0x0000701a01007387 */ /* 0x0003e20000100a00 */
[----:B0-----:R-:W-:-:S02]  /*11430*/  IMAD.MOV.U32 R28, RZ, RZ, R67 ;  /* 0x000000ffff1c7224 */ /* 0x001fc400078e0043 */
[----:B-1----:R-:W-:Y:S02]  /*11440*/  IMAD.MOV.U32 R27, RZ, RZ, R60 ;  /* 0x000000ffff1b7224 */ /* 0x002fe400078e003c */
[----:B------:R-:W-:Y:S02]  /*11450*/  IMAD R60, R2, 0x7a, RZ ;  /* 0x0000007a023c7824 */ /* 0x000fe400078e02ff */
[----:B------:R-:W-:Y:S02]  /*11460*/  IMAD.MOV.U32 R29, RZ, RZ, R66 ;  /* 0x000000ffff1d7224 */ /* 0x000fe400078e0042 */
[----:B------:R-:W-:-:S05]  /*11470*/  IMAD.WIDE R66, R60, 0x2, R90 ;  /* 0x000000023c427825 */ /* 0x000fca00078e025a */
[----:B------:R-:W2:Y:S01]  /*11480*/  @!P5 LDG.E.U16 R93, desc[UR6][R66.64] ;  /* 0x00000006425dd981 */ /* 0x000ea2000c1e1500 */
[----:B------:R-:W-:-:S03]  /*11490*/  IMAD.WIDE R64, R60, 0x2, R88 ;  /* 0x000000023c407825 */ /* 0x000fc600078e0258 */
[----:B------:R0:W-:Y:S04]  /*114a0*/  STL.64 [R1+0x68], R24 ;  /* 0x0000681801007387 */ /* 0x0001e80000100a00 */
[----:B------:R-:W2:Y:S01]  /*114b0*/  @!P5 LDG.E.U16 R3, desc[UR6][R64.64] ;  /* 0x000000064003d981 */ /* 0x000ea2000c1e1500 */
[----:B0-----:R-:W-:Y:S02]  /*114c0*/  IMAD.MOV.U32 R25, RZ, RZ, R43 ;  /* 0x000000ffff197224 */ /* 0x001fe400078e002b */
[----:B------:R-:W-:Y:S02]  /*114d0*/  IMAD.MOV.U32 R43, RZ, RZ, R62 ;  /* 0x000000ffff2b7224 */ /* 0x000fe400078e003e */
[----:B------:R-:W-:-:S05]  /*114e0*/  IMAD.WIDE R62, R60, 0x2, R86 ;  /* 0x000000023c3e7825 */ /* 0x000fca00078e0256 */
[----:B------:R-:W2:Y:S01]  /*114f0*/  @!P5 LDG.E.U16 R6, desc[UR6][R62.64] ;  /* 0x000000063e06d981 */ /* 0x000ea2000c1e1500 */
[----:B------:R-:W-:-:S03]  /*11500*/  PRMT R0, RZ, 0x7610, R0 ;  /* 0x00007610ff007816 */ /* 0x000fc60000000000 */
[----:B---3--:R-:W-:Y:S04]  /*11510*/  STL [R1+0x250c], R70 ;  /* 0x00250c4601007387 */ /* 0x008fe80000100800 */
[----:B------:R-:W-:Y:S01]  /*11520*/  STL.64 [R1+0x60], R22 ;  /* 0x0000601601007387 */ /* 0x000fe20000100a00 */
[----:B------:R-:W-:Y:S02]  /*11530*/  IMAD.MOV.U32 R26, RZ, RZ, R42 ;  /* 0x000000ffff1a7224 */ /* 0x000fe400078e002a */
[----:B------:R-:W-:Y:S02]  /*11540*/  IMAD.MOV.U32 R42, RZ, RZ, R61 ;  /* 0x000000ffff2a7224 */ /* 0x000fe400078e003d */
[----:B------:R-:W-:-:S04]  /*11550*/  IMAD.WIDE R60, R60, 0x2, R84 ;  /* 0x000000023c3c7825 */ /* 0x000fc800078e0254 */
[----:B------:R-:W-:Y:S01]  /*11560*/  VIADD R58, R5, 0xffffffb2 ;  /* 0xffffffb2053a7836 */ /* 0x000fe20000000000 */
[----:B----4-:R-:W-:Y:S04]  /*11570*/  STL [R1+0x2510], R72 ;  /* 0x0025104801007387 */ /* 0x010fe80000100800 */
[----:B--2---:R-:W-:Y:S04]  /*11580*/  STL [R1+0x2514], R78 ;  /* 0x0025144e01007387 */ /* 0x004fe80000100800 */
[----:B------:R-:W-:Y:S04]  /*11590*/  STL [R1+0x2518], R82 ;  /* 0x0025185201007387 */ /* 0x000fe80000100800 */
[----:B------:R-:W2:Y:S04]  /*115a0*/  LDL R83, [R1+0xed4] ;  /* 0x000ed40001537983 */ /* 0x000ea80000100800 */
[----:B------:R0:W-:Y:S04]  /*115b0*/  STL.S16 [R1+0x1048], R0 ;  /* 0x0010480001007387 */ /* 0x0001e80000100600 */
[----:B------:R-:W2:Y:S04]  /*115c0*/  LDL.LU R24, [R1+0x30] ;  /* 0x0000300001187983 */ /* 0x000ea80000300800 */
[----:B------:R1:W-:Y:S04]  /*115d0*/  STL [R1+0x251c], R93 ;  /* 0x00251c5d01007387 */ /* 0x0003e80000100800 */
[----:B------:R-:W-:Y:S04]  /*115e0*/  STL [R1+0x2150], R66 ;  /* 0x0021504201007387 */ /* 0x000fe80000100800 */
[----:B------:R-:W-:Y:S04]  /*115f0*/  STL [R1+0x220c], R66 ;  /* 0x00220c4201007387 */ /* 0x000fe80000100800 */
[----:B------:R-:W-:Y:S04]  /*11600*/  STL [R1+0x214c], R67 ;  /* 0x00214c4301007387 */ /* 0x000fe80000100800 */
[----:B------:R-:W-:Y:S04]  /*11610*/  STL [R1+0x22e4], R67 ;  /* 0x0022e44301007387 */ /* 0x000fe80000100800 */
[----:B------:R-:W-:Y:S04]  /*11620*/  STL.64 [R1+0x23c8], R66 ;  /* 0x0023c84201007387 */ /* 0x000fe80000100a00 */
        /* <DEDUP_REMOVED lines=26> */
[----:B------:R-:W3:Y:S01]  /*117d0*/  LDL R5, [R1+0x1048] ;  /* 0x0010480001057983 */ /* 0x000ee20000100800 */
[----:B0-----:R-:W-:-:S02]  /*117e0*/  IMAD R0, R2, 0x4c, RZ ;  /* 0x0000004c02007824 */ /* 0x001fc400078e02ff */
[----:B------:R-:W-:Y:S02]  /*117f0*/  IMAD.MOV.U32 R59, RZ, RZ, R26 ;  /* 0x000000ffff3b7224 */ /* 0x000fe400078e001a */
[----:B------:R-:W-:Y:S02]  /*11800*/  IMAD.MOV.U32 R26, RZ, RZ, R40 ;  /* 0x000000ffff1a7224 */ /* 0x000fe400078e0028 */
[----:B------:R-:W-:Y:S02]  /*11810*/  IMAD.MOV.U32 R40, RZ, RZ, R44 ;  /* 0x000000ffff287224 */ /* 0x000fe400078e002c */
[----:B------:R-:W-:Y:S02]  /*11820*/  IMAD.MOV.U32 R81, RZ, RZ, R25 ;  /* 0x000000ffff517224 */ /* 0x000fe400078e0019 */
[----:B------:R-:W-:Y:S02]  /*11830*/  IMAD.MOV.U32 R44, RZ, RZ, R92 ;  /* 0x000000ffff2c7224 */ /* 0x000fe400078e005c */
[----:B------:R-:W-:-:S04]  /*11840*/  IMAD.WIDE R22, R0, 0x2, R90 ;  /* 0x0000000200167825 */ /* 0x000fc800078e025a */
[----:B-1----:R-:W-:-:S04]  /*11850*/  IMAD.WIDE R92, R0, 0x2, R86 ;  /* 0x00000002005c7825 */ /* 0x002fc800078e0256 */
[----:B------:R-:W-:Y:S01]  /*11860*/  IMAD.WIDE R74, R0, 0x2, R84 ;  /* 0x00000002004a7825 */ /* 0x000fe200078e0254 */
[----:B------:R-:W-:Y:S02]  /*11870*/  PRMT R82, RZ, 0x7610, R82 ;  /* 0x00007610ff527816 */ /* 0x000fe40000000052 */
[----:B------:R-:W-:Y:S02]  /*11880*/  PRMT R71, RZ, 0x7610, R71 ;  /* 0x00007610ff477816 */ /* 0x000fe40000000047 */
[----:B------:R-:W-:-:S04]  /*11890*/  PRMT R70, RZ, 0x7610, R70 ;  /* 0x00007610ff467816 */ /* 0x000fc80000000046 */
[----:B------:R0:W4:Y:S04]  /*118a0*/  @!P0 LDG.E.U16 R71, desc[UR6][R92.64] ;  /* 0x000000065c478981 */ /* 0x000128000c1e1500 */
[----:B------:R-:W4:Y:S01]  /*118b0*/  @!P0 LDG.E.U16 R70, desc[UR6][R74.64] ;  /* 0x000000064a468981 */ /* 0x000f22000c1e1500 */
[----:B--2---:R-:W-:Y:S01]  /*118c0*/  SEL R55, R83, R24, !P1 ;  /* 0x0000001853377207 */ /* 0x004fe20004800000 */
[----:B------:R-:W-:Y:S02]  /*118d0*/  IMAD.WIDE R24, R0, 0x2, R88 ;  /* 0x0000000200187825 */ /* 0x000fe400078e0258 */
[----:B------:R-:W2:Y:S04]  /*118e0*/  LDL.LU R0, [R1+0x2c] ;  /* 0x00002c0001007983 */ /* 0x000ea80000300800 */
[----:B------:R-:W4:Y:S04]  /*118f0*/  @!P0 LDG.E.U16 R82, desc[UR6][R24.64] ;  /* 0x0000000618528981 */ /* 0x000f28000c1e1500 */
[----:B---3--:R-:W3:Y:S04]  /*11900*/  @!P0 LDG.E.U16 R5, desc[UR6][R22.64] ;  /* 0x0000000616058981 */ /* 0x008ee8000c1e1500 */
[----:B------:R1:W-:Y:S01]  /*11910*/  STL.64 [R1+0x538], R22 ;  /* 0x0005381601007387 */ /* 0x0003e20000100a00 */
[----:B------:R-:W-:-:S03]  /*11920*/  IMAD R55, R55, R57, RZ ;  /* 0x0000003937377224 */ /* 0x000fc600078e02ff */
[----:B------:R0:W-:Y:S04]  /*11930*/  STL.64 [R1+0x530], R24 ;  /* 0x0005301801007387 */ /* 0x0001e80000100a00 */
[----:B-1----:R-:W4:Y:S01]  /*11940*/  LDL.LU.64 R22, [R1+0x25c0] ;  /* 0x0025c00001167983 */ /* 0x002f220000300a00 */
[----:B------:R-:W-:Y:S02]  /*11950*/  PRMT R53, RZ, 0x7610, R53 ;  /* 0x00007610ff357816 */ /* 0x000fe40000000035 */
[----:B------:R-:W-:Y:S02]  /*11960*/  PRMT R56, RZ, 0x7610, R56 ;  /* 0x00007610ff387816 */ /* 0x000fe40000000038 */
[----:B--2---:R-:W-:Y:S01]  /*11970*/  SEL R0, R83, R0, !P1 ;  /* 0x0000000053007207 */ /* 0x004fe20004800000 */
[----:B---3--:R1:W-:Y:S01]  /*11980*/  @!P0 STL [R1+0x1048], R5 ;  /* 0x0010480501008387 */ /* 0x0083e20000100800 */
[----:B------:R-:W-:-:S03]  /*11990*/  ISETP.GE.U32.AND P0, PT, R58, 0x7fffff33, PT ;  /* 0x7fffff333a00780c */ /* 0x000fc60003f06070 */
[----:B------:R2:W-:Y:S04]  /*119a0*/  STL.64 [R1+0x528], R92 ;  /* 0x0005285c01007387 */ /* 0x0005e80000100a00 */
[----:B0-----:R-:W3:Y:S01]  /*119b0*/  LDL.LU.64 R24, [R1+0x25b8] ;  /* 0x0025b80001187983 */ /* 0x001ee20000300a00 */
[----:B-1----:R-:W0:Y:S03]  /*119c0*/  LDC R5, c[0x0][0x3a0] ;  /* 0x0000e800ff057b82 */ /* 0x002e260000000800 */
[----:B------:R-:W-:Y:S01]  /*119d0*/  STL.64 [R1+0x520], R74 ;  /* 0x0005204a01007387 */ /* 0x000fe20000100a00 */
[----:B--2---:R-:W-:-:S03]  /*119e0*/  IMAD R92, R0, R54, RZ ;  /* 0x00000036005c7224 */ /* 0x004fc600078e02ff */
[----:B------:R1:W-:Y:S01]  /*119f0*/  STL [R1+0x149c], R55 ;  /* 0x00149c3701007387 */ /* 0x0003e20000100800 */
[----:B------:R-:W-:-:S03]  /*11a00*/  IMAD R0, R2, 0x4d, RZ ;  /* 0x0000004d02007824 */ /* 0x000fc600078e02ff */
[----:B------:R-:W-:Y:S04]  /*11a10*/  STL [R1+0x2398], R92 ;  /* 0x0023985c01007387 */ /* 0x000fe80000100800 */
[----:B----4-:R-:W-:Y:S01]  /*11a20*/  STL [R1+0x1044], R82 ;  /* 0x0010445201007387 */ /* 0x010fe20000100800 */
[----:B-1----:R-:W-:-:S03]  /*11a30*/  IMAD.WIDE R54, R0, 0x2, R84 ;  /* 0x0000000200367825 */ /* 0x002fc600078e0254 */
[----:B------:R-:W-:Y:S04]  /*11a40*/  STL [R1+0x1040], R71 ;  /* 0x0010404701007387 */ /* 0x000fe80000100800 */
[----:B------:R1:W-:Y:S04]  /*11a50*/  STL [R1+0x103c], R70 ;  /* 0x00103c4601007387 */ /* 0x0003e80000100800 */
[----:B------:R-:W2:Y:S01]  /*11a60*/  @!P0 LDG.E.U16 R53, desc[UR6][R54.64] ;  /* 0x0000000636358981 */ /* 0x000ea2000c1e1500 */
[----:B-1----:R-:W-:-:S05]  /*11a70*/  IMAD.WIDE R70, R0, 0x2, R86 ;  /* 0x0000000200467825 */ /* 0x002fca00078e0256 */
[----:B------:R-:W4:Y:S01]  /*11a80*/  @!P0 LDG.E.U16 R56, desc[UR6][R70.64] ;  /* 0x0000000646388981 */ /* 0x000f22000c1e1500 */
[----:B------:R-:W-:Y:S01]  /*11a90*/  IMAD.MOV.U32 R57, RZ, RZ, R59 ;  /* 0x000000ffff397224 */ /* 0x000fe200078e003b */
[----:B------:R-:W-:Y:S01]  /*11aa0*/  PRMT R66, RZ, 0x7610, R66 ;  /* 0x00007610ff427816 */ /* 0x000fe20000000042 */
[----:B------:R-:W-:Y:S01]  /*11ab0*/  IMAD.MOV.U32 R58, RZ, RZ, R26 ;  /* 0x000000ffff3a7224 */ /* 0x000fe200078e001a */
[----:B------:R-:W-:Y:S01]  /*11ac0*/  PRMT R62, RZ, 0x7610, R62 ;  /* 0x00007610ff3e7816 */ /* 0x000fe2000000003e */
[----:B------:R-:W-:Y:S02]  /*11ad0*/  IMAD.MOV.U32 R59, RZ, RZ, R27 ;  /* 0x000000ffff3b7224 */ /* 0x000fe400078e001b */
[----:B------:R-:W-:-:S04]  /*11ae0*/  IMAD.WIDE R26, R0, 0x2, R90 ;  /* 0x00000002001a7825 */ /* 0x000fc800078e025a */
[----:B------:R-:W-:Y:S01]  /*11af0*/  IMAD.WIDE R74, R0, 0x2, R88 ;  /* 0x00000002004a7825 */ /* 0x000fe200078e0258 */
[----:B------:R-:W3:Y:S03]  /*11b00*/  @!P0 LDG.E.U16 R66, desc[UR6][R26.64] ;  /* 0x000000061a428981 */ /* 0x000ee6000c1e1500 */
[----:B0-----:R-:W-:Y:S01]  /*11b10*/  VIADD R0, R5, 0xffffffb1 ;  /* 0xffffffb105007836 */ /* 0x001fe20000000000 */
[----:B------:R0:W-:Y:S04]  /*11b20*/  STL.64 [R1+0x518], R26 ;  /* 0x0005181a01007387 */ /* 0x0001e80000100a00 */
[----:B------:R1:W3:Y:S01]  /*11b30*/  @!P0 LDG.E.U16 R62, desc[UR6][R74.64] ;  /* 0x000000064a3e8981 */ /* 0x0002e2000c1e1500 */
[----:B------:R-:W-:-:S03]  /*11b40*/  ISETP.GE.U32.AND P0, PT, R0, 0x7fffff32, PT ;  /* 0x7fffff320000780c */ /* 0x000fc60003f06070 */
[----:B------:R1:W-:Y:S01]  /*11b50*/  STL.64 [R1+0x510], R74 ;  /* 0x0005104a01007387 */ /* 0x0003e20000100a00 */
[----:B------:R-:W-:-:S03]  /*11b60*/  IMAD R0, R2, 0x4e, RZ ;  /* 0x0000004e02007824 */ /* 0x000fc600078e02ff */
[----:B0-----:R-:W3:Y:S04]  /*11b70*/  LDL.LU.64 R26, [R1+0x25b0] ;  /* 0x0025b000011a7983 */ /* 0x001ee80000300a00 */
[----:B------:R0:W-:Y:S04]  /*11b80*/  STL.64 [R1+0x508], R70 ;  /* 0x0005084601007387 */ /* 0x0001e80000100a00 */
[----:B------:R0:W-:Y:S01]  /*11b90*/  STL.64 [R1+0x500], R54 ;  /* 0x0005003601007387 */ /* 0x0001e20000100a00 */
[----:B------:R-:W-:Y:S02]  /*11ba0*/  PRMT R67, RZ, 0x7610, R67 ;  /* 0x00007610ff437816 */ /* 0x000fe40000000043 */
[----:B------:R-:W-:Y:S01]  /*11bb0*/  PRMT R63, RZ, 0x7610, R63 ;  /* 0x00007610ff3f7816 */ /* 0x000fe2000000003f */
[----:B-1----:R-:W-:Y:S01]  /*11bc0*/  IMAD.WIDE R74, R0, 0x2, R86 ;  /* 0x00000002004a7825 */ /* 0x002fe200078e0256 */
[----:B------:R-:W-:-:S02]  /*11bd0*/  PRMT R52, RZ, 0x7610, R52 ;  /* 0x00007610ff347816 */ /* 0x000fc40000000034 */
[----:B------:R-:W-:Y:S01]  /*11be0*/  PRMT R51, RZ, 0x7610, R51 ;  /* 0x00007610ff337816 */ /* 0x000fe20000000033 */
[----:B0-----:R-:W-:-:S03]  /*11bf0*/  IMAD.WIDE R70, R0, 0x2, R84 ;  /* 0x0000000200467825 */ /* 0x001fc600078e0254 */
[----:B------:R0:W3:Y:S01]  /*11c00*/  @!P0 LDG.E.U16 R52, desc[UR6][R74.64] ;  /* 0x000000064a348981 */ /* 0x0000e2000c1e1500 */
[----:B------:R-:W-:Y:S02]  /*11c10*/  IMAD.MOV.U32 R55, RZ, RZ, R59 ;  /* 0x000000ffff377224 */ /* 0x000fe400078e003b */
[----:B------:R-:W-:Y:S01]  /*11c20*/  IMAD.MOV.U32 R54, RZ, RZ, R58 ;  /* 0x000000ffff367224 */ /* 0x000fe200078e003a */
[----:B------:R1:W3:Y:S01]  /*11c30*/  @!P0 LDG.E.U16 R51, desc[UR6][R70.64] ;  /* 0x0000000646338981 */ /* 0x0002e2000c1e1500 */
[----:B------:R-:W-:Y:S02]  /*11c40*/  IMAD.MOV.U32 R59, RZ, RZ, R29 ;  /* 0x000000ffff3b7224 */ /* 0x000fe400078e001d */
[----:B------:R-:W-:Y:S01]  /*11c50*/  IMAD.MOV.U32 R58, RZ, RZ, R30 ;  /* 0x000000ffff3a7224 */ /* 0x000fe200078e001e */
[----:B--2---:R2:W-:Y:S04]  /*11c60*/  STL [R1+0xfec], R53 ;  /* 0x000fec3501007387 */ /* 0x0045e80000100800 */
[----:B----4-:R4:W-:Y:S01]  /*11c70*/  STL [R1+0xff0], R56 ;  /* 0x000ff03801007387 */ /* 0x0109e20000100800 */
[----:B--2---:R-:W-:-:S02]  /*11c80*/  IMAD.MOV.U32 R53, RZ, RZ, R57 ;  /* 0x000000ffff357224 */ /* 0x004fc400078e0039 */
[----:B------:R-:W-:Y:S02]  /*11c90*/  IMAD.MOV.U32 R57, RZ, RZ, R31 ;  /* 0x000000ffff397224 */ /* 0x000fe400078e001f */
[----:B------:R-:W-:-:S04]  /*11ca0*/  IMAD.WIDE R30, R0, 0x2, R88 ;  /* 0x00000002001e7825 */ /* 0x000fc800078e0258 */
[----:B----4-:R-:W-:Y:S01]  /*11cb0*/  IMAD.MOV.U32 R56, RZ, RZ, R81 ;  /* 0x000000ffff387224 */ /* 0x010fe200078e0051 */
[----:B------:R-:W2:Y:S01]  /*11cc0*/  @!P0 LDG.E.U16 R63, desc[UR6][R30.64] ;  /* 0x000000061e3f8981 */ /* 0x000ea2000c1e1500 */
[----:B------:R-:W-:Y:S02]  /*11cd0*/  IMAD.MOV.U32 R81, RZ, RZ, R28 ;  /* 0x000000ffff517224 */ /* 0x000fe400078e001c */
[----:B------:R-:W-:-:S05]  /*11ce0*/  IMAD.WIDE R28, R0, 0x2, R90 ;  /* 0x00000002001c7825 */ /* 0x000fca00078e025a */
[----:B------:R-:W4:Y:S01]  /*11cf0*/  @!P0 LDG.E.U16 R67, desc[UR6][R28.64] ;  /* 0x000000061c438981 */ /* 0x000f22000c1e1500 */
[----:B------:R-:W-:-:S03]  /*11d00*/  VIADD R0, R5, 0xffffffb0 ;  /* 0xffffffb005007836 */ /* 0x000fc60000000000 */
[----:B---3--:R3:W-:Y:S02]  /*11d10*/  STL [R1+0xff8], R66 ;  /* 0x000ff84201007387 */ /* 0x0087e40000100800 */
[----:B------:R-:W-:Y:S02]  /*11d20*/  ISETP.GE.U32.AND P0, PT, R0, 0x7fffff31, PT ;  /* 0x7fffff310000780c */ /* 0x000fe40003f06070 */
[----:B------:R-:W-:Y:S01]  /*11d30*/  STL [R1+0xff4], R62 ;  /* 0x000ff43e01007387 */ /* 0x000fe20000100800 */
[----:B------:R-:W-:-:S03]  /*11d40*/  IMAD R0, R2, 0x4f, RZ ;  /* 0x0000004f02007824 */ /* 0x000fc600078e02ff */
[----:B------:R0:W-:Y:S01]  /*11d50*/  STL.64 [R1+0x4f8], R28 ;  /* 0x0004f81c01007387 */ /* 0x0001e20000100a00 */
[----:B------:R-:W-:Y:S02]  /*11d60*/  PRMT R68, RZ, 0x7610, R68 ;  /* 0x00007610ff447816 */ /* 0x000fe40000000044 */
[----:B------:R-:W-:Y:S01]  /*11d70*/  PRMT R79, RZ, 0x7610, R79 ;  /* 0x00007610ff4f7816 */ /* 0x000fe2000000004f */
[----:B------:R1:W-:Y:S01]  /*11d80*/  STL.64 [R1+0x4f0], R30 ;  /* 0x0004f01e01007387 */ /* 0x0003e20000100a00 */
[----:B------:R-:W-:Y:S01]  /*11d90*/  IMAD.MOV.U32 R82, RZ, RZ, R53 ;  /* 0x000000ffff527224 */ /* 0x000fe200078e0035 */
[----:B------:R-:W-:Y:S01]  /*11da0*/  PRMT R73, RZ, 0x7610, R73 ;  /* 0x00007610ff497816 */ /* 0x000fe20000000049 */
[----:B---3--:R-:W3:Y:S01]  /*11db0*/  LDC R66, c[0x0][0x3b0] ;  /* 0x0000ec00ff427b82 */ /* 0x008ee20000000800 */
[----:B0-----:R-:W3:Y:S01]  /*11dc0*/  LDL.LU.64 R28, [R1+0x25a8] ;  /* 0x0025a800011c7983 */ /* 0x001ee20000300a00 */
[----:B------:R-:W-:-:S06]  /*11dd0*/  PRMT R69, RZ, 0x7610, R69 ;  /* 0x00007610ff457816 */ /* 0x000fcc0000000045 */
[----:B------:R-:W0:Y:S01]  /*11de0*/  LDC R62, c[0x0][0x3b0] ;  /* 0x0000ec00ff3e7b82 */ /* 0x000e220000000800 */
[----:B------:R1:W-:Y:S04]  /*11df0*/  STL.64 [R1+0x4e8], R74 ;  /* 0x0004e84a01007387 */ /* 0x0003e80000100a00 */
[----:B-1----:R-:W3:Y:S04]  /*11e00*/  LDL.LU.64 R30, [R1+0x25a0] ;  /* 0x0025a000011e7983 */ /* 0x002ee80000300a00 */
[----:B------:R1:W-:Y:S01]  /*11e10*/  STL.64 [R1+0x4e0], R70 ;  /* 0x0004e04601007387 */ /* 0x0003e20000100a00 */
[----:B------:R-:W-:-:S02]  /*11e20*/  IMAD.MOV.U32 R74, RZ, RZ, R55 ;  /* 0x000000ffff4a7224 */ /* 0x000fc400078e0037 */
[----:B------:R-:W-:Y:S02]  /*11e30*/  IMAD.MOV.U32 R75, RZ, RZ, R56 ;  /* 0x000000ffff4b7224 */ /* 0x000fe400078e0038 */
[----:B-1----:R-:W-:-:S04]  /*11e40*/  IMAD.WIDE R70, R0, 0x2, R84 ;  /* 0x0000000200467825 */ /* 0x002fc800078e0254 */
[----:B------:R-:W-:Y:S01]  /*11e50*/  IMAD.MOV.U32 R56, RZ, RZ, R32 ;  /* 0x000000ffff387224 */ /* 0x000fe200078e0020 */
[----:B------:R-:W3:Y:S01]  /*11e60*/  @!P0 LDG.E.U16 R68, desc[UR6][R70.64] ;  /* 0x0000000646448981 */ /* 0x000ee2000c1e1500 */
[----:B------:R-:W-:Y:S02]  /*11e70*/  IMAD.MOV.U32 R55, RZ, RZ, R33 ;  /* 0x000000ffff377224 */ /* 0x000fe400078e0021 */
[----:B------:R-:W-:-:S04]  /*11e80*/  IMAD.WIDE R32, R0, 0x2, R90 ;  /* 0x0000000200207825 */ /* 0x000fc800078e025a */
[----:B------:R-:W-:Y:S01]  /*11e90*/  IMAD.MOV.U32 R53, RZ, RZ, R35 ;  /* 0x000000ffff357224 */ /* 0x000fe200078e0023 */
[----:B------:R-:W3:Y:S04]  /*11ea0*/  @!P0 LDG.E.U16 R79, desc[UR6][R32.64] ;  /* 0x00000006204f8981 */ /* 0x000ee8000c1e1500 */
[----:B----4-:R-:W-:Y:S04]  /*11eb0*/  STL [R1+0x1304], R67 ;  /* 0x0013044301007387 */ /* 0x010fe80000100800 */
[----:B--2---:R1:W-:Y:S04]  /*11ec0*/  STL [R1+0x1300], R63 ;  /* 0x0013003f01007387 */ /* 0x0043e80000100800 */
[----:B------:R2:W-:Y:S04]  /*11ed0*/  STL [R1+0x12fc], R52 ;  /* 0x0012fc3401007387 */ /* 0x0005e80000100800 */
[----:B------:R4:W-:Y:S01]  /*11ee0*/  STL [R1+0x12f8], R51 ;  /* 0x0012f83301007387 */ /* 0x0009e20000100800 */
[----:B-1----:R-:W-:Y:S01]  /*11ef0*/  SEL R63, R83, R54, !P1 ;  /* 0x00000036533f7207 */ /* 0x002fe20004800000 */
[----:B------:R-:W-:-:S02]  /*11f00*/  IMAD.MOV.U32 R54, RZ, RZ, R34 ;  /* 0x000000ffff367224 */ /* 0x000fc400078e0022 */
[----:B------:R-:W-:-:S04]  /*11f10*/  IMAD.WIDE R34, R0, 0x2, R88 ;  /* 0x0000000200227825 */ /* 0x000fc800078e0258 */
[----:B--2---:R-:W-:Y:S01]  /*11f20*/  IMAD.MOV.U32 R52, RZ, RZ, R36 ;  /* 0x000000ffff347224 */ /* 0x004fe200078e0024 */
[----:B------:R-:W2:Y:S01]  /*11f30*/  @!P0 LDG.E.U16 R73, desc[UR6][R34.64] ;  /* 0x0000000622498981 */ /* 0x000ea2000c1e1500 */
[----:B----4-:R-:W-:Y:S02]  /*11f40*/  IMAD.MOV.U32 R51, RZ, RZ, R37 ;  /* 0x000000ffff337224 */ /* 0x010fe400078e0025 */
[----:B------:R-:W-:-:S05]  /*11f50*/  IMAD.WIDE R36, R0, 0x2, R86 ;  /* 0x0000000200247825 */ /* 0x000fca00078e0256 */
[----:B------:R-:W4:Y:S04]  /*11f60*/  @!P0 LDG.E.U16 R69, desc[UR6][R36.64] ;  /* 0x0000000624458981 */ /* 0x000f28000c1e1500 */
[----:B------:R1:W-:Y:S04]  /*11f70*/  STL.64 [R1+0x4d8], R32 ;  /* 0x0004d82001007387 */ /* 0x0003e80000100a00 */
[----:B------:R0:W-:Y:S01]  /*11f80*/  STL.64 [R1+0x4d0], R34 ;  /* 0x0004d02201007387 */ /* 0x0001e20000100a00 */
[----:B------:R-:W-:-:S03]  /*11f90*/  VIADD R67, R5, 0xffffffac ;  /* 0xffffffac05437836 */ /* 0x000fc60000000000 */
[----:B-1----:R-:W4:Y:S04]  /*11fa0*/  LDL.LU.64 R32, [R1+0x2598] ;  /* 0x0025980001207983 */ /* 0x002f280000300a00 */
[----:B------:R1:W-:Y:S04]  /*11fb0*/  STL.64 [R1+0x4c8], R36 ;  /* 0x0004c82401007387 */ /* 0x0003e80000100a00 */
[----:B0-----:R-:W4:Y:S04]  /*11fc0*/  LDL.LU.64 R34, [R1+0x2590] ;  /* 0x0025900001227983 */ /* 0x001f280000300a00 */
[----:B------:R-:W-:Y:S04]  /*11fd0*/  STL.64 [R1+0x4c0], R70 ;  /* 0x0004c04601007387 */ /* 0x000fe80000100a00 */
[----:B-1----:R-:W4:Y:S01]  /*11fe0*/  LDL.LU.64 R36, [R1+0x2588] ;  /* 0x0025880001247983 */ /* 0x002f220000300a00 */
[----:B------:R-:W-:-:S03]  /*11ff0*/  SEL R0, R83, R82, !P1 ;  /* 0x0000005253007207 */ /* 0x000fc60004800000 */
[----:B---3--:R0:W-:Y:S01]  /*12000*/  STL [R1+0x1308], R68 ;  /* 0x0013084401007387 */ /* 0x0081e20000100800 */
[----:B------:R-:W-:Y:S01]  /*12010*/  ISETP.GE.U32.AND P0, PT, R67, 0x7fffff2d, PT ;  /* 0x7fffff2d4300780c */ /* 0x000fe20003f06070 */
[----:B0-----:R-:W-:-:S05]  /*12020*/  IMAD R68, R63, R66, RZ ;  /* 0x000000423f447224 */ /* 0x001fca00078e02ff */
[----:B------:R-:W-:Y:S04]  /*12030*/  STL [R1+0x241c], R68 ;  /* 0x00241c4401007387 */ /* 0x000fe80000100800 */
[----:B------:R0:W-:Y:S01]  /*12040*/  STL [R1+0x1314], R79 ;  /* 0x0013144f01007387 */ /* 0x0001e20000100800 */
[----:B------:R-:W-:Y:S01]  /*12050*/  IMAD.MOV.U32 R71, RZ, RZ, R40 ;  /* 0x000000ffff477224 */ /* 0x000fe200078e0028 */
[----:B------:R-:W-:Y:S01]  /*12060*/  PRMT R72, RZ, 0x7610, R72 ;  /* 0x00007610ff487816 */ /* 0x000fe20000000048 */
[----:B0-----:R-:W-:Y:S02]  /*12070*/  IMAD R79, R0, R62, RZ ;  /* 0x0000003e004f7224 */ /* 0x001fe400078e02ff */
[----:B------:R-:W-:Y:S01]  /*12080*/  IMAD R0, R2, 0x53, RZ ;  /* 0x0000005302007824 */ /* 0x000fe200078e02ff */
[----:B------:R-:W-:Y:S01]  /*12090*/  PRMT R78, RZ, 0x7610, R78 ;  /* 0x00007610ff4e7816 */ /* 0x000fe2000000004e */
[----:B------:R-:W-:Y:S01]  /*120a0*/  IMAD.MOV.U32 R70, RZ, RZ, R39 ;  /* 0x000000ffff467224 */ /* 0x000fe200078e0027 */
[----:B--2---:R-:W-:Y:S04]  /*120b0*/  STL [R1+0x1310], R73 ;  /* 0x0013104901007387 */ /* 0x004fe80000100800 */
[----:B----4-:R0:W-:Y:S02]  /*120c0*/  STL [R1+0x130c], R69 ;  /* 0x00130c4501007387 */ /* 0x0101e40000100800 */
[----:B0-----:R-:W-:-:S02]  /*120d0*/  IMAD.MOV.U32 R69, RZ, RZ, R41 ;  /* 0x000000ffff457224 */ /* 0x001fc400078e0029 */
[----:B------:R-:W-:-:S05]  /*120e0*/  IMAD.WIDE R40, R0, 0x2, R88 ;  /* 0x0000000200287825 */ /* 0x000fca00078e0258 */
[----:B------:R-:W2:Y:S01]  /*120f0*/  @!P0 LDG.E.U16 R72, desc[UR6][R40.64] ;  /* 0x0000000628488981 */ /* 0x000ea2000c1e1500 */
[----:B------:R-:W-:Y:S02]  /*12100*/  IMAD.MOV.U32 R73, RZ, RZ, R75 ;  /* 0x000000ffff497224 */ /* 0x000fe400078e004b */
[----:B------:R-:W-:Y:S02]  /*12110*/  IMAD.MOV.U32 R75, RZ, RZ, R38 ;  /* 0x000000ffff4b7224 */ /* 0x000fe400078e0026 */
[----:B------:R-:W-:-:S05]  /*12120*/  IMAD.WIDE R38, R0, 0x2, R90 ;  /* 0x0000000200267825 */ /* 0x000fca00078e025a */
[----:B------:R-:W3:Y:S01]  /*12130*/  @!P0 LDG.E.U16 R78, desc[UR6][R38.64] ;  /* 0x00000006264e8981 */ /* 0x000ee2000c1e1500 */
[----:B------:R-:W-:-:S03]  /*12140*/  IMAD.WIDE R66, R0, 0x2, R86 ;  /* 0x0000000200427825 */ /* 0x000fc600078e0256 */
[----:B------:R-:W-:Y:S01]  /*12150*/  STL [R1+0x2420], R79 ;  /* 0x0024204f01007387 */ /* 0x000fe20000100800 */
[----:B------:R-:W-:-:S03]  /*12160*/  IMAD.WIDE R62, R0, 0x2, R84 ;  /* 0x00000002003e7825 */ /* 0x000fc600078e0254 */
[----:B------:R0:W-:Y:S04]  /*12170*/  STL.64 [R1+0x458], R38 ;  /* 0x0004582601007387 */ /* 0x0001e80000100a00 */
[----:B------:R1:W-:Y:S04]  /*12180*/  STL.64 [R1+0x450], R40 ;  /* 0x0004502801007387 */ /* 0x0003e80000100a00 */
[----:B0-----:R-:W4:Y:S04]  /*12190*/  LDL.LU.64 R38, [R1+0x2580] ;  /* 0x0025800001267983 */ /* 0x001f280000300a00 */
[----:B------:R-:W-:Y:S04]  /*121a0*/  STL.64 [R1+0x448], R66 ;  /* 0x0004484201007387 */ /* 0x000fe80000100a00 */
[----:B-1----:R-:W4:Y:S04]  /*121b0*/  LDL.LU.64 R40, [R1+0x2578] ;  /* 0x0025780001287983 */ /* 0x002f280000300a00 */
[----:B------:R0:W-:Y:S01]  /*121c0*/  STL.64 [R1+0x440], R62 ;  /* 0x0004403e01007387 */ /* 0x0001e20000100a00 */
[----:B------:R-:W-:-:S02]  /*121d0*/  PRMT R6, RZ, 0x7610, R6 ;  /* 0x00007610ff067816 */ /* 0x000fc40000000006 */
[----:B------:R-:W-:Y:S01]  /*121e0*/  PRMT R3, RZ, 0x7610, R3 ;  /* 0x00007610ff037816 */ /* 0x000fe20000000003 */
[----:B------:R-:W-:-:S03]  /*121f0*/  VIADD R0, R5, 0xffffffab ;  /* 0xffffffab05007836 */ /* 0x000fc60000000000 */
[----:B------:R-:W4:Y:S04]  /*12200*/  @!P0 LDG.E.U16 R6, desc[UR6][R66.64] ;  /* 0x0000000642068981 */ /* 0x000f28000c1e1500 */
[----:B------:R0:W4:Y:S01]  /*12210*/  @!P0 LDG.E.U16 R3, desc[UR6][R62.64] ;  /* 0x000000063e038981 */ /* 0x000122000c1e1500 */
[----:B------:R-:W-:Y:S01]  /*12220*/  ISETP.GE.U32.AND P0, PT, R0, 0x7fffff2c, PT ;  /* 0x7fffff2c0000780c */ /* 0x000fe20003f06070 */
[----:B------:R-:W-:Y:S01]  /*12230*/  IMAD.MOV.U32 R82, RZ, RZ, R71 ;  /* 0x000000ffff527224 */ /* 0x000fe200078e0047 */
[----:B------:R-:W-:Y:S01]  /*12240*/  PRMT R46, RZ, 0x7610, R46 ;  /* 0x00007610ff2e7816 */ /* 0x000fe2000000002e */
[----:B------:R-:W-:Y:S02]  /*12250*/  IMAD.MOV.U32 R71, RZ, RZ, R42 ;  /* 0x000000ffff477224 */ /* 0x000fe400078e002a */
[----:B0-----:R-:W-:Y:S01]  /*12260*/  IMAD R62, R2, 0x54, RZ ;  /* 0x00000054023e7824 */ /* 0x001fe200078e02ff */
[----:B------:R-:W-:Y:S01]  /*12270*/  PRMT R4, RZ, 0x7610, R4 ;  /* 0x00007610ff047816 */ /* 0x000fe20000000004 */
[----:B------:R-:W-:Y:S01]  /*12280*/  IMAD.MOV.U32 R93, RZ, RZ, R70 ;  /* 0x000000ffff5d7224 */ /* 0x000fe200078e0046 */
[----:B------:R-:W-:Y:S01]  /*12290*/  PRMT R65, RZ, 0x7610, R65 ;  /* 0x00007610ff417816 */ /* 0x000fe20000000041 */
[----:B------:R-:W-:-:S02]  /*122a0*/  IMAD.MOV.U32 R70, RZ, RZ, R74 ;  /* 0x000000ffff467224 */ /* 0x000fc400078e004a */
[----:B------:R-:W-:Y:S01]  /*122b0*/  IMAD.MOV.U32 R74, RZ, RZ, R45 ;  /* 0x000000ffff4a7224 */ /* 0x000fe200078e002d */
[----:B------:R-:W-:Y:S01]  /*122c0*/  PRMT R64, RZ, 0x7610, R64 ;  /* 0x00007610ff407816 */ /* 0x000fe20000000040 */
[----:B------:R0:W4:Y:S01]  /*122d0*/  @!P5 LDG.E.U16 R4, desc[UR6][R60.64] ;  /* 0x000000063c04d981 */ /* 0x000122000c1e1500 */
[----:B------:R-:W-:-:S05]  /*122e0*/  IMAD.WIDE R66, R62, 0x2, R86 ;  /* 0x000000023e427825 */ /* 0x000fca00078e0256 */
[----:B------:R-:W4:Y:S01]  /*122f0*/  @!P0 LDG.E.U16 R64, desc[UR6][R66.64] ;  /* 0x0000000642408981 */ /* 0x000f22000c1e1500 */
[----:B0-----:R-:W-:-:S03]  /*12300*/  PRMT R60, RZ, 0x7610, R60 ;  /* 0x00007610ff3c7816 */ /* 0x001fc6000000003c */
[----:B--2---:R0:W-:Y:S02]  /*12310*/  STL [R1+0xfd4], R72 ;  /* 0x000fd44801007387 */ /* 0x0041e40000100800 */
[----:B0-----:R-:W0:Y:S02]  /*12320*/  S2R R72, SR_TID.X ;  /* 0x0000000000487919 */ /* 0x001e240000002100 */
[----:B---3--:R1:W-:Y:S02]  /*12330*/  STL [R1+0xfd8], R78 ;  /* 0x000fd84e01007387 */ /* 0x0083e40000100800 */
[----:B-1----:R-:W-:Y:S02]  /*12340*/  IMAD.MOV.U32 R78, RZ, RZ, R69 ;  /* 0x000000ffff4e7224 */ /* 0x002fe400078e0045 */
[----:B------:R-:W-:Y:S02]  /*12350*/  IMAD.MOV.U32 R69, RZ, RZ, R43 ;  /* 0x000000ffff457224 */ /* 0x000fe400078e002b */
[----:B------:R-:W-:-:S05]  /*12360*/  IMAD.WIDE R42, R62, 0x2, R90 ;  /* 0x000000023e2a7825 */ /* 0x000fca00078e025a */
[----:B------:R-:W2:Y:S01]  /*12370*/  @!P0 LDG.E.U16 R46, desc[UR6][R42.64] ;  /* 0x000000062a2e8981 */ /* 0x000ea2000c1e1500 */
[----:B0-----:R-:W-:Y:S02]  /*12380*/  IMAD R0, R72, 0x80, R72 ;  /* 0x0000008048007824 */ /* 0x001fe400078e0248 */
[----:B------:R-:W-:Y:S02]  /*12390*/  IMAD.MOV.U32 R72, RZ, RZ, R73 ;  /* 0x000000ffff487224 */ /* 0x000fe400078e0049 */
[----:B------:R-:W-:Y:S02]  /*123a0*/  IMAD.MOV.U32 R73, RZ, RZ, R44 ;  /* 0x000000ffff497224 */ /* 0x000fe400078e002c */
[----:B------:R-:W-:-:S04]  /*123b0*/  IMAD.WIDE R44, R62, 0x2, R88 ;  /* 0x000000023e2c7825 */ /* 0x000fc800078e0258 */
[----:B------:R-:W-:Y:S01]  /*123c0*/  IMAD.WIDE R62, R62, 0x2, R84 ;  /* 0x000000023e3e7825 */ /* 0x000fe200078e0254 */
[----:B------:R-:W3:Y:S04]  /*123d0*/  @!P0 LDG.E.U16 R65, desc[UR6][R44.64] ;  /* 0x000000062c418981 */ /* 0x000ee8000c1e1500 */
[----:B------:R-:W3:Y:S01]  /*123e0*/  @!P0 LDG.E.U16 R60, desc[UR6][R62.64] ;  /* 0x000000063e3c8981 */ /* 0x000ee2000c1e1500 */
[----:B------:R-:W-:-:S04]  /*123f0*/  @!UP0 UIADD3 UR8, UPT, UPT, -UR8, 0x100000, URZ ;  /* 0x0010000008088890 */ /* 0x000fc8000fffe1ff */
[----:B------:R-:W-:Y:S02]  /*12400*/  @!UP0 USHF.L.U32 UR9, UR8, 0xb, URZ ;  /* 0x0000000b08098899 */ /* 0x000fe400080006ff */
[----:B------:R-:W-:Y:S01]  /*12410*/  @!UP0 USHF.L.U32 UR8, UR8, 0x1, URZ ;  /* 0x0000000108088899 */ /* 0x000fe200080006ff */
[----:B------:R-:W-:Y:S01]  /*12420*/  IMAD.SHL.U32 R0, R0, 0x2, RZ ;  /* 0x0000000200007824 */ /* 0x000fe200078e00ff */
[----:B----4-:R-:W-:Y:S01]  /*12430*/  STL [R1+0xfd0], R6 ;  /* 0x000fd00601007387 */ /* 0x010fe20000100800 */
[----:B------:R-:W-:-:S03]  /*12440*/  VOTEU.ALL UP0, P2 ;  /* 0x0000000000ff7886 */ /* 0x000fc60001000000 */
[----:B------:R-:W-:Y:S01]  /*12450*/  STL [R1+0xfcc], R3 ;  /* 0x000fcc0301007387 */ /* 0x000fe20000100800 */
[----:B------:R-:W-:-:S03]  /*12460*/  LOP3.LUT R0, R0, 0x407e, RZ, 0xc0, !PT ;  /* 0x0000407e00007812 */ /* 0x000fc600078ec0ff */
[----:B------:R0:W-:Y:S02]  /*12470*/  STL.64 [R1+0x438], R42 ;  /* 0x0004382a01007387 */ /* 0x0001e40000100a00 */
[----:B------:R1:W4:Y:S02]  /*12480*/  @!UP0 SYNCS.EXCH.64 URZ, [UR76+0x50008], UR8 ;  /* 0x050008084cff85b2 */ /* 0x0003240008000100 */
[----:B------:R-:W-:Y:S04]  /*12490*/  STL.64 [R1+0x430], R44 ;  /* 0x0004302c01007387 */ /* 0x000fe80000100a00 */
[----:B0-----:R-:W4:Y:S04]  /*124a0*/  LDL.LU.64 R42, [R1+0x2570] ;  /* 0x00257000012a7983 */ /* 0x001f280000300a00 */
[----:B------:R-:W-:Y:S04]  /*124b0*/  STS.U16 [R0+UR76+0x8000], R82 ;  /* 0x0080005200007988 */ /* 0x000fe8000800044c */
        /* <DEDUP_REMOVED lines=18> */
[----:B--2---:R0:W-:Y:S04]  /*125e0*/  STL [R1+0xfe8], R46 ;  /* 0x000fe82e01007387 */ /* 0x0041e80000100800 */
[----:B0-----:R-:W2:Y:S04]  /*125f0*/  LDL.LU R46, [R1+0x2568] ;  /* 0x00256800012e7983 */ /* 0x001ea80000300800 */
[----:B------:R-:W-:Y:S04]  /*12600*/  STL.64 [R1+0x428], R66 ;  /* 0x0004284201007387 */ /* 0x000fe80000100a00 */
[----:B------:R-:W2:Y:S04]  /*12610*/  LDL.LU.64 R44, [R1+0x2560] ;  /* 0x00256000012c7983 */ /* 0x000ea80000300a00 */
[----:B------:R-:W-:Y:S04]  /*12620*/  STL.64 [R1+0x420], R62 ;  /* 0x0004203e01007387 */ /* 0x000fe80000100a00 */
[----:B------:R-:W2:Y:S04]  /*12630*/  LDL.LU R82, [R1+0x100] ;  /* 0x0001000001527983 */ /* 0x000ea80000300800 */
[----:B------:R-:W2:Y:S04]  /*12640*/  LDL.LU R78, [R1+0xfc] ;  /* 0x0000fc00014e7983 */ /* 0x000ea80000300800 */
[----:B------:R-:W2:Y:S04]  /*12650*/  LDL.LU R72, [R1+0xf8] ;  /* 0x0000f80001487983 */ /* 0x000ea80000300800 */
[----:B------:R-:W2:Y:S04]  /*12660*/  LDL.LU R70, [R1+0xf4] ;  /* 0x0000f40001467983 */ /* 0x000ea80000300800 */
[----:B------:R-:W2:Y:S04]  /*12670*/  LDL.LU R71, [R1+0x344] ;  /* 0x0003440001477983 */ /* 0x000ea80000300800 */
[----:B---3--:R-:W-:Y:S04]  /*12680*/  STL [R1+0xfe4], R65 ;  /* 0x000fe44101007387 */ /* 0x008fe80000100800 */
[----:B------:R-:W3:Y:S04]  /*12690*/  LDL.LU R69, [R1+0x340] ;  /* 0x0003400001457983 */ /* 0x000ee80000300800 */
[----:B------:R-:W3:Y:S04]  /*126a0*/  LDL.LU R73, [R1+0x33c] ;  /* 0x00033c0001497983 */ /* 0x000ee80000300800 */
[----:B------:R-:W-:Y:S04]  /*126b0*/  STL [R1+0xfe0], R64 ;  /* 0x000fe04001007387 */ /* 0x000fe80000100800 */
[----:B------:R-:W3:Y:S04]  /*126c0*/  LDL.LU R74, [R1+0x338] ;  /* 0x00033800014a7983 */ /* 0x000ee80000300800 */
[----:B------:R-:W-:Y:S04]  /*126d0*/  STL [R1+0xfdc], R60 ;  /* 0x000fdc3c01007387 */ /* 0x000fe80000100800 */
[----:B------:R-:W3:Y:S04]  /*126e0*/  LDL.LU R75, [R1+0x308] ;  /* 0x00030800014b7983 */ /* 0x000ee80000300800 */
        /* <DEDUP_REMOVED lines=10> */
[----:B------:R0:W-:Y:S04]  /*12790*/  STS.U16 [R0+UR76+0x1b800], R7 ;  /* 0x01b8000700007988 */ /* 0x0001e8000800044c */
[----:B------:R-:W-:Y:S01]  /*127a0*/  STS.U16 [R0+UR76], R93 ;  /* 0x0000005d00007988 */ /* 0x000fe2000800044c */
[----:B0-----:R-:W-:-:S03]  /*127b0*/  LOP3.LUT R7, R0, 0x10, RZ, 0x3c, !PT ;  /* 0x0000001000077812 */ /* 0x001fc600078e3cff */
[----:B----4-:R-:W-:Y:S04]  /*127c0*/  STS.U16 [R0+UR76+0x19400], R43 ;  /* 0x0194002b00007988 */ /* 0x010fe8000800044c */
        /* <DEDUP_REMOVED lines=38> */
[----:B------:R-:W-:Y:S01]  /*12a30*/  STS.U16 [R0+UR76+0x1bc00], R47 ;  /* 0x01bc002f00007988 */ /* 0x000fe2000800044c */
[----:B------:R-:W-:-:S03]  /*12a40*/  VIADD R6, R5, 0xffffffa9 ;  /* 0xffffffa905067836 */ /* 0x000fc60000000000 */
[----:B--2---:R-:W-:Y:S04]  /*12a50*/  STS.U16 [R0+UR76+0x1400], R46 ;  /* 0x0014002e00007988 */ /* 0x004fe8000800044c */
[----:B------:R-:W-:Y:S04]  /*12a60*/  STS.U16 [R0+UR76+0x9400], R45 ;  /* 0x0094002d00007988 */ /* 0x000fe8000800044c */
[----:B------:R-:W-:Y:S04]  /*12a70*/  STS.U16 [R0+UR76+0x11400], R44 ;  /* 0x0114002c00007988 */ /* 0x000fe8000800044c */
[----:B------:R-:W-:Y:S04]  /*12a80*/  STS.U16 [R7+UR76+0x80], R82 ;  /* 0x0000805207007988 */ /* 0x000fe8000800044c */
[----:B------:R-:W-:Y:S04]  /*12a90*/  STS.U16 [R7+UR76+0x8080], R78 ;  /* 0x0080804e07007988 */ /* 0x000fe8000800044c */
[----:B------:R-:W-:Y:S04]  /*12aa0*/  STS.U16 [R7+UR76+0x10080], R72 ;  /* 0x0100804807007988 */ /* 0x000fe8000800044c */
[----:B------:R-:W-:Y:S04]  /*12ab0*/  STS.U16 [R7+UR76+0x18080], R70 ;  /* 0x0180804607007988 */ /* 0x000fe8000800044c */
[----:B------:R-:W-:Y:S04]  /*12ac0*/  STS.U16 [R7+UR76+0x480], R71 ;  /* 0x0004804707007988 */ /* 0x000fe8000800044c */
[----:B---3--:R-:W-:Y:S04]  /*12ad0*/  STS.U16 [R7+UR76+0x8480], R69 ;  /* 0x0084804507007988 */ /* 0x008fe8000800044c */
[----:B------:R-:W-:Y:S04]  /*12ae0*/  STS.U16 [R7+UR76+0x10480], R73 ;  /* 0x0104804907007988 */ /* 0x000fe8000800044c */
[----:B------:R-:W-:Y:S04]  /*12af0*/  STS.U16 [R7+UR76+0x18480], R74 ;  /* 0x0184804a07007988 */ /* 0x000fe8000800044c */
[----:B------:R-:W-:Y:S04]  /*12b00*/  STS.U16 [R7+UR76+0x880], R75 ;  /* 0x0008804b07007988 */ /* 0x000fe8000800044c */
[----:B------:R0:W-:Y:S04]  /*12b10*/  STS.U16 [R7+UR76+0x8880], R51 ;  /* 0x0088803307007988 */ /* 0x0001e8000800044c */
[----:B------:R2:W-:Y:S04]  /*12b20*/  STS.U16 [R7+UR76+0x10880], R52 ;  /* 0x0108803407007988 */ /* 0x0005e8000800044c */
[----:B------:R3:W-:Y:S04]  /*12b30*/  STS.U16 [R7+UR76+0x18880], R53 ;  /* 0x0188803507007988 */ /* 0x0007e8000800044c */
[----:B0-----:R-:W4:Y:S04]  /*12b40*/  LDL.LU R51, [R1+0x23c] ;  /* 0x00023c0001337983 */ /* 0x001f280000300800 */
[----:B--2---:R-:W2:Y:S04]  /*12b50*/  LDL.LU R52, [R1+0xf0] ;  /* 0x0000f00001347983 */ /* 0x004ea80000300800 */
[----:B------:R0:W-:Y:S04]  /*12b60*/  STS.U16 [R7+UR76+0xc80], R54 ;  /* 0x000c803607007988 */ /* 0x0001e8000800044c */
[----:B---3--:R-:W3:Y:S04]  /*12b70*/  LDL.LU R53, [R1+0xec] ;  /* 0x0000ec0001357983 */ /* 0x008ee80000300800 */
[----:B------:R1:W-:Y:S04]  /*12b80*/  STS.U16 [R7+UR76+0x8c80], R55 ;  /* 0x008c803707007988 */ /* 0x0003e8000800044c */
[----:B0-----:R-:W3:Y:S04]  /*12b90*/  LDL.LU R54, [R1+0xe8] ;  /* 0x0000e80001367983 */ /* 0x001ee80000300800 */
[----:B------:R0:W-:Y:S04]  /*12ba0*/  STS.U16 [R7+UR76+0x10c80], R56 ;  /* 0x010c803807007988 */ /* 0x0001e8000800044c */
[----:B-1----:R-:W3:Y:S04]  /*12bb0*/  LDL.LU R55, [R1+0xe4] ;  /* 0x0000e40001377983 */ /* 0x002ee80000300800 */
        /* <DEDUP_REMOVED lines=8> */
[----:B0-----:R-:W3:Y:S01]  /*12c40*/  LDL.LU R81, [R1+0xd0] ;  /* 0x0000d00001517983 */ /* 0x001ee20000300800 */
[----:B------:R-:W-:-:S03]  /*12c50*/  VIADD R3, R5, 0xffffffaa ;  /* 0xffffffaa05037836 */ /* 0x000fc60000000000 */
[----:B------:R-:W3:Y:S01]  /*12c60*/  LDL.LU R8, [R1+0xcc] ;  /* 0x0000cc0001087983 */ /* 0x000ee20000300800 */
[----:B------:R-:W-:-:S03]  /*12c70*/  ISETP.GE.U32.AND P5, PT, R6, 0x7fffff2a, PT ;  /* 0x7fffff2a0600780c */ /* 0x000fc60003fa6070 */
[----:B------:R-:W3:Y:S04]  /*12c80*/  LDL.LU R5, [R1+0xc8] ;  /* 0x0000c80001057983 */ /* 0x000ee80000300800 */
[----:B------:R-:W3:Y:S04]  /*12c90*/  LDL.LU R60, [R1+0xc4] ;  /* 0x0000c400013c7983 */ /* 0x000ee80000300800 */
[----:B------:R-:W3:Y:S01]  /*12ca0*/  LDL.LU R63, [R1+0xc0] ;  /* 0x0000c000013f7983 */ /* 0x000ee20000300800 */
[----:B------:R-:W-:-:S03]  /*12cb0*/  ISETP.GE.U32.AND P0, PT, R3, 0x7fffff2b, PT ;  /* 0x7fffff2b0300780c */ /* 0x000fc60003f06070 */
        /* <DEDUP_REMOVED lines=17> */
[----:B----4-:R0:W-:Y:S04]  /*12dd0*/  STS.U16 [R7+UR76+0x19080], R51 ;  /* 0x0190803307007988 */ /* 0x0101e8000800044c */
[----:B--2---:R1:W-:Y:S04]  /*12de0*/  STS.U16 [R7+UR76+0x1480], R52 ;  /* 0x0014803407007988 */ /* 0x0043e8000800044c */
[----:B0-----:R-:W2:Y:S04]  /*12df0*/  LDL.LU R51, [R1+0x255c] ;  /* 0x00255c0001337983 */ /* 0x001ea80000300800 */
[----:B-1----:R-:W4:Y:S04]  /*12e00*/  LDL.LU R52, [R1+0x2558] ;  /* 0x0025580001347983 */ /* 0x002f280000300800 */
[----:B---3--:R0:W-:Y:S04]  /*12e10*/  STS.U16 [R7+UR76+0x9480], R53 ;  /* 0x0094803507007988 */ /* 0x0081e8000800044c */
[----:B------:R1:W-:Y:S04]  /*12e20*/  STS.U16 [R7+UR76+0x11480], R54 ;  /* 0x0114803607007988 */ /* 0x0003e8000800044c */
[----:B0-----:R-:W3:Y:S04]  /*12e30*/  LDL.LU R53, [R1+0x2554] ;  /* 0x0025540001357983 */ /* 0x001ee80000300800 */
[----:B-1----:R-:W2:Y:S04]  /*12e40*/  LDL.LU R54, [R1+0x2550] ;  /* 0x0025500001367983 */ /* 0x002ea80000300800 */
[----:B------:R0:W-:Y:S04]  /*12e50*/  STS.U16 [R7+UR76+0x19480], R55 ;  /* 0x0194803707007988 */ /* 0x0001e8000800044c */
[----:B------:R1:W-:Y:S04]  /*12e60*/  STS.U16 [R7+UR76+0x1880], R56 ;  /* 0x0018803807007988 */ /* 0x0003e8000800044c */
[----:B------:R1:W-:Y:S04]  /*12e70*/  STS.U16 [R7+UR76+0x9880], R57 ;  /* 0x0098803907007988 */ /* 0x0003e8000800044c */
[----:B0-----:R-:W2:Y:S04]  /*12e80*/  LDL.LU R55, [R1+0x254c] ;  /* 0x00254c0001377983 */ /* 0x001ea80000300800 */
[----:B-1----:R-:W2:Y:S04]  /*12e90*/  LDL.LU R56, [R1+0x2548] ;  /* 0x0025480001387983 */ /* 0x002ea80000300800 */
[----:B------:R-:W2:Y:S04]  /*12ea0*/  LDL.LU R57, [R1+0x2544] ;  /* 0x0025440001397983 */ /* 0x000ea80000300800 */
        /* <DEDUP_REMOVED lines=9> */
[----:B------:R0:W-:Y:S04]  /*12f40*/  STS.U16 [R7+UR76+0x2080], R63 ;  /* 0x0020803f07007988 */ /* 0x0001e8000800044c */
[----:B------:R1:W-:Y:S04]  /*12f50*/  STS.U16 [R7+UR76+0xa080], R62 ;  /* 0x00a0803e07007988 */ /* 0x0003e8000800044c */
[----:B------:R1:W-:Y:S04]  /*12f60*/  STS.U16 [R7+UR76+0x12080], R6 ;  /* 0x0120800607007988 */ /* 0x0003e8000800044c */
[----:B0-----:R-:W3:Y:S04]  /*12f70*/  LDL.LU R8, [R1+0x104] ;  /* 0x0001040001087983 */ /* 0x001ee80000300800 */
[----:B------:R0:W-:Y:S04]  /*12f80*/  STS.U16 [R7+UR76+0x1a080], R64 ;  /* 0x01a0804007007988 */ /* 0x0001e8000800044c */
[----:B-1----:R-:W4:Y:S04]  /*12f90*/  LDL.LU R5, [R1+0x3d4] ;  /* 0x0003d40001057983 */ /* 0x002f280000300800 */
[----:B------:R1:W-:Y:S04]  /*12fa0*/  STS.U16 [R7+UR76+0x2480], R65 ;  /* 0x0024804107007988 */ /* 0x0003e8000800044c */
[----:B------:R-:W4:Y:S04]  /*12fb0*/  LDL.LU R60, [R1+0x3d0] ;  /* 0x0003d000013c7983 */ /* 0x000f280000300800 */
[----:B------:R0:W-:Y:S04]  /*12fc0*/  STS.U16 [R7+UR76+0xa480], R3 ;  /* 0x00a4800307007988 */ /* 0x0001e8000800044c */
[----:B------:R-:W4:Y:S04]  /*12fd0*/  LDL.LU R63, [R1+0x3cc] ;  /* 0x0003cc00013f7983 */ /* 0x000f280000300800 */
[----:B------:R0:W-:Y:S04]  /*12fe0*/  STS.U16 [R7+UR76+0x12480], R67 ;  /* 0x0124804307007988 */ /* 0x0001e8000800044c */
[----:B------:R-:W4:Y:S04]  /*12ff0*/  LDL.LU R62, [R1+0x3c8] ;  /* 0x0003c800013e7983 */ /* 0x000f280000300800 */
[----:B------:R-:W-:Y:S04]  /*13000*/  STS.U16 [R7+UR76+0x1a480], R66 ;  /* 0x01a4804207007988 */ /* 0x000fe8000800044c */
[----:B------:R-:W4:Y:S04]  /*13010*/  LDL.LU R6, [R1+0x334] ;  /* 0x0003340001067983 */ /* 0x000f280000300800 */
[----:B------:R-:W-:Y:S04]  /*13020*/  STS.U16 [R7+UR76+0x2880], R93 ;  /* 0x0028805d07007988 */ /* 0x000fe8000800044c */
[----:B0-----:R-:W4:Y:S04]  /*13030*/  LDL.LU R64, [R1+0x330] ;  /* 0x0003300001407983 */ /* 0x001f280000300800 */
[----:B------:R-:W-:Y:S04]  /*13040*/  STS.U16 [R7+UR76+0xa880], R82 ;  /* 0x00a8805207007988 */ /* 0x000fe8000800044c */
[----:B-1----:R-:W4:Y:S04]  /*13050*/  LDL.LU R65, [R1+0x32c] ;  /* 0x00032c0001417983 */ /* 0x002f280000300800 */
[----:B------:R-:W-:Y:S04]  /*13060*/  STS.U16 [R7+UR76+0x12880], R78 ;  /* 0x0128804e07007988 */ /* 0x000fe8000800044c */
[----:B------:R-:W4:Y:S04]  /*13070*/  LDL.LU R3, [R1+0x328] ;  /* 0x0003280001037983 */ /* 0x000f280000300800 */
[----:B------:R0:W-:Y:S04]  /*13080*/  STS.U16 [R7+UR76+0x1a880], R72 ;  /* 0x01a8804807007988 */ /* 0x0001e8000800044c */
[----:B------:R-:W4:Y:S04]  /*13090*/  LDL.LU R67, [R1+0x2f8] ;  /* 0x0002f80001437983 */ /* 0x000f280000300800 */
[----:B------:R1:W-:Y:S04]  /*130a0*/  STS.U16 [R7+UR76+0x2c80], R70 ;  /* 0x002c804607007988 */ /* 0x0003e8000800044c */
[----:B0-----:R-:W4:Y:S04]  /*130b0*/  LDL.LU R72, [R1+0x2f4] ;  /* 0x0002f40001487983 */ /* 0x001f280000300800 */
[----:B------:R0:W-:Y:S04]  /*130c0*/  STS.U16 [R7+UR76+0xac80], R71 ;  /* 0x00ac804707007988 */ /* 0x0001e8000800044c */
[----:B-1----:R-:W4:Y:S04]  /*130d0*/  LDL.LU R70, [R1+0x2f0] ;  /* 0x0002f00001467983 */ /* 0x002f280000300800 */
[----:B------:R1:W-:Y:S04]  /*130e0*/  STS.U16 [R7+UR76+0x12c80], R69 ;  /* 0x012c804507007988 */ /* 0x0003e8000800044c */
[----:B0-----:R-:W4:Y:S04]  /*130f0*/  LDL.LU R71, [R1+0x2ec] ;  /* 0x0002ec0001477983 */ /* 0x001f280000300800 */
[----:B-1----:R-:W4:Y:S04]  /*13100*/  LDL.LU R69, [R1+0x2c8] ;  /* 0x0002c80001457983 */ /* 0x002f280000300800 */
[----:B------:R0:W-:Y:S04]  /*13110*/  STS.U16 [R7+UR76+0x1ac80], R73 ;  /* 0x01ac804907007988 */ /* 0x0001e8000800044c */
[----:B------:R1:W-:Y:S04]  /*13120*/  STS.U16 [R7+UR76+0x3080], R74 ;  /* 0x0030804a07007988 */ /* 0x0003e8000800044c */
[----:B------:R1:W-:Y:S01]  /*13130*/  STS.U16 [R7+UR76+0xb080], R75 ;  /* 0x00b0804b07007988 */ /* 0x0003e2000800044c */
[----:B0-----:R-:W-:-:S03]  /*13140*/  LOP3.LUT R73, R0, 0x20, RZ, 0x3c, !PT ;  /* 0x0000002000497812 */ /* 0x001fc600078e3cff */
[----:B------:R-:W4:Y:S04]  /*13150*/  LDL.LU R66, [R1+0x2c4] ;  /* 0x0002c40001427983 */ /* 0x000f280000300800 */
[----:B------:R-:W4:Y:S04]  /*13160*/  LDL.LU R93, [R1+0x2c0] ;  /* 0x0002c000015d7983 */ /* 0x000f280000300800 */
[----:B------:R-:W4:Y:S04]  /*13170*/  LDL.LU R82, [R1+0x25c] ;  /* 0x00025c0001527983 */ /* 0x000f280000300800 */
[----:B------:R-:W4:Y:S04]  /*13180*/  LDL.LU R78, [R1+0x238] ;  /* 0x00023800014e7983 */ /* 0x000f280000300800 */
[----:B-1----:R-:W4:Y:S04]  /*13190*/  LDL.LU R74, [R1+0x234] ;  /* 0x00023400014a7983 */ /* 0x002f280000300800 */
[----:B------:R-:W4:Y:S04]  /*131a0*/  LDL.LU R75, [R1+0x230] ;  /* 0x00023000014b7983 */ /* 0x000f280000300800 */
[----:B--2---:R-:W-:Y:S04]  /*131b0*/  STS.U16 [R7+UR76+0x13080], R81 ;  /* 0x0130805107007988 */ /* 0x004fe8000800044c */
[----:B------:R-:W-:Y:S04]  /*131c0*/  STS.U16 [R7+UR76+0x1b080], R59 ;  /* 0x01b0803b07007988 */ /* 0x000fe8000800044c */
[----:B------:R-:W-:Y:S04]  /*131d0*/  STS.U16 [R7+UR76+0x3480], R58 ;  /* 0x0034803a07007988 */ /* 0x000fe8000800044c */
[----:B------:R-:W-:Y:S04]  /*131e0*/  STS.U16 [R7+UR76+0xb480], R57 ;  /* 0x00b4803907007988 */ /* 0x000fe8000800044c */
[----:B------:R-:W-:Y:S04]  /*131f0*/  STS.U16 [R7+UR76+0x13480], R56 ;  /* 0x0134803807007988 */ /* 0x000fe8000800044c */
[----:B------:R-:W-:Y:S04]  /*13200*/  STS.U16 [R7+UR76+0x1b480], R55 ;  /* 0x01b4803707007988 */ /* 0x000fe8000800044c */
[----:B------:R-:W-:Y:S04]  /*13210*/  STS.U16 [R7+UR76+0x3880], R54 ;  /* 0x0038803607007988 */ /* 0x000fe8000800044c */
[----:B---3--:R-:W-:Y:S04]  /*13220*/  STS.U16 [R7+UR76+0xb880], R53 ;  /* 0x00b8803507007988 */ /* 0x008fe8000800044c */
[----:B----4-:R-:W-:Y:S04]  /*13230*/  STS.U16 [R7+UR76+0x13880], R52 ;  /* 0x0138803407007988 */ /* 0x010fe8000800044c */
[----:B------:R-:W-:Y:S04]  /*13240*/  STS.U16 [R7+UR76+0x1b880], R51 ;  /* 0x01b8803307007988 */ /* 0x000fe8000800044c */
[----:B------:R-:W-:Y:S04]  /*13250*/  STS.U16 [R7+UR76+0x3c80], R80 ;  /* 0x003c805007007988 */ /* 0x000fe8000800044c */
[----:B------:R-:W-:Y:S04]  /*13260*/  STS.U16 [R7+UR76+0xbc80], R77 ;  /* 0x00bc804d07007988 */ /* 0x000fe8000800044c */
[----:B------:R0:W-:Y:S04]  /*13270*/  STS.U16 [R7+UR76+0x13c80], R76 ;  /* 0x013c804c07007988 */ /* 0x0001e8000800044c */
[----:B------:R-:W-:Y:S04]  /*13280*/  STS.U16 [R7+UR76+0x1bc80], R8 ;  /* 0x01bc800807007988 */ /* 0x000fe8000800044c */
[----:B------:R-:W-:Y:S04]  /*13290*/  STS.U16 [R73+UR76+0x100], R5 ;  /* 0x0001000549007988 */ /* 0x000fe8000800044c */
[----:B------:R-:W-:Y:S04]  /*132a0*/  STS.U16 [R73+UR76+0x8100], R60 ;  /* 0x0081003c49007988 */ /* 0x000fe8000800044c */
[----:B------:R-:W-:Y:S04]  /*132b0*/  STS.U16 [R73+UR76+0x10100], R63 ;  /* 0x0101003f49007988 */ /* 0x000fe8000800044c */
[----:B------:R-:W-:Y:S04]  /*132c0*/  STS.U16 [R73+UR76+0x18100], R62 ;  /* 0x0181003e49007988 */ /* 0x000fe8000800044c */
[----:B0-----:R-:W2:Y:S04]  /*132d0*/  LDL.LU R76, [R1+0x22c] ;  /* 0x00022c00014c7983 */ /* 0x001ea80000300800 */
[----:B------:R-:W-:Y:S04]  /*132e0*/  STS.U16 [R73+UR76+0x500], R6 ;  /* 0x0005000649007988 */ /* 0x000fe8000800044c */
[----:B------:R-:W3:Y:S04]  /*132f0*/  LDL.LU R77, [R1+0x218] ;  /* 0x00021800014d7983 */ /* 0x000ee80000300800 */
[----:B------:R0:W-:Y:S04]  /*13300*/  STS.U16 [R73+UR76+0x8500], R64 ;  /* 0x0085004049007988 */ /* 0x0001e8000800044c */
[----:B------:R-:W4:Y:S04]  /*13310*/  LDL.LU R80, [R1+0x214] ;  /* 0x0002140001507983 */ /* 0x000f280000300800 */
[----:B------:R1:W-:Y:S04]  /*13320*/  STS.U16 [R73+UR76+0x10500], R65 ;  /* 0x0105004149007988 */ /* 0x0003e8000800044c */
[----:B------:R-:W4:Y:S04]  /*13330*/  LDL.LU R81, [R1+0x210] ;  /* 0x0002100001517983 */ /* 0x000f280000300800 */
[----:B------:R-:W-:Y:S04]  /*13340*/  STS.U16 [R73+UR76+0x18500], R3 ;  /* 0x0185000349007988 */ /* 0x000fe8000800044c */
[----:B------:R-:W-:Y:S04]  /*13350*/  STS.U16 [R73+UR76+0x900], R67 ;  /* 0x0009004349007988 */ /* 0x000fe8000800044c */
[----:B0-----:R-:W4:Y:S04]  /*13360*/  LDL.LU R64, [R1+0x20c] ;  /* 0x00020c0001407983 */ /* 0x001f280000300800 */
[----:B------:R0:W-:Y:S04]  /*13370*/  STS.U16 [R73+UR76+0x8900], R72 ;  /* 0x0089004849007988 */ /* 0x0001e8000800044c */
[----:B-1----:R-:W4:Y:S04]  /*13380*/  LDL.LU R65, [R1+0x208] ;  /* 0x0002080001417983 */ /* 0x002f280000300800 */
[----:B------:R1:W-:Y:S04]  /*13390*/  STS.U16 [R73+UR76+0x10900], R70 ;  /* 0x0109004649007988 */ /* 0x0003e8000800044c */
[----:B0-----:R-:W4:Y:S04]  /*133a0*/  LDL.LU R72, [R1+0x204] ;  /* 0x0002040001487983 */ /* 0x001f280000300800 */
[----:B------:R0:W-:Y:S04]  /*133b0*/  STS.U16 [R73+UR76+0x18900], R71 ;  /* 0x0189004749007988 */ /* 0x0001e8000800044c */
[----:B-1----:R-:W4:Y:S04]  /*133c0*/  LDL.LU R70, [R1+0x200] ;  /* 0x0002000001467983 */ /* 0x002f280000300800 */
[----:B------:R1:W-:Y:S04]  /*133d0*/  STS.U16 [R73+UR76+0xd00], R69 ;  /* 0x000d004549007988 */ /* 0x0003e8000800044c */
[----:B0-----:R-:W4:Y:S04]  /*133e0*/  LDL.LU R71, [R1+0x1fc] ;  /* 0x0001fc0001477983 */ /* 0x001f280000300800 */
[----:B-1----:R-:W4:Y:S04]  /*133f0*/  LDL.LU R69, [R1+0x1f8] ;  /* 0x0001f80001457983 */ /* 0x002f280000300800 */
[----:B------:R-:W4:Y:S04]  /*13400*/  LDL.LU R62, [R1+0x1f4] ;  /* 0x0001f400013e7983 */ /* 0x000f280000300800 */
[----:B------:R-:W4:Y:S04]  /*13410*/  LDL.LU R63, [R1+0x1f0] ;  /* 0x0001f000013f7983 */ /* 0x000f280000300800 */
[----:B------:R0:W-:Y:S04]  /*13420*/  STS.U16 [R73+UR76+0x8d00], R66 ;  /* 0x008d004249007988 */ /* 0x0001e8000800044c */
[----:B------:R-:W4:Y:S04]  /*13430*/  LDL.LU R6, [R1+0x1ec] ;  /* 0x0001ec0001067983 */ /* 0x000f280000300800 */
[----:B------:R1:W-:Y:S04]  /*13440*/  STS.U16 [R73+UR76+0x10d00], R93 ;  /* 0x010d005d49007988 */ /* 0x0003e8000800044c */
[----:B------:R-:W4:Y:S04]  /*13450*/  LDL.LU R3, [R1+0x1e8] ;  /* 0x0001e80001037983 */ /* 0x000f280000300800 */
[----:B------:R1:W-:Y:S04]  /*13460*/  STS.U16 [R73+UR76+0x18d00], R82 ;  /* 0x018d005249007988 */ /* 0x0003e8000800044c */
[----:B0-----:R-:W4:Y:S04]  /*13470*/  LDL.LU R66, [R1+0x1e4] ;  /* 0x0001e40001427983 */ /* 0x001f280000300800 */
[----:B------:R0:W-:Y:S04]  /*13480*/  STS.U16 [R73+UR76+0x1100], R78 ;  /* 0x0011004e49007988 */ /* 0x0001e8000800044c */
[----:B------:R-:W4:Y:S04]  /*13490*/  LDL.LU R67, [R1+0x1e0] ;  /* 0x0001e00001437983 */ /* 0x000f280000300800 */
[----:B------:R0:W-:Y:S04]  /*134a0*/  STS.U16 [R73+UR76+0x9100], R74 ;  /* 0x0091004a49007988 */ /* 0x0001e8000800044c */
[----:B-1----:R-:W4:Y:S04]  /*134b0*/  LDL.LU R93, [R1+0x1dc] ;  /* 0x0001dc00015d7983 */ /* 0x002f280000300800 */
[----:B------:R1:W-:Y:S04]  /*134c0*/  STS.U16 [R73+UR76+0x11100], R75 ;  /* 0x0111004b49007988 */ /* 0x0003e8000800044c */
[----:B------:R-:W4:Y:S04]  /*134d0*/  LDL.LU R82, [R1+0x1d8] ;  /* 0x0001d80001527983 */ /* 0x000f280000300800 */
[----:B0-----:R-:W4:Y:S04]  /*134e0*/  LDL.LU R78, [R1+0x1d4] ;  /* 0x0001d400014e7983 */ /* 0x001f280000300800 */
[----:B------:R-:W4:Y:S04]  /*134f0*/  LDL.LU R74, [R1+0x1d0] ;  /* 0x0001d000014a7983 */ /* 0x000f280000300800 */
[----:B-1----:R-:W4:Y:S04]  /*13500*/  LDL.LU R75, [R1+0x1cc] ;  /* 0x0001cc00014b7983 */ /* 0x002f280000300800 */
[----:B--2---:R0:W-:Y:S04]  /*13510*/  STS.U16 [R73+UR76+0x19100], R76 ;  /* 0x0191004c49007988 */ /* 0x0041e8000800044c */
[----:B---3--:R1:W-:Y:S04]  /*13520*/  STS.U16 [R73+UR76+0x1500], R77 ;  /* 0x0015004d49007988 */ /* 0x0083e8000800044c */
[----:B0-----:R-:W2:Y:S04]  /*13530*/  LDL.LU R76, [R1+0x1c8] ;  /* 0x0001c800014c7983 */ /* 0x001ea80000300800 */
[----:B----4-:R0:W-:Y:S04]  /*13540*/  STS.U16 [R73+UR76+0x9500], R80 ;  /* 0x0095005049007988 */ /* 0x0101e8000800044c */
[----:B-1----:R-:W3:Y:S04]  /*13550*/  LDL.LU R77, [R1+0x1c4] ;  /* 0x0001c400014d7983 */ /* 0x002ee80000300800 */
[----:B------:R1:W-:Y:S04]  /*13560*/  STS.U16 [R73+UR76+0x11500], R81 ;  /* 0x0115005149007988 */ /* 0x0003e8000800044c */
[----:B0-----:R-:W4:Y:S04]  /*13570*/  LDL.LU R80, [R1+0x15c] ;  /* 0x00015c0001507983 */ /* 0x001f280000300800 */
[----:B-1----:R-:W4:Y:S04]  /*13580*/  LDL.LU R81, [R1+0x158] ;  /* 0x0001580001517983 */ /* 0x002f280000300800 */
[----:B------:R-:W-:Y:S04]  /*13590*/  STS.U16 [R73+UR76+0x19500], R64 ;  /* 0x0195004049007988 */ /* 0x000fe8000800044c */
[----:B------:R-:W-:Y:S04]  /*135a0*/  STS.U16 [R73+UR76+0x1900], R65 ;  /* 0x0019004149007988 */ /* 0x000fe8000800044c */
[----:B------:R0:W-:Y:S04]  /*135b0*/  STS.U16 [R73+UR76+0x9900], R72 ;  /* 0x0099004849007988 */ /* 0x0001e8000800044c */
        /* <DEDUP_REMOVED lines=9> */
[----:B------:R-:W4:Y:S04]  /*13650*/  LDL.LU R8, [R1+0x13c] ;  /* 0x00013c0001087983 */ /* 0x000f280000300800 */
[----:B------:R-:W4:Y:S04]  /*13660*/  LDL.LU R60, [R1+0x138] ;  /* 0x00013800013c7983 */ /* 0x000f280000300800 */
[----:B------:R-:W4:Y:S04]  /*13670*/  LDL.LU R64, [R1+0x134] ;  /* 0x0001340001407983 */ /* 0x000f280000300800 */
[----:B------:R-:W4:Y:S04]  /*13680*/  LDL.LU R65, [R1+0x130] ;  /* 0x0001300001417983 */ /* 0x000f280000300800 */
[----:B------:R0:W-:Y:S04]  /*13690*/  STS.U16 [R73+UR76+0x9d00], R62 ;  /* 0x009d003e49007988 */ /* 0x0001e8000800044c */
[----:B------:R1:W-:Y:S04]  /*136a0*/  STS.U16 [R73+UR76+0x11d00], R63 ;  /* 0x011d003f49007988 */ /* 0x0003e8000800044c */
[----:B------:R1:W-:Y:S04]  /*136b0*/  STS.U16 [R73+UR76+0x19d00], R6 ;  /* 0x019d000649007988 */ /* 0x0003e8000800044c */
[----:B0-----:R-:W4:Y:S04]  /*136c0*/  LDL.LU R62, [R1+0x2534] ;  /* 0x00253400013e7983 */ /* 0x001f280000300800 */
[----:B-1----:R-:W4:Y:S04]  /*136d0*/  LDL.LU R63, [R1+0x2530] ;  /* 0x00253000013f7983 */ /* 0x002f280000300800 */
        /* <DEDUP_REMOVED lines=15> */
[----:B0-----:R-:W4:Y:S04]  /*137d0*/  LDL.LU R74, [R1+0x3e4] ;  /* 0x0003e400014a7983 */ /* 0x001f280000300800 */
        /* <DEDUP_REMOVED lines=8> */
[----:B-1----:R-:W2:Y:S04]  /*13860*/  LDL.LU R81, [R1+0x320] ;  /* 0x0003200001517983 */ /* 0x002ea80000300800 */
[----:B------:R0:W-:Y:S04]  /*13870*/  STS.U16 [R73+UR76+0x2d00], R72 ;  /* 0x002d004849007988 */ /* 0x0001e8000800044c */
[----:B------:R1:W-:Y:S04]  /*13880*/  STS.U16 [R73+UR76+0xad00], R70 ;  /* 0x00ad004649007988 */ /* 0x0003e8000800044c */
[----:B0-----:R-:W2:Y:S04]  /*13890*/  LDL.LU R72, [R1+0x2510] ;  /* 0x0025100001487983 */ /* 0x001ea80000300800 */
[----:B------:R0:W-:Y:S04]  /*138a0*/  STS.U16 [R73+UR76+0x12d00], R71 ;  /* 0x012d004749007988 */ /* 0x0001e8000800044c */
[----:B-1----:R-:W2:Y:S04]  /*138b0*/  LDL.LU R70, [R1+0x250c] ;  /* 0x00250c0001467983 */ /* 0x002ea80000300800 */
[----:B------:R1:W-:Y:S04]  /*138c0*/  STS.U16 [R73+UR76+0x1ad00], R69 ;  /* 0x01ad004549007988 */ /* 0x0003e8000800044c */
[----:B0-----:R-:W2:Y:S04]  /*138d0*/  LDL.LU R71, [R1+0x2508] ;  /* 0x0025080001477983 */ /* 0x001ea80000300800 */
[----:B-1----:R-:W2:Y:S04]  /*138e0*/  LDL.LU R69, [R1+0x2504] ;  /* 0x0025040001457983 */ /* 0x002ea80000300800 */
[----:B------:R0:W-:Y:S04]  /*138f0*/  STS.U16 [R73+UR76+0x3100], R5 ;  /* 0x0031000549007988 */ /* 0x0001e8000800044c */
[----:B------:R-:W-:Y:S04]  /*13900*/  STS.U16 [R73+UR76+0xb100], R7 ;  /* 0x00b1000749007988 */ /* 0x000fe8000800044c */
[----:B------:R-:W-:Y:S01]  /*13910*/  STS.U16 [R73+UR76+0x13100], R8 ;  /* 0x0131000849007988 */ /* 0x000fe2000800044c */
[----:B------:R-:W-:Y:S01]  /*13920*/  PRMT R79, RZ, 0x7610, R79 ;  /* 0x00007610ff4f7816 */ /* 0x000fe2000000004f */
[----:B0-----:R-:W0:Y:S02]  /*13930*/  LDC R5, c[0x0][0x3a0] ;  /* 0x0000e800ff057b82 */ /* 0x001e240000000800 */
[----:B------:R-:W-:Y:S04]  /*13940*/  STS.U16 [R73+UR76+0x1b100], R60 ;  /* 0x01b1003c49007988 */ /* 0x000fe8000800044c */
[----:B------:R-:W-:Y:S04]  /*13950*/  STS.U16 [R73+UR76+0x3500], R64 ;  /* 0x0035004049007988 */ /* 0x000fe8000800044c */
[----:B------:R-:W-:Y:S04]  /*13960*/  STS.U16 [R73+UR76+0xb500], R65 ;  /* 0x00b5004149007988 */ /* 0x000fe8000800044c */
[----:B--2---:R1:W-:Y:S04]  /*13970*/  STS.U16 [R73+UR76+0x13500], R69 ;  /* 0x0135004549007988 */ /* 0x0043e8000800044c */
[----:B------:R2:W-:Y:S04]  /*13980*/  STS.U16 [R73+UR76+0x1b500], R71 ;  /* 0x01b5004749007988 */ /* 0x0005e8000800044c */
[----:B------:R0:W-:Y:S04]  /*13990*/  STS.U16 [R73+UR76+0x3900], R70 ;  /* 0x0039004649007988 */ /* 0x0001e8000800044c */
[----:B-1----:R-:W4:Y:S04]  /*139a0*/  LDL.LU R69, [R1+0x2500] ;  /* 0x0025000001457983 */ /* 0x002f280000300800 */
[----:B--2---:R-:W2:Y:S04]  /*139b0*/  LDL.LU R71, [R1+0x24fc] ;  /* 0x0024fc0001477983 */ /* 0x004ea80000300800 */
[----:B0-----:R-:W2:Y:S04]  /*139c0*/  LDL.LU R70, [R1+0x24f8] ;  /* 0x0024f80001467983 */ /* 0x001ea80000300800 */
[----:B------:R0:W-:Y:S04]  /*139d0*/  STS.U16 [R73+UR76+0xb900], R72 ;  /* 0x00b9004849007988 */ /* 0x0001e8000800044c */
[----:B------:R1:W-:Y:S04]  /*139e0*/  STS.U16 [R73+UR76+0x13900], R78 ;  /* 0x0139004e49007988 */ /* 0x0003e8000800044c */
[----:B------:R3:W-:Y:S04]  /*139f0*/  STS.U16 [R73+UR76+0x1b900], R82 ;  /* 0x01b9005249007988 */ /* 0x0007e8000800044c */
[----:B0-----:R-:W2:Y:S04]  /*13a00*/  LDL.LU R72, [R1+0x24f4] ;  /* 0x0024f40001487983 */ /* 0x001ea80000300800 */
[----:B-1----:R-:W2:Y:S04]  /*13a10*/  LDL.LU R78, [R1+0x24f0] ;  /* 0x0024f000014e7983 */ /* 0x002ea80000300800 */
[----:B---3--:R-:W3:Y:S04]  /*13a20*/  LDL.LU R82, [R1+0x24ec] ;  /* 0x0024ec0001527983 */ /* 0x008ee80000300800 */
[----:B------:R-:W-:Y:S04]  /*13a30*/  STL [R1+0x2494], R0 ;  /* 0x0024940001007387 */ /* 0x000fe80000100800 */
[----:B------:R0:W-:Y:S04]  /*13a40*/  STS.U16 [R73+UR76+0x3d00], R93 ;  /* 0x003d005d49007988 */ /* 0x0001e8000800044c */
[----:B------:R1:W-:Y:S04]  /*13a50*/  STS.U16 [R73+UR76+0xbd00], R3 ;  /* 0x00bd000349007988 */ /* 0x0003e8000800044c */
[----:B------:R1:W-:Y:S04]  /*13a60*/  STS.U16 [R73+UR76+0x13d00], R6 ;  /* 0x013d000649007988 */ /* 0x0003e8000800044c */
[----:B0-----:R-:W3:Y:S04]  /*13a70*/  LDL.LU R93, [R1+0x24e8] ;  /* 0x0024e800015d7983 */ /* 0x001ee80000300800 */
[----:B-1----:R-:W3:Y:S04]  /*13a80*/  LDL.LU R3, [R1+0x24e4] ;  /* 0x0024e40001037983 */ /* 0x002ee80000300800 */
[----:B------:R-:W3:Y:S04]  /*13a90*/  LDL.LU R6, [R1+0x24e0] ;  /* 0x0024e00001067983 */ /* 0x000ee80000300800 */
[----:B------:R0:W-:Y:S04]  /*13aa0*/  STS.U16 [R73+UR76+0x1bd00], R4 ;  /* 0x01bd000449007988 */ /* 0x0001e8000800044c */
[----:B0-----:R-:W3:Y:S01]  /*13ab0*/  LDL.LU R4, [R1+0x24dc] ;  /* 0x0024dc0001047983 */ /* 0x001ee20000300800 */
[----:B------:R-:W-:Y:S01]  /*13ac0*/  LOP3.LUT R60, R0, 0x30, RZ, 0x3c, !PT ;  /* 0x00000030003c7812 */ /* 0x000fe200078e3cff */
[----:B------:R-:W-:-:S04]  /*13ad0*/  IMAD R7, R2, 0x55, RZ ;  /* 0x0000005502077824 */ /* 0x000fc800078e02ff */
[----:B------:R-:W-:Y:S04]  /*13ae0*/  STS.U16 [R60+UR76+0x180], R74 ;  /* 0x0001804a3c007988 */ /* 0x000fe8000800044c */
[----:B------:R-:W-:Y:S04]  /*13af0*/  STS.U16 [R60+UR76+0x8180], R75 ;  /* 0x0081804b3c007988 */ /* 0x000fe8000800044c */
[----:B------:R-:W-:Y:S04]  /*13b00*/  STS.U16 [R60+UR76+0x10180], R76 ;  /* 0x0101804c3c007988 */ /* 0x000fe8000800044c */
[----:B------:R0:W-:Y:S04]  /*13b10*/  STS.U16 [R60+UR76+0x18180], R77 ;  /* 0x0181804d3c007988 */ /* 0x0001e8000800044c */
[----:B----4-:R-:W-:Y:S01]  /*13b20*/  STS.U16 [R60+UR76+0x580], R80 ;  /* 0x000580503c007988 */ /* 0x010fe2000800044c */
[----:B------:R-:W-:-:S03]  /*13b30*/  IMAD.WIDE R64, R7, 0x2, R84 ;  /* 0x0000000207407825 */ /* 0x000fc600078e0254 */
[----:B------:R1:W-:Y:S01]  /*13b40*/  STS.U16 [R60+UR76+0x8580], R81 ;  /* 0x008580513c007988 */ /* 0x0003e2000800044c */
[----:B0-----:R-:W-:-:S03]  /*13b50*/  IMAD.WIDE R76, R7, 0x2, R90 ;  /* 0x00000002074c7825 */ /* 0x001fc600078e025a */
[----:B------:R-:W-:Y:S01]  /*13b60*/  STL [R1+0x22e8], R73 ;  /* 0x0022e84901007387 */ /* 0x000fe20000100800 */
[----:B------:R-:W-:-:S03]  /*13b70*/  IMAD.WIDE R74, R7, 0x2, R86 ;  /* 0x00000002074a7825 */ /* 0x000fc600078e0256 */
[----:B------:R-:W4:Y:S01]  /*13b80*/  @!P0 LDG.E.U16 R79, desc[UR6][R64.64] ;  /* 0x00000006404f8981 */ /* 0x000f22000c1e1500 */
[----:B-1----:R-:W-:Y:S01]  /*13b90*/  IMAD.WIDE R80, R7, 0x2, R88 ;  /* 0x0000000207507825 */ /* 0x002fe200078e0258 */
[----:B--2---:R-:W-:Y:S02]  /*13ba0*/  PRMT R71, RZ, 0x7610, R71 ;  /* 0x00007610ff477816 */ /* 0x004fe40000000047 */
[----:B------:R-:W-:-:S04]  /*13bb0*/  PRMT R70, RZ, 0x7610, R70 ;  /* 0x00007610ff467816 */ /* 0x000fc80000000046 */
[----:B------:R0:W2:Y:S04]  /*13bc0*/  @!P0 LDG.E.U16 R71, desc[UR6][R80.64] ;  /* 0x0000000650478981 */ /* 0x0000a8000c1e1500 */
[----:B------:R1:W2:Y:S04]  /*13bd0*/  @!P0 LDG.E.U16 R70, desc[UR6][R74.64] ;  /* 0x000000064a468981 */ /* 0x0002a8000c1e1500 */
[----:B------:R-:W-:Y:S04]  /*13be0*/  STL.64 [R1+0x23e0], R72 ;  /* 0x0023e04801007387 */ /* 0x000fe80000100a00 */
[----:B---3--:R3:W-:Y:S04]  /*13bf0*/  STS.U16 [R60+UR76+0x10580], R6 ;  /* 0x010580063c007988 */ /* 0x0087e8000800044c */
[----:B---3--:R-:W3:Y:S01]  /*13c00*/  LDL.LU R6, [R1+0x24d8] ;  /* 0x0024d80001067983 */ /* 0x008ee20000300800 */
[----:B------:R-:W-:-:S03]  /*13c10*/  PRMT R4, RZ, 0x7610, R4 ;  /* 0x00007610ff047816 */ /* 0x000fc60000000004 */
[----:B------:R0:W-:Y:S04]  /*13c20*/  STL.64 [R1+0x418], R76 ;  /* 0x0004184c01007387 */ /* 0x0001e80000100a00 */
[----:B------:R-:W2:Y:S04]  /*13c30*/  @!P0 LDG.E.U16 R4, desc[UR6][R76.64] ;  /* 0x000000064c048981 */ /* 0x000ea8000c1e1500 */
[----:B------:R1:W-:Y:S04]  /*13c40*/  STL.64 [R1+0x410], R80 ;  /* 0x0004105001007387 */ /* 0x0003e80000100a00 */
[----:B0-----:R-:W3:Y:S01]  /*13c50*/  LDL.LU.64 R76, [R1+0x24d0] ;  /* 0x0024d000014c7983 */ /* 0x001ee20000300a00 */
[----:B------:R-:W-:-:S03]  /*13c60*/  IMAD R7, R2, 0x56, RZ ;  /* 0x0000005602077824 */ /* 0x000fc600078e02ff */
[----:B------:R-:W-:Y:S01]  /*13c70*/  STS.U16 [R60+UR76+0x18580], R3 ;  /* 0x018580033c007988 */ /* 0x000fe2000800044c */
[----:B-1----:R-:W-:Y:S01]  /*13c80*/  IMAD.WIDE R80, R7, 0x2, R88 ;  /* 0x0000000207507825 */ /* 0x002fe200078e0258 */
[----:B------:R-:W-:Y:S02]  /*13c90*/  PRMT R66, RZ, 0x7610, R66 ;  /* 0x00007610ff427816 */ /* 0x000fe40000000042 */
[----:B------:R-:W-:Y:S01]  /*13ca0*/  PRMT R67, RZ, 0x7610, R67 ;  /* 0x00007610ff437816 */ /* 0x000fe20000000043 */
[----:B--2---:R0:W-:Y:S04]  /*13cb0*/  STL [R1+0xfc8], R4 ;  /* 0x000fc80401007387 */ /* 0x0041e80000100800 */
[----:B0-----:R-:W2:Y:S01]  /*13cc0*/  LDL.LU R4, [R1+0x24cc] ;  /* 0x0024cc0001047983 */ /* 0x001ea20000300800 */
[----:B---3--:R-:W-:-:S03]  /*13cd0*/  PRMT R77, RZ, 0x7610, R77 ;  /* 0x00007610ff4d7816 */ /* 0x008fc6000000004d */
[----:B------:R0:W-:Y:S01]  /*13ce0*/  STL.64 [R1+0x408], R74 ;  /* 0x0004084a01007387 */ /* 0x0001e20000100a00 */
[----:B------:R-:W-:-:S03]  /*13cf0*/  PRMT R76, RZ, 0x7610, R76 ;  /* 0x00007610ff4c7816 */ /* 0x000fc6000000004c */
[----:B------:R1:W-:Y:S04]  /*13d00*/  STL.64 [R1+0x400], R64 ;  /* 0x0004004001007387 */ /* 0x0003e80000100a00 */
[----:B------:R-:W3:Y:S04]  /*13d10*/  LDL.LU R3, [R1+0x24c8] ;  /* 0x0024c80001037983 */ /* 0x000ee80000300800 */
[----:B----4-:R-:W-:Y:S01]  /*13d20*/  STL [R1+0x2424], R79 ;  /* 0x0024244f01007387 */ /* 0x010fe20000100800 */
[----:B0-----:R-:W-:-:S03]  /*13d30*/  IMAD.WIDE R74, R7, 0x2, R86 ;  /* 0x00000002074a7825 */ /* 0x001fc600078e0256 */
[----:B------:R-:W4:Y:S01]  /*13d40*/  @!P5 LDG.E.U16 R76, desc[UR6][R80.64] ;  /* 0x00000006504cd981 */ /* 0x000f22000c1e1500 */
[----:B-1----:R-:W-:-:S03]  /*13d50*/  IMAD.WIDE R64, R7, 0x2, R90 ;  /* 0x0000000207407825 */ /* 0x002fc600078e025a */
[----:B------:R-:W-:Y:S04]  /*13d60*/  STL [R1+0xfc0], R70 ;  /* 0x000fc04601007387 */ /* 0x000fe80000100800 */
[----:B------:R0:W-:Y:S04]  /*13d70*/  STL [R1+0xfc4], R71 ;  /* 0x000fc44701007387 */ /* 0x0001e80000100800 */
[----:B------:R1:W-:Y:S04]  /*13d80*/  STL.64 [R1+0x3f8], R64 ;  /* 0x0003f84001007387 */ /* 0x0003e80000100a00 */
[----:B------:R1:W-:Y:S01]  /*13d90*/  STL.64 [R1+0x3f0], R80 ;  /* 0x0003f05001007387 */ /* 0x0003e20000100a00 */
[----:B0-----:R-:W-:-:S03]  /*13da0*/  IMAD.WIDE R70, R7, 0x2, R84 ;  /* 0x0000000207467825 */ /* 0x001fc600078e0254 */
[----:B------:R-:W2:Y:S04]  /*13db0*/  @!P5 LDG.E.U16 R77, desc[UR6][R64.64] ;  /* 0x00000006404dd981 */ /* 0x000ea8000c1e1500 */
[----:B------:R-:W2:Y:S04]  /*13dc0*/  @!P5 LDG.E.U16 R66, desc[UR6][R70.64] ;  /* 0x000000064642d981 */ /* 0x000ea8000c1e1500 */
[----:B------:R0:W3:Y:S04]  /*13dd0*/  @!P5 LDG.E.U16 R67, desc[UR6][R74.64] ;  /* 0x000000064a43d981 */ /* 0x0000e8000c1e1500 */
[----:B-1----:R-:W4:Y:S04]  /*13de0*/  LDL.LU.64 R64, [R1+0x24c0] ;  /* 0x0024c00001407983 */ /* 0x002f280000300a00 */
[----:B------:R0:W-:Y:S04]  /*13df0*/  STL.64 [R1+0x3e8], R74 ;  /* 0x0003e84a01007387 */ /* 0x0001e80000100a00 */
[----:B------:R-:W4:Y:S01]  /*13e00*/  LDL.LU.64 R80, [R1+0x24b8] ;  /* 0x0024b80001507983 */ /* 0x000f220000300a00 */
[----:B------:R-:W-:-:S02]  /*13e10*/  VIADD R8, R5, 0xffffffa8 ;  /* 0xffffffa805087836 */ /* 0x000fc40000000000 */
[----:B------:R-:W-:-:S03]  /*13e20*/  VIADD R7, R5, 0xffffffa4 ;  /* 0xffffffa405077836 */ /* 0x000fc60000000000 */
[----:B------:R-:W-:Y:S02]  /*13e30*/  ISETP.GE.U32.AND P0, PT, R8, 0x7fffff29, PT ;  /* 0x7fffff290800780c */ /* 0x000fe40003f06070 */
[----:B------:R-:W-:Y:S01]  /*13e40*/  ISETP.GE.U32.AND P5, PT, R7, 0x7fffff25, PT ;  /* 0x7fffff250700780c */ /* 0x000fe20003fa6070 */
[----:B------:R-:W-:Y:S01]  /*13e50*/  IMAD R7, R2, 0x57, RZ ;  /* 0x0000005702077824 */ /* 0x000fe200078e02ff */
[----:B------:R1:W-:Y:S01]  /*13e60*/  STL.64 [R1+0x3e0], R70 ;  /* 0x0003e04601007387 */ /* 0x0003e20000100a00 */
[----:B------:R-:W-:Y:S02]  /*13e70*/  PRMT R58, RZ, 0x7610, R58 ;  /* 0x00007610ff3a7816 */ /* 0x000fe4000000003a */
[----:B0-----:R-:W-:Y:S01]  /*13e80*/  IMAD.WIDE R74, R7, 0x2, R88 ;  /* 0x00000002074a7825 */ /* 0x001fe200078e0258 */
[----:B------:R-:W-:-:S03]  /*13e90*/  PRMT R59, RZ, 0x7610, R59 ;  /* 0x00007610ff3b7816 */ /* 0x000fc6000000003b */
[----:B-1----:R-:W-:-:S05]  /*13ea0*/  IMAD.WIDE R70, R7, 0x2, R84 ;  /* 0x0000000207467825 */ /* 0x002fca00078e0254 */
[----:B------:R0:W4:Y:S04]  /*13eb0*/  @!P0 LDG.E.U16 R58, desc[UR6][R70.64] ;  /* 0x00000006463a8981 */ /* 0x000128000c1e1500 */
[----:B--2---:R-:W-:Y:S04]  /*13ec0*/  STL [R1+0x1290], R66 ;  /* 0x0012904201007387 */ /* 0x004fe80000100800 */
[----:B---3--:R1:W-:Y:S04]  /*13ed0*/  STL [R1+0x1294], R67 ;  /* 0x0012944301007387 */ /* 0x0083e80000100800 */
[----:B----4-:R-:W-:Y:S04]  /*13ee0*/  STL [R1+0x1298], R76 ;  /* 0x0012984c01007387 */ /* 0x010fe80000100800 */
[----:B------:R2:W-:Y:S01]  /*13ef0*/  STL [R1+0x129c], R77 ;  /* 0x00129c4d01007387 */ /* 0x0005e20000100800 */
[----:B-1----:R-:W-:Y:S01]  /*13f00*/  IMAD.WIDE R66, R7, 0x2, R90 ;  /* 0x0000000207427825 */ /* 0x002fe200078e025a */
[----:B------:R-:W-:-:S02]  /*13f10*/  PRMT R80, RZ, 0x7610, R80 ;  /* 0x00007610ff507816 */ /* 0x000fc40000000050 */
[----:B------:R-:W-:Y:S01]  /*13f20*/  PRMT R81, RZ, 0x7610, R81 ;  /* 0x00007610ff517816 */ /* 0x000fe20000000051 */
[----:B--2---:R-:W-:-:S03]  /*13f30*/  IMAD.WIDE R76, R7, 0x2, R86 ;  /* 0x00000002074c7825 */ /* 0x004fc600078e0256 */
[----:B------:R-:W2:Y:S04]  /*13f40*/  @!P0 LDG.E.U16 R80, desc[UR6][R74.64] ;  /* 0x000000064a508981 */ /* 0x000ea8000c1e1500 */
[----:B------:R-:W3:Y:S04]  /*13f50*/  @!P0 LDG.E.U16 R81, desc[UR6][R66.64] ;  /* 0x0000000642518981 */ /* 0x000ee8000c1e1500 */
[----:B------:R1:W4:Y:S01]  /*13f60*/  @!P0 LDG.E.U16 R59, desc[UR6][R76.64] ;  /* 0x000000064c3b8981 */ /* 0x000322000c1e1500 */
[----:B------:R-:W-:-:S03]  /*13f70*/  VIADD R7, R5, 0xffffffa3 ;  /* 0xffffffa305077836 */ /* 0x000fc60000000000 */
[----:B------:R0:W-:Y:S04]  /*13f80*/  STL.64 [R1+0x3d8], R66 ;  /* 0x0003d84201007387 */ /* 0x0001e80000100a00 */
[----:B------:R1:W-:Y:S01]  /*13f90*/  STL.64 [R1+0x3d0], R74 ;  /* 0x0003d04a01007387 */ /* 0x0003e20000100a00 */
[----:B------:R-:W-:Y:S01]  /*13fa0*/  ISETP.GE.U32.AND P0, PT, R7, 0x7fffff24, PT ;  /* 0x7fffff240700780c */ /* 0x000fe20003f06070 */
[----:B------:R-:W-:Y:S02]  /*13fb0*/  IMAD R7, R2, 0x5b, RZ ;  /* 0x0000005b02077824 */ /* 0x000fe400078e02ff */
[----:B0-----:R-:W4:Y:S04]  /*13fc0*/  LDL.LU.64 R66, [R1+0x24b0] ;  /* 0x0024b00001427983 */ /* 0x001f280000300a00 */
[----:B------:R-:W-:Y:S04]  /*13fd0*/  STL.64 [R1+0x3c8], R76 ;  /* 0x0003c84c01007387 */ /* 0x000fe80000100a00 */
[----:B-1----:R-:W4:Y:S04]  /*13fe0*/  LDL.LU.64 R74, [R1+0x24a8] ;  /* 0x0024a800014a7983 */ /* 0x002f280000300a00 */
[----:B------:R0:W-:Y:S01]  /*13ff0*/  STL.64 [R1+0x3c0], R70 ;  /* 0x0003c04601007387 */ /* 0x0001e20000100a00 */
[----:B------:R-:W-:-:S02]  /*14000*/  PRMT R50, RZ, 0x7610, R50 ;  /* 0x00007610ff327816 */ /* 0x000fc40000000032 */
[----:B------:R-:W-:Y:S01]  /*14010*/  PRMT R51, RZ, 0x7610, R51 ;  /* 0x00007610ff337816 */ /* 0x000fe20000000033 */
[----:B0-----:R-:W-:-:S05]  /*14020*/  IMAD.WIDE R70, R7, 0x2, R86 ;  /* 0x0000000207467825 */ /* 0x001fca00078e0256 */
[----:B------:R0:W4:Y:S01]  /*14030*/  @!P5 LDG.E.U16 R51, desc[UR6][R70.64] ;  /* 0x000000064633d981 */ /* 0x000122000c1e1500 */
[----:B------:R-:W-:Y:S01]  /*14040*/  PRMT R92, RZ, 0x7610, R92 ;  /* 0x00007610ff5c7816 */ /* 0x000fe2000000005c */
[----:B------:R-:W-:-:S05]  /*14050*/  IMAD.WIDE R76, R7, 0x2, R90 ;  /* 0x00000002074c7825 */ /* 0x000fca00078e025a */
[----:B------:R-:W4:Y:S04]  /*14060*/  @!P5 LDG.E.U16 R92, desc[UR6][R76.64] ;  /* 0x000000064c5cd981 */ /* 0x000f28000c1e1500 */
[----:B--2---:R-:W-:Y:S04]  /*14070*/  STL [R1+0x12b8], R80 ;  /* 0x0012b85001007387 */ /* 0x004fe80000100800 */
[----:B---3--:R-:W-:Y:S04]  /*14080*/  STL [R1+0x12bc], R81 ;  /* 0x0012bc5101007387 */ /* 0x008fe80000100800 */
[----:B------:R-:W-:Y:S04]  /*14090*/  STL [R1+0x12b0], R58 ;  /* 0x0012b03a01007387 */ /* 0x000fe80000100800 */
[----:B----4-:R1:W-:Y:S02]  /*140a0*/  STL [R1+0x12b4], R59 ;  /* 0x0012b43b01007387 */ /* 0x0103e40000100800 */
[----:B-1----:R-:W-:-:S05]  /*140b0*/  IMAD.WIDE R58, R7, 0x2, R84 ;  /* 0x00000002073a7825 */ /* 0x002fca00078e0254 */
[----:B------:R-:W2:Y:S01]  /*140c0*/  @!P5 LDG.E.U16 R50, desc[UR6][R58.64] ;  /* 0x000000063a32d981 */ /* 0x000ea2000c1e1500 */
[----:B------:R-:W-:-:S03]  /*140d0*/  IMAD.WIDE R80, R7, 0x2, R88 ;  /* 0x0000000207507825 */ /* 0x000fc600078e0258 */
[----:B------:R1:W-:Y:S04]  /*140e0*/  STL.64 [R1+0x358], R76 ;  /* 0x0003584c01007387 */ /* 0x0003e80000100a00 */
[----:B------:R-:W-:Y:S04]  /*140f0*/  STL.64 [R1+0x350], R80 ;  /* 0x0003505001007387 */ /* 0x000fe80000100a00 */
[----:B-1----:R-:W3:Y:S01]  /*14100*/  LDL.LU.64 R76, [R1+0x24a0] ;  /* 0x0024a000014c7983 */ /* 0x002ee20000300a00 */
[----:B------:R-:W-:Y:S01]  /*14110*/  PRMT R78, RZ, 0x7610, R78 ;  /* 0x00007610ff4e7816 */ /* 0x000fe2000000004e */
[----:B------:R-:W-:-:S02]  /*14120*/  VIADD R7, R5, 0xffffffa2 ;  /* 0xffffffa205077836 */ /* 0x000fc40000000000 */
[----:B------:R0:W-:Y:S04]  /*14130*/  STL.64 [R1+0x348], R70 ;  /* 0x0003484601007387 */ /* 0x0001e80000100a00 */
[----:B------:R1:W4:Y:S01]  /*14140*/  @!P5 LDG.E.U16 R78, desc[UR6][R80.64] ;  /* 0x00000006504ed981 */ /* 0x000322000c1e1500 */
[----:B------:R-:W-:Y:S01]  /*14150*/  ISETP.GE.U32.AND P5, PT, R7, 0x7fffff23, PT ;  /* 0x7fffff230700780c */ /* 0x000fe20003fa6070 */
[----:B------:R-:W-:Y:S02]  /*14160*/  IMAD R7, R2, 0x5c, RZ ;  /* 0x0000005c02077824 */ /* 0x000fe400078e02ff */
[----:B------:R1:W-:Y:S01]  /*14170*/  STL.64 [R1+0x340], R58 ;  /* 0x0003403a01007387 */ /* 0x0003e20000100a00 */
[----:B------:R-:W-:Y:S02]  /*14180*/  PRMT R79, RZ, 0x7610, R79 ;  /* 0x00007610ff4f7816 */ /* 0x000fe4000000004f */
[----:B------:R-:W-:Y:S01]  /*14190*/  PRMT R54, RZ, 0x7610, R54 ;  /* 0x00007610ff367816 */ /* 0x000fe20000000036 */
[----:B0-----:R-:W-:Y:S01]  /*141a0*/  IMAD.WIDE R70, R7, 0x2, R88 ;  /* 0x0000000207467825 */ /* 0x001fe200078e0258 */
[----:B------:R-:W-:-:S02]  /*141b0*/  PRMT R55, RZ, 0x7610, R55 ;  /* 0x00007610ff377816 */ /* 0x000fc40000000037 */
[----:B------:R-:W-:Y:S01]  /*141c0*/  PRMT R69, RZ, 0x7610, R69 ;  /* 0x00007610ff457816 */ /* 0x000fe20000000045 */
[----:B-1----:R-:W-:-:S03]  /*141d0*/  IMAD.WIDE R80, R7, 0x2, R90 ;  /* 0x0000000207507825 */ /* 0x002fc600078e025a */
[----:B------:R0:W4:Y:S01]  /*141e0*/  @!P0 LDG.E.U16 R55, desc[UR6][R70.64] ;  /* 0x0000000646378981 */ /* 0x000122000c1e1500 */
[----:B------:R-:W-:-:S03]  /*141f0*/  IMAD.WIDE R58, R7, 0x2, R86 ;  /* 0x00000002073a7825 */ /* 0x000fc600078e0256 */
[----:B------:R-:W4:Y:S04]  /*14200*/  @!P0 LDG.E.U16 R69, desc[UR6][R80.64] ;  /* 0x0000000650458981 */ /* 0x000f28000c1e1500 */
[----:B------:R1:W4:Y:S04]  /*14210*/  @!P0 LDG.E.U16 R54, desc[UR6][R58.64] ;  /* 0x000000063a368981 */ /* 0x000328000c1e1500 */
[----:B--2---:R-:W-:Y:S04]  /*14220*/  STL [R1+0xf6c], R50 ;  /* 0x000f6c3201007387 */ /* 0x004fe80000100800 */
[----:B------:R2:W-:Y:S02]  /*14230*/  STL [R1+0xf70], R51 ;  /* 0x000f703301007387 */ /* 0x0005e40000100800 */
[----:B--2---:R-:W-:-:S04]  /*14240*/  IMAD.WIDE R50, R7, 0x2, R84 ;  /* 0x0000000207327825 */ /* 0x004fc800078e0254 */
[----:B------:R-:W-:Y:S01]  /*14250*/  VIADD R7, R5, 0xffffffa1 ;  /* 0xffffffa105077836 */ /* 0x000fe20000000000 */
[----:B------:R2:W4:Y:S04]  /*14260*/  @!P0 LDG.E.U16 R79, desc[UR6][R50.64] ;  /* 0x00000006324f8981 */ /* 0x000528000c1e1500 */
[----:B------:R-:W-:Y:S01]  /*14270*/  ISETP.GE.U32.AND P0, PT, R7, 0x7fffff22, PT ;  /* 0x7fffff220700780c */ /* 0x000fe20003f06070 */
[----:B------:R-:W-:Y:S01]  /*14280*/  IMAD R7, R2, 0x5d, RZ ;  /* 0x0000005d02077824 */ /* 0x000fe200078e02ff */
[----:B------:R-:W-:Y:S01]  /*14290*/  STL.64 [R1+0x338], R80 ;  /* 0x0003385001007387 */ /* 0x000fe20000100a00 */
[----:B---3--:R-:W-:-:S03]  /*142a0*/  PRMT R77, RZ, 0x7610, R77 ;  /* 0x00007610ff4d7816 */ /* 0x008fc6000000004d */
[----:B------:R0:W-:Y:S02]  /*142b0*/  STL.64 [R1+0x330], R70 ;  /* 0x0003304601007387 */ /* 0x0001e40000100a00 */
[----:B0-----:R-:W-:-:S05]  /*142c0*/  IMAD.WIDE R70, R7, 0x2, R90 ;  /* 0x0000000207467825 */ /* 0x001fca00078e025a */
[----:B------:R-:W3:Y:S04]  /*142d0*/  @!P5 LDG.E.U16 R77, desc[UR6][R70.64] ;  /* 0x00000006464dd981 */ /* 0x000ee8000c1e1500 */
[----:B------:R1:W-:Y:S04]  /*142e0*/  STL.64 [R1+0x328], R58 ;  /* 0x0003283a01007387 */ /* 0x0003e80000100a00 */
[----:B------:R2:W-:Y:S01]  /*142f0*/  STL.64 [R1+0x320], R50 ;  /* 0x0003203201007387 */ /* 0x0005e20000100a00 */
[----:B------:R-:W-:Y:S02]  /*14300*/  PRMT R74, RZ, 0x7610, R74 ;  /* 0x00007610ff4a7816 */ /* 0x000fe4000000004a */
[----:B------:R-:W-:-:S02]  /*14310*/  PRMT R73, RZ, 0x7610, R73 ;  /* 0x00007610ff497816 */ /* 0x000fc40000000049 */
[----:B------:R-:W-:Y:S01]  /*14320*/  PRMT R72, RZ, 0x7610, R72 ;  /* 0x00007610ff487816 */ /* 0x000fe20000000048 */
[----:B-1----:R-:W-:-:S04]  /*14330*/  IMAD.WIDE R58, R7, 0x2, R88 ;  /* 0x00000002073a7825 */ /* 0x002fc800078e0258 */
[----:B--2---:R-:W-:Y:S01]  /*14340*/  IMAD.WIDE R50, R7, 0x2, R84 ;  /* 0x0000000207327825 */ /* 0x004fe200078e0254 */
[----:B------:R0:W2:Y:S04]  /*14350*/  @!P5 LDG.E.U16 R74, desc[UR6][R58.64] ;  /* 0x000000063a4ad981 */ /* 0x0000a8000c1e1500 */
[----:B------:R-:W2:Y:S01]  /*14360*/  @!P5 LDG.E.U16 R72, desc[UR6][R50.64] ;  /* 0x000000063248d981 */ /* 0x000ea2000c1e1500 */
[----:B------:R-:W-:Y:S02]  /*14370*/  PRMT R56, RZ, 0x7610, R56 ;  /* 0x00007610ff387816 */ /* 0x000fe40000000038 */
[----:B------:R-:W-:Y:S02]  /*14380*/  PRMT R57, RZ, 0x7610, R57 ;  /* 0x00007610ff397816 */ /* 0x000fe40000000039 */
[----:B------:R-:W-:-:S02]  /*14390*/  PRMT R46, RZ, 0x7610, R46 ;  /* 0x00007610ff2e7816 */ /* 0x000fc4000000002e */
[----:B------:R-:W-:Y:S01]  /*143a0*/  PRMT R47, RZ, 0x7610, R47 ;  /* 0x00007610ff2f7816 */ /* 0x000fe2000000002f */
[----:B----4-:R-:W-:Y:S04]  /*143b0*/  STL [R1+0x2490], R79 ;  /* 0x0024904f01007387 */ /* 0x010fe80000100800 */
[----:B------:R-:W-:Y:S04]  /*143c0*/  STL [R1+0xf78], R92 ;  /* 0x000f785c01007387 */ /* 0x000fe80000100800 */
[----:B------:R-:W-:Y:S04]  /*143d0*/  STL [R1+0xf74], R78 ;  /* 0x000f744e01007387 */ /* 0x000fe80000100800 */
[----:B------:R-:W-:Y:S04]  /*143e0*/  STL [R1+0xfa0], R54 ;  /* 0x000fa03601007387 */ /* 0x000fe80000100800 */
[----:B------:R1:W-:Y:S02]  /*143f0*/  STL [R1+0xfa4], R55 ;  /* 0x000fa43701007387 */ /* 0x0003e40000100800 */
[----:B-1----:R-:W-:-:S04]  /*14400*/  IMAD.WIDE R54, R7, 0x2, R86 ;  /* 0x0000000207367825 */ /* 0x002fc800078e0256 */
[----:B------:R-:W-:Y:S01]  /*14410*/  VIADD R7, R5, 0xffffffa0 ;  /* 0xffffffa005077836 */ /* 0x000fe20000000000 */
[----:B------:R1:W4:Y:S04]  /*14420*/  @!P5 LDG.E.U16 R73, desc[UR6][R54.64] ;  /* 0x000000063649d981 */ /* 0x000328000c1e1500 */
[----:B------:R-:W-:Y:S01]  /*14430*/  ISETP.GE.U32.AND P5, PT, R7, 0x7fffff21, PT ;  /* 0x7fffff210700780c */ /* 0x000fe20003fa6070 */
[----:B------:R-:W-:Y:S01]  /*14440*/  IMAD R7, R2, 0x5e, RZ ;  /* 0x0000005e02077824 */ /* 0x000fe200078e02ff */
[----:B------:R0:W-:Y:S04]  /*14450*/  STL.64 [R1+0x318], R70 ;  /* 0x0003184601007387 */ /* 0x0001e80000100a00 */
[----:B------:R1:W-:Y:S04]  /*14460*/  STL.64 [R1+0x310], R58 ;  /* 0x0003103a01007387 */ /* 0x0003e80000100a00 */
[----:B------:R2:W-:Y:S04]  /*14470*/  STL.64 [R1+0x308], R54 ;  /* 0x0003083601007387 */ /* 0x0005e80000100a00 */
[----:B---3--:R-:W-:Y:S01]  /*14480*/  STL [R1+0x2428], R77 ;  /* 0x0024284d01007387 */ /* 0x008fe20000100800 */
[----:B0-----:R-:W-:-:S03]  /*14490*/  IMAD.WIDE R70, R7, 0x2, R90 ;  /* 0x0000000207467825 */ /* 0x001fc600078e025a */
[----:B------:R0:W-:Y:S01]  /*144a0*/  STL.64 [R1+0x300], R50 ;  /* 0x0003003201007387 */ /* 0x0001e20000100a00 */
[----:B-1----:R-:W-:-:S03]  /*144b0*/  IMAD.WIDE R58, R7, 0x2, R88 ;  /* 0x00000002073a7825 */ /* 0x002fc600078e0258 */
[----:B------:R-:W3:Y:S01]  /*144c0*/  @!P0 LDG.E.U16 R57, desc[UR6][R70.64] ;  /* 0x0000000646398981 */ /* 0x000ee2000c1e1500 */
[----:B--2---:R-:W-:-:S03]  /*144d0*/  IMAD.WIDE R54, R7, 0x2, R86 ;  /* 0x0000000207367825 */ /* 0x004fc600078e0256 */
[----:B------:R-:W2:Y:S01]  /*144e0*/  @!P0 LDG.E.U16 R56, desc[UR6][R58.64] ;  /* 0x000000063a388981 */ /* 0x000ea2000c1e1500 */
[----:B0-----:R-:W-:-:S03]  /*144f0*/  IMAD.WIDE R50, R7, 0x2, R84 ;  /* 0x0000000207327825 */ /* 0x001fc600078e0254 */
[----:B------:R0:W3:Y:S04]  /*14500*/  @!P0 LDG.E.U16 R47, desc[UR6][R54.64] ;  /* 0x00000006362f8981 */ /* 0x0000e8000c1e1500 */
[----:B------:R1:W3:Y:S01]  /*14510*/  @!P0 LDG.E.U16 R46, desc[UR6][R50.64] ;  /* 0x00000006322e8981 */ /* 0x0002e2000c1e1500 */
[----:B------:R-:W-:-:S03]  /*14520*/  VIADD R7, R5, 0xffffff9c ;  /* 0xffffff9c05077836 */ /* 0x000fc60000000000 */
[----:B------:R-:W-:Y:S02]  /*14530*/  STL [R1+0x242c], R74 ;  /* 0x00242c4a01007387 */ /* 0x000fe40000100800 */
[----:B------:R-:W-:Y:S01]  /*14540*/  ISETP.GE.U32.AND P0, PT, R7, 0x7fffff1d, PT ;  /* 0x7fffff1d0700780c */ /* 0x000fe20003f06070 */
[----:B------:R-:W-:Y:S01]  /*14550*/  IMAD R7, R2, 0x5f, RZ ;  /* 0x0000005f02077824 */ /* 0x000fe200078e02ff */
[----:B------:R-:W-:Y:S02]  /*14560*/  PRMT R52, RZ, 0x7610, R52 ;  /* 0x00007610ff347816 */ /* 0x000fe40000000034 */
[----:B------:R-:W-:Y:S02]  /*14570*/  PRMT R53, RZ, 0x7610, R53 ;  /* 0x00007610ff357816 */ /* 0x000fe40000000035 */
[----:B------:R-:W-:Y:S02]  /*14580*/  PRMT R44, RZ, 0x7610, R44 ;  /* 0x00007610ff2c7816 */ /* 0x000fe4000000002c */
[----:B------:R-:W-:Y:S01]  /*14590*/  PRMT R45, RZ, 0x7610, R45 ;  /* 0x00007610ff2d7816 */ /* 0x000fe2000000002d */
[----:B----4-:R-:W-:Y:S04]  /*145a0*/  STL [R1+0x2430], R73 ;  /* 0x0024304901007387 */ /* 0x010fe80000100800 */
[----:B------:R-:W-:Y:S04]  /*145b0*/  STL [R1+0x2434], R72 ;  /* 0x0024344801007387 */ /* 0x000fe80000100800 */
[----:B------:R-:W-:Y:S04]  /*145c0*/  STL [R1+0xfa8], R69 ;  /* 0x000fa84501007387 */ /* 0x000fe80000100800 */
[----:B------:R-:W-:Y:S04]  /*145d0*/  STL.64 [R1+0x2f8], R70 ;  /* 0x0002f84601007387 */ /* 0x000fe80000100a00 */
[----:B------:R-:W-:Y:S04]  /*145e0*/  STL.64 [R1+0x2f0], R58 ;  /* 0x0002f03a01007387 */ /* 0x000fe80000100a00 */
[----:B------:R0:W-:Y:S04]  /*145f0*/  STL.64 [R1+0x2e8], R54 ;  /* 0x0002e83601007387 */ /* 0x0001e80000100a00 */
[----:B------:R1:W-:Y:S04]  /*14600*/  STL.64 [R1+0x2e0], R50 ;  /* 0x0002e03201007387 */ /* 0x0003e80000100a00 */
[----:B--2---:R-:W-:Y:S01]  /*14610*/  STL [R1+0x1288], R56 ;  /* 0x0012883801007387 */ /* 0x004fe20000100800 */
[----:B0-----:R-:W-:-:S03]  /*14620*/  IMAD.WIDE R54, R7, 0x2, R88 ;  /* 0x0000000207367825 */ /* 0x001fc600078e0258 */
[----:B---3--:R0:W-:Y:S01]  /*14630*/  STL [R1+0x128c], R57 ;  /* 0x00128c3901007387 */ /* 0x0081e20000100800 */
[----:B-1----:R-:W-:-:S03]  /*14640*/  IMAD.WIDE R50, R7, 0x2, R86 ;  /* 0x0000000207327825 */ /* 0x002fc600078e0256 */
[----:B------:R-:W2:Y:S04]  /*14650*/  @!P5 LDG.E.U16 R52, desc[UR6][R54.64] ;  /* 0x000000063634d981 */ /* 0x000ea8000c1e1500 */
[----:B------:R-:W-:Y:S01]  /*14660*/  STL [R1+0x1280], R46 ;  /* 0x0012802e01007387 */ /* 0x000fe20000100800 */
[----:B0-----:R-:W-:-:S03]  /*14670*/  IMAD.WIDE R56, R7, 0x2, R90 ;  /* 0x0000000207387825 */ /* 0x001fc600078e025a */
[----:B------:R0:W-:Y:S04]  /*14680*/  STL [R1+0x1284], R47 ;  /* 0x0012842f01007387 */ /* 0x0001e80000100800 */
[----:B------:R-:W3:Y:S04]  /*14690*/  @!P5 LDG.E.U16 R53, desc[UR6][R56.64] ;  /* 0x000000063835d981 */ /* 0x000ee8000c1e1500 */
[----:B------:R1:W4:Y:S01]  /*146a0*/  @!P5 LDG.E.U16 R45, desc[UR6][R50.64] ;  /* 0x00000006322dd981 */ /* 0x000322000c1e1500 */
[----:B0-----:R-:W-:-:S05]  /*146b0*/  IMAD.WIDE R46, R7, 0x2, R84 ;  /* 0x00000002072e7825 */ /* 0x001fca00078e0254 */
[----:B------:R0:W4:Y:S01]  /*146c0*/  @!P5 LDG.E.U16 R44, desc[UR6][R46.64] ;  /* 0x000000062e2cd981 */ /* 0x000122000c1e1500 */
[----:B------:R-:W-:-:S03]  /*146d0*/  VIADD R7, R5, 0xffffff94 ;  /* 0xffffff9405077836 */ /* 0x000fc60000000000 */
[----:B------:R-:W-:Y:S02]  /*146e0*/  STL.64 [R1+0x2d8], R56 ;  /* 0x0002d83801007387 */ /* 0x000fe40000100a00 */
[----:B------:R-:W-:Y:S02]  /*146f0*/  ISETP.GE.U32.AND P5, PT, R7, 0x7fffff15, PT ;  /* 0x7fffff150700780c */ /* 0x000fe40003fa6070 */
[----:B------:R-:W-:Y:S01]  /*14700*/  STL.64 [R1+0x2d0], R54 ;  /* 0x0002d03601007387 */ /* 0x000fe20000100a00 */
[----:B------:R-:W-:-:S03]  /*14710*/  IMAD R7, R2, 0x63, RZ ;  /* 0x0000006302077824 */ /* 0x000fc600078e02ff */
[----:B------:R1:W-:Y:S04]  /*14720*/  STL.64 [R1+0x2c8], R50 ;  /* 0x0002c83201007387 */ /* 0x0003e80000100a00 */
[----:B------:R0:W-:Y:S01]  /*14730*/  STL.64 [R1+0x2c0], R46 ;  /* 0x0002c02e01007387 */ /* 0x0001e20000100a00 */
[----:B------:R-:W-:Y:S02]  /*14740*/  PRMT R0, RZ, 0x7610, R0 ;  /* 0x00007610ff007816 */ /* 0x000fe40000000000 */
[----:B------:R-:W-:Y:S02]  /*14750*/  PRMT R74, RZ, 0x7610, R74 ;  /* 0x00007610ff4a7816 */ /* 0x000fe4000000004a */
[----:B------:R-:W-:Y:S02]  /*14760*/  PRMT R73, RZ, 0x7610, R73 ;  /* 0x00007610ff497816 */ /* 0x000fe40000000049 */
[----:B------:R-:W-:Y:S01]  /*14770*/  PRMT R72, RZ, 0x7610, R72 ;  /* 0x00007610ff487816 */ /* 0x000fe20000000048 */
[----:B-1----:R-:W-:-:S04]  /*14780*/  IMAD.WIDE R50, R7, 0x2, R88 ;  /* 0x0000000207327825 */ /* 0x002fc800078e0258 */
[----:B0-----:R-:W-:Y:S01]  /*14790*/  IMAD.WIDE R46, R7, 0x2, R86 ;  /* 0x00000002072e7825 */ /* 0x001fe200078e0256 */
[----:B------:R-:W4:Y:S04]  /*147a0*/  @!P0 LDG.E.U16 R74, desc[UR6][R50.64] ;  /* 0x00000006324a8981 */ /* 0x000f28000c1e1500 */
[----:B------:R-:W4:Y:S01]  /*147b0*/  @!P0 LDG.E.U16 R73, desc[UR6][R46.64] ;  /* 0x000000062e498981 */ /* 0x000f22000c1e1500 */
[----:B------:R-:W-:Y:S02]  /*147c0*/  PRMT R48, RZ, 0x7610, R48 ;  /* 0x00007610ff307816 */ /* 0x000fe40000000030 */
[----:B------:R-:W-:Y:S02]  /*147d0*/  PRMT R49, RZ, 0x7610, R49 ;  /* 0x00007610ff317816 */ /* 0x000fe40000000031 */
[----:B------:R-:W-:-:S02]  /*147e0*/  PRMT R40, RZ, 0x7610, R40 ;  /* 0x00007610ff287816 */ /* 0x000fc40000000028 */
[----:B------:R-:W-:Y:S01]  /*147f0*/  PRMT R41, RZ, 0x7610, R41 ;  /* 0x00007610ff297816 */ /* 0x000fe20000000029 */
[----:B--2---:R-:W-:Y:S04]  /*14800*/  STL [R1+0x12a8], R52 ;  /* 0x0012a83401007387 */ /* 0x004fe80000100800 */
[----:B---3--:R0:W-:Y:S04]  /*14810*/  STL [R1+0x12ac], R53 ;  /* 0x0012ac3501007387 */ /* 0x0081e80000100800 */
[----:B----4-:R-:W-:Y:S01]  /*14820*/  STL [R1+0x12a0], R44 ;  /* 0x0012a02c01007387 */ /* 0x010fe20000100800 */
[----:B0-----:R-:W-:-:S03]  /*14830*/  IMAD.WIDE R52, R7, 0x2, R90 ;  /* 0x0000000207347825 */ /* 0x001fc600078e025a */
[----:B------:R0:W-:Y:S04]  /*14840*/  STL [R1+0x12a4], R45 ;  /* 0x0012a42d01007387 */ /* 0x0001e80000100800 */
[----:B------:R1:W2:Y:S01]  /*14850*/  @!P0 LDG.E.U16 R0, desc[UR6][R52.64] ;  /* 0x0000000634008981 */ /* 0x0002a2000c1e1500 */
[----:B0-----:R-:W-:-:S04]  /*14860*/  IMAD.WIDE R44, R7, 0x2, R84 ;  /* 0x00000002072c7825 */ /* 0x001fc800078e0254 */
[----:B------:R-:W-:Y:S01]  /*14870*/  VIADD R7, R5, 0xffffff8c ;  /* 0xffffff8c05077836 */ /* 0x000fe20000000000 */
[----:B------:R0:W3:Y:S04]  /*14880*/  @!P0 LDG.E.U16 R72, desc[UR6][R44.64] ;  /* 0x000000062c488981 */ /* 0x0000e8000c1e1500 */
[----:B------:R-:W-:Y:S01]  /*14890*/  ISETP.GE.U32.AND P0, PT, R7, 0x7fffff0d, PT ;  /* 0x7fffff0d0700780c */ /* 0x000fe20003f06070 */
[----:B------:R-:W-:Y:S01]  /*148a0*/  IMAD R7, R2, 0x6b, RZ ;  /* 0x0000006b02077824 */ /* 0x000fe200078e02ff */
[----:B------:R1:W-:Y:S04]  /*148b0*/  STL.64 [R1+0x258], R52 ;  /* 0x0002583401007387 */ /* 0x0003e80000100a00 */
[----:B------:R4:W-:Y:S04]  /*148c0*/  STL.64 [R1+0x250], R50 ;  /* 0x0002503201007387 */ /* 0x0009e80000100a00 */
[----:B------:R0:W-:Y:S04]  /*148d0*/  STL.64 [R1+0x248], R46 ;  /* 0x0002482e01007387 */ /* 0x0001e80000100a00 */
[----:B------:R0:W-:Y:S01]  /*148e0*/  STL.64 [R1+0x240], R44 ;  /* 0x0002402c01007387 */ /* 0x0001e20000100a00 */
[----:B-1----:R-:W-:-:S04]  /*148f0*/  IMAD.WIDE R52, R7, 0x2, R90 ;  /* 0x0000000207347825 */ /* 0x002fc800078e025a */
[C---:B----4-:R-:W-:Y:S01]  /*14900*/  IMAD.WIDE R50, R7.reuse, 0x2, R88 ;  /* 0x0000000207327825 */ /* 0x050fe200078e0258 */
[----:B------:R-:W4:Y:S03]  /*14910*/  @!P5 LDG.E.U16 R49, desc[UR6][R52.64] ;  /* 0x000000063431d981 */ /* 0x000f26000c1e1500 */
[C---:B0-----:R-:W-:Y:S01]  /*14920*/  IMAD.WIDE R46, R7.reuse, 0x2, R86 ;  /* 0x00000002072e7825 */ /* 0x041fe200078e0256 */
[----:B------:R-:W2:Y:S03]  /*14930*/  @!P5 LDG.E.U16 R48, desc[UR6][R50.64] ;  /* 0x000000063230d981 */ /* 0x000ea6000c1e1500 */
[----:B------:R-:W-:Y:S01]  /*14940*/  IMAD.WIDE R44, R7, 0x2, R84 ;  /* 0x00000002072c7825 */ /* 0x000fe200078e0254 */
[----:B------:R0:W3:Y:S04]  /*14950*/  @!P5 LDG.E.U16 R41, desc[UR6][R46.64] ;  /* 0x000000062e29d981 */ /* 0x0000e8000c1e1500 */
[----:B------:R1:W3:Y:S01]  /*14960*/  @!P5 LDG.E.U16 R40, desc[UR6][R44.64] ;  /* 0x000000062c28d981 */ /* 0x0002e2000c1e1500 */
[----:B------:R-:W-:-:S03]  /*14970*/  VIADD R7, R5, 0xffffff84 ;  /* 0xffffff8405077836 */ /* 0x000fc60000000000 */
[----:B------:R-:W-:Y:S02]  /*14980*/  STL.64 [R1+0x158], R52 ;  /* 0x0001583401007387 */ /* 0x000fe40000100a00 */
[----:B------:R-:W-:Y:S01]  /*14990*/  ISETP.GE.U32.AND P5, PT, R7, 0x7fffff05, PT ;  /* 0x7fffff050700780c */ /* 0x000fe20003fa6070 */
[----:B------:R-:W-:Y:S01]  /*149a0*/  IMAD R7, R2, 0x73, RZ ;  /* 0x0000007302077824 */ /* 0x000fe200078e02ff */
[----:B------:R-:W-:Y:S01]  /*149b0*/  STL.64 [R1+0x150], R50 ;  /* 0x0001503201007387 */ /* 0x000fe20000100a00 */
[----:B------:R-:W-:-:S03]  /*149c0*/  PRMT R9, RZ, 0x7610, R9 ;  /* 0x00007610ff097816 */ /* 0x000fc60000000009 */
[----:B------:R0:W-:Y:S01]  /*149d0*/  STL.64 [R1+0x148], R46 ;  /* 0x0001482e01007387 */ /* 0x0001e20000100a00 */
[----:B------:R-:W-:-:S03]  /*149e0*/  PRMT R10, RZ, 0x7610, R10 ;  /* 0x00007610ff0a7816 */ /* 0x000fc6000000000a */
[----:B------:R1:W-:Y:S01]  /*149f0*/  STL.64 [R1+0x140], R44 ;  /* 0x0001402c01007387 */ /* 0x0003e20000100a00 */
[----:B------:R-:W-:Y:S01]  /*14a00*/  PRMT R8, RZ, 0x7610, R8 ;  /* 0x00007610ff087816 */ /* 0x000fe20000000008 */
[----:B0-----:R-:W-:-:S04]  /*14a10*/  IMAD.WIDE R46, R7, 0x2, R88 ;  /* 0x00000002072e7825 */ /* 0x001fc800078e0258 */
[----:B-1----:R-:W-:Y:S01]  /*14a20*/  IMAD.WIDE R44, R7, 0x2, R86 ;  /* 0x00000002072c7825 */ /* 0x002fe200078e0256 */
[----:B------:R-:W3:Y:S04]  /*14a30*/  @!P0 LDG.E.U16 R10, desc[UR6][R46.64] ;  /* 0x000000062e0a8981 */ /* 0x000ee8000c1e1500 */
[----:B------:R-:W3:Y:S01]  /*14a40*/  @!P0 LDG.E.U16 R9, desc[UR6][R44.64] ;  /* 0x000000062c098981 */ /* 0x000ee2000c1e1500 */
[----:B------:R-:W-:Y:S01]  /*14a50*/  PRMT R37, RZ, 0x7610, R37 ;  /* 0x00007610ff257816 */ /* 0x000fe20000000025 */
[----:B------:R-:W-:Y:S01]  /*14a60*/  IMAD R52, R2, 0x7b, RZ ;  /* 0x0000007b02347824 */ /* 0x000fe200078e02ff */
[----:B------:R-:W-:-:S03]  /*14a70*/  PRMT R36, RZ, 0x7610, R36 ;  /* 0x00007610ff247816 */ /* 0x000fc60000000024 */
[----:B------:R-:W-:-:S05]  /*14a80*/  IMAD.WIDE R58, R52, 0x2, R90 ;  /* 0x00000002343a7825 */ /* 0x000fca00078e025a */
[----:B------:R-:W3:Y:S04]  /*14a90*/  @!P5 LDG.E.U16 R36, desc[UR6][R58.64] ;  /* 0x000000063a24d981 */ /* 0x000ee8000c1e1500 */
[----:B--2---:R-:W-:Y:S04]  /*14aa0*/  STL [R1+0xf44], R48 ;  /* 0x000f443001007387 */ /* 0x004fe80000100800 */
[----:B----4-:R0:W-:Y:S04]  /*14ab0*/  STL [R1+0xf48], R49 ;  /* 0x000f483101007387 */ /* 0x0101e80000100800 */
[----:B---3--:R-:W-:Y:S04]  /*14ac0*/  STL [R1+0xf3c], R40 ;  /* 0x000f3c2801007387 */ /* 0x008fe80000100800 */
[----:B------:R1:W-:Y:S01]  /*14ad0*/  STL [R1+0xf40], R41 ;  /* 0x000f402901007387 */ /* 0x0003e20000100800 */
[----:B0-----:R-:W-:-:S05]  /*14ae0*/  IMAD.WIDE R48, R7, 0x2, R90 ;  /* 0x0000000207307825 */ /* 0x001fca00078e025a */
[----:B------:R-:W2:Y:S01]  /*14af0*/  @!P0 LDG.E.U16 R37, desc[UR6][R48.64] ;  /* 0x0000000630258981 */ /* 0x000ea2000c1e1500 */
[----:B-1----:R-:W-:-:S05]  /*14b00*/  IMAD.WIDE R40, R7, 0x2, R84 ;  /* 0x0000000207287825 */ /* 0x002fca00078e0254 */
[----:B------:R0:W3:Y:S01]  /*14b10*/  @!P0 LDG.E.U16 R8, desc[UR6][R40.64] ;  /* 0x0000000628088981 */ /* 0x0000e2000c1e1500 */
[----:B------:R-:W-:-:S03]  /*14b20*/  VIADD R7, R5, 0xffffff9b ;  /* 0xffffff9b05077836 */ /* 0x000fc60000000000 */
[----:B------:R-:W-:Y:S02]  /*14b30*/  STL.64 [R1+0x58], R48 ;  /* 0x0000583001007387 */ /* 0x000fe40000100a00 */
[----:B------:R-:W-:Y:S02]  /*14b40*/  ISETP.GE.U32.AND P0, PT, R7, 0x7fffff1c, PT ;  /* 0x7fffff1c0700780c */ /* 0x000fe40003f06070 */
[----:B------:R-:W-:Y:S01]  /*14b50*/  STL.64 [R1+0x50], R46 ;  /* 0x0000502e01007387 */ /* 0x000fe20000100a00 */
[----:B------:R-:W-:-:S03]  /*14b60*/  PRMT R7, RZ, 0x7610, R7 ;  /* 0x00007610ff077816 */ /* 0x000fc60000000007 */
[----:B------:R-:W-:Y:S04]  /*14b70*/  STL.64 [R1+0x48], R44 ;  /* 0x0000482c01007387 */ /* 0x000fe80000100a00 */
[----:B------:R-:W-:Y:S04]  /*14b80*/  STL.64 [R1+0x40], R40 ;  /* 0x0000402801007387 */ /* 0x000fe80000100a00 */
[----:B------:R1:W-:Y:S04]  /*14b90*/  STL [R1+0xf20], R9 ;  /* 0x000f200901007387 */ /* 0x0003e80000100800 */
[----:B------:R-:W-:Y:S04]  /*14ba0*/  STL [R1+0xf24], R10 ;  /* 0x000f240a01007387 */ /* 0x000fe80000100800 */
[----:B------:R4:W-:Y:S01]  /*14bb0*/  STL.S16 [R1+0xf84], R7 ;  /* 0x000f840701007387 */ /* 0x0009e20000100600 */
[----:B------:R-:W-:Y:S01]  /*14bc0*/  IMAD.WIDE R56, R52, 0x2, R88 ;  /* 0x0000000234387825 */ /* 0x000fe200078e0258 */
[----:B------:R-:W-:Y:S01]  /*14bd0*/  PRMT R42, RZ, 0x7610, R42 ;  /* 0x00007610ff2a7816 */ /* 0x000fe2000000002a */
[----:B-1----:R-:W1:Y:S02]  /*14be0*/  LDC R9, c[0x0][0x3b0] ;  /* 0x0000ec00ff097b82 */ /* 0x002e640000000800 */
[----:B----4-:R-:W-:Y:S01]  /*14bf0*/  IMAD R7, R2, 0x64, RZ ;  /* 0x0000006402077824 */ /* 0x010fe200078e02ff */
[----:B------:R-:W-:Y:S01]  /*14c00*/  PRMT R43, RZ, 0x7610, R43 ;  /* 0x00007610ff2b7816 */ /* 0x000fe2000000002b */
[----:B------:R-:W-:Y:S01]  /*14c10*/  IMAD.WIDE R54, R52, 0x2, R86 ;  /* 0x0000000234367825 */ /* 0x000fe200078e0256 */
[----:B------:R-:W-:-:S03]  /*14c20*/  PRMT R32, RZ, 0x7610, R32 ;  /* 0x00007610ff207816 */ /* 0x000fc60000000020 */
[----:B------:R-:W4:Y:S01]  /*14c30*/  LDC R10, c[0x0][0x3b0] ;  /* 0x0000ec00ff0a7b82 */ /* 0x000f220000000800 */
[----:B------:R-:W-:-:S04]  /*14c40*/  IMAD.WIDE R46, R7, 0x2, R90 ;  /* 0x00000002072e7825 */ /* 0x000fc800078e025a */
[----:B------:R-:W-:Y:S01]  /*14c50*/  IMAD.WIDE R52, R52, 0x2, R84 ;  /* 0x0000000234347825 */ /* 0x000fe200078e0254 */
[----:B------:R-:W-:Y:S01]  /*14c60*/  PRMT R33, RZ, 0x7610, R33 ;  /* 0x00007610ff217816 */ /* 0x000fe20000000021 */
[----:B------:R-:W4:Y:S02]  /*14c70*/  @!P0 LDG.E.U16 R43, desc[UR6][R46.64] ;  /* 0x000000062e2b8981 */ /* 0x000f24000c1e1500 */
[----:B------:R-:W-:-:S04]  /*14c80*/  IMAD.WIDE R44, R7, 0x2, R88 ;  /* 0x00000002072c7825 */ /* 0x000fc800078e0258 */
[C---:B0-----:R-:W-:Y:S01]  /*14c90*/  IMAD.WIDE R40, R7.reuse, 0x2, R86 ;  /* 0x0000000207287825 */ /* 0x041fe200078e0256 */
[----:B------:R-:W4:Y:S04]  /*14ca0*/  @!P0 LDG.E.U16 R42, desc[UR6][R44.64] ;  /* 0x000000062c2a8981 */ /* 0x000f28000c1e1500 */
[----:B------:R0:W4:Y:S04]  /*14cb0*/  @!P0 LDG.E.U16 R33, desc[UR6][R40.64] ;  /* 0x0000000628218981 */ /* 0x000128000c1e1500 */
[----:B---3--:R-:W-:Y:S04]  /*14cc0*/  STL [R1+0xf1c], R8 ;  /* 0x000f1c0801007387 */ /* 0x008fe80000100800 */
[----:B------:R-:W3:Y:S04]  /*14cd0*/  LDL.LU R81, [R1+0x38] ;  /* 0x0000380001517983 */ /* 0x000ee80000300800 */
[----:B------:R-:W4:Y:S04]  /*14ce0*/  LDL.LU R80, [R1+0x3c] ;  /* 0x00003c0001507983 */ /* 0x000f280000300800 */
[----:B--2---:R-:W-:Y:S04]  /*14cf0*/  STL [R1+0xf28], R37 ;  /* 0x000f282501007387 */ /* 0x004fe80000100800 */
[----:B------:R-:W-:Y:S04]  /*14d00*/  STL [R1+0x2170], R58 ;  /* 0x0021703a01007387 */ /* 0x000fe80000100800 */
[----:B------:R-:W-:Y:S04]  /*14d10*/  STL.64 [R1+0x238], R46 ;  /* 0x0002382e01007387 */ /* 0x000fe80000100a00 */
[----:B------:R-:W-:Y:S04]  /*14d20*/  STL [R1+0x2284], R58 ;  /* 0x0022843a01007387 */ /* 0x000fe80000100800 */
[----:B------:R-:W-:Y:S04]  /*14d30*/  STL [R1+0x216c], R59 ;  /* 0x00216c3b01007387 */ /* 0x000fe80000100800 */
[----:B------:R-:W-:Y:S04]  /*14d40*/  STL [R1+0x2274], R59 ;  /* 0x0022743b01007387 */ /* 0x000fe80000100800 */
[----:B------:R-:W-:Y:S04]  /*14d50*/  STL.64 [R1+0x23e8], R58 ;  /* 0x0023e83a01007387 */ /* 0x000fe80000100a00 */
[----:B------:R-:W-:Y:S04]  /*14d60*/  STL [R1+0x243c], R58 ;  /* 0x00243c3a01007387 */ /* 0x000fe80000100800 */
[----:B------:R2:W-:Y:S04]  /*14d70*/  STL [R1+0x2438], R59 ;  /* 0x0024383b01007387 */ /* 0x0005e80000100800 */
[----:B--2---:R-:W2:Y:S04]  /*14d80*/  LDL.LU R59, [R1+0xf84] ;  /* 0x000f8400013b7983 */ /* 0x004ea80000300800 */
        /* <DEDUP_REMOVED lines=17> */
[----:B------:R0:W-:Y:S02]  /*14ea0*/  STL [R1+0xf88], R36 ;  /* 0x000f882401007387 */ /* 0x0001e40000100800 */
[----:B0-----:R-:W-:-:S05]  /*14eb0*/  IMAD.WIDE R36, R7, 0x2, R84 ;  /* 0x0000000207247825 */ /* 0x001fca00078e0254 */
[----:B------:R0:W2:Y:S01]  /*14ec0*/  @!P0 LDG.E.U16 R32, desc[UR6][R36.64] ;  /* 0x0000000624208981 */ /* 0x0000a2000c1e1500 */
[----:B------:R-:W-:-:S03]  /*14ed0*/  VIADD R8, R5, 0xffffff93 ;  /* 0xffffff9305087836 */ /* 0x000fc60000000000 */
[----:B------:R-:W-:Y:S02]  /*14ee0*/  STL [R1+0x22d4], R53 ;  /* 0x0022d43501007387 */ /* 0x000fe40000100800 */
[----:B------:R-:W-:Y:S02]  /*14ef0*/  ISETP.GE.U32.AND P0, PT, R8, 0x7fffff14, PT ;  /* 0x7fffff140800780c */ /* 0x000fe40003f06070 */
[----:B------:R-:W-:Y:S04]  /*14f00*/  STL [R1+0x2454], R53 ;  /* 0x0024543501007387 */ /* 0x000fe80000100800 */
[----:B------:R-:W-:Y:S04]  /*14f10*/  STL.64 [R1+0x230], R44 ;  /* 0x0002302c01007387 */ /* 0x000fe80000100a00 */
[----:B------:R0:W-:Y:S01]  /*14f20*/  STL.64 [R1+0x228], R40 ;  /* 0x0002282801007387 */ /* 0x0001e20000100a00 */
[----:B------:R-:W-:-:S03]  /*14f30*/  PRMT R38, RZ, 0x7610, R38 ;  /* 0x00007610ff267816 */ /* 0x000fc60000000026 */
[----:B------:R0:W-:Y:S01]  /*14f40*/  STL.64 [R1+0x220], R36 ;  /* 0x0002202401007387 */ /* 0x0001e20000100a00 */
[----:B------:R-:W-:Y:S02]  /*14f50*/  PRMT R39, RZ, 0x7610, R39 ;  /* 0x00007610ff277816 */ /* 0x000fe40000000027 */
[----:B------:R-:W-:Y:S02]  /*14f60*/  PRMT R28, RZ, 0x7610, R28 ;  /* 0x00007610ff1c7816 */ /* 0x000fe4000000001c */
[----:B------:R-:W-:Y:S02]  /*14f70*/  PRMT R29, RZ, 0x7610, R29 ;  /* 0x00007610ff1d7816 */ /* 0x000fe4000000001d */
[----:B---3--:R-:W-:-:S05]  /*14f80*/  SEL R7, R83, R81, !P1 ;  /* 0x0000005153077207 */ /* 0x008fca0004800000 */
[----:B-1----:R-:W-:Y:S02]  /*14f90*/  IMAD R71, R7, R9, RZ ;  /* 0x0000000907477224 */ /* 0x002fe400078e02ff */
[----:B------:R-:W-:-:S03]  /*14fa0*/  IMAD R7, R2, 0x6c, RZ ;  /* 0x0000006c02077824 */ /* 0x000fc600078e02ff */
[----:B------:R-:W-:Y:S01]  /*14fb0*/  STL [R1+0x2458], R71 ;  /* 0x0024584701007387 */ /* 0x000fe20000100800 */
[----:B0-----:R-:W-:-:S03]  /*14fc0*/  IMAD.WIDE R40, R7, 0x2, R88 ;  /* 0x0000000207287825 */ /* 0x001fc600078e0258 */
[----:B----4-:R-:W-:Y:S04]  /*14fd0*/  STL [R1+0xf94], R42 ;  /* 0x000f942a01007387 */ /* 0x010fe80000100800 */
[----:B------:R0:W-:Y:S01]  /*14fe0*/  STL [R1+0xf98], R43 ;  /* 0x000f982b01007387 */ /* 0x0001e20000100800 */
[----:B------:R-:W-:-:S03]  /*14ff0*/  IMAD.WIDE R36, R7, 0x2, R86 ;  /* 0x0000000207247825 */ /* 0x000fc600078e0256 */
[----:B------:R-:W3:Y:S04]  /*15000*/  @!P0 LDG.E.U16 R38, desc[UR6][R40.64] ;  /* 0x0000000628268981 */ /* 0x000ee8000c1e1500 */
[----:B------:R-:W4:Y:S01]  /*15010*/  @!P0 LDG.E.U16 R29, desc[UR6][R36.64] ;  /* 0x00000006241d8981 */ /* 0x000f22000c1e1500 */
[----:B0-----:R-:W-:-:S05]  /*15020*/  IMAD.WIDE R42, R7, 0x2, R90 ;  /* 0x00000002072a7825 */ /* 0x001fca00078e025a */
[----:B------:R-:W4:Y:S01]  /*15030*/  @!P0 LDG.E.U16 R39, desc[UR6][R42.64] ;  /* 0x000000062a278981 */ /* 0x000f22000c1e1500 */
[----:B------:R-:W-:Y:S02]  /*15040*/  PRMT R16, RZ, 0x7610, R16 ;  /* 0x00007610ff107816 */ /* 0x000fe40000000010 */
[----:B------:R-:W-:Y:S02]  /*15050*/  PRMT R15, RZ, 0x7610, R15 ;  /* 0x00007610ff0f7816 */ /* 0x000fe4000000000f */
[----:B------:R-:W-:Y:S02]  /*15060*/  PRMT R12, RZ, 0x7610, R12 ;  /* 0x00007610ff0c7816 */ /* 0x000fe4000000000c */
[----:B------:R-:W-:Y:S01]  /*15070*/  PRMT R77, RZ, 0x7610, R77 ;  /* 0x00007610ff4d7816 */ /* 0x000fe2000000004d */
[----:B------:R-:W-:Y:S01]  /*15080*/  VIADD R8, R5, 0xffffff8b ;  /* 0xffffff8b05087836 */ /* 0x000fe20000000000 */
[----:B------:R-:W-:Y:S02]  /*15090*/  PRMT R9, RZ, 0x7610, R9 ;  /* 0x00007610ff097816 */ /* 0x000fe40000000009 */
[----:B------:R-:W-:-:S02]  /*150a0*/  PRMT R79, RZ, 0x7610, R79 ;  /* 0x00007610ff4f7816 */ /* 0x000fc4000000004f */
[----:B------:R-:W4:Y:S04]  /*150b0*/  @!P5 LDG.E.U16 R77, desc[UR6][R54.64] ;  /* 0x00000006364dd981 */ /* 0x000f28000c1e1500 */
[----:B--2---:R-:W2:Y:S04]  /*150c0*/  @!P5 LDG.E.U16 R59, desc[UR6][R56.64] ;  /* 0x00000006383bd981 */ /* 0x004ea8000c1e1500 */
[----:B------:R-:W2:Y:S04]  /*150d0*/  @!P5 LDG.E.U16 R79, desc[UR6][R52.64] ;  /* 0x00000006344fd981 */ /* 0x000ea8000c1e1500 */
[----:B------:R-:W-:Y:S04]  /*150e0*/  STL [R1+0xf8c], R32 ;  /* 0x000f8c2001007387 */ /* 0x000fe80000100800 */
[----:B------:R0:W-:Y:S02]  /*150f0*/  STL [R1+0xf90], R33 ;  /* 0x000f902101007387 */ /* 0x0001e40000100800 */
[----:B0-----:R-:W-:-:S05]  /*15100*/  IMAD.WIDE R32, R7, 0x2, R84 ;  /* 0x0000000207207825 */ /* 0x001fca00078e0254 */
[----:B------:R-:W2:Y:S01]  /*15110*/  @!P0 LDG.E.U16 R28, desc[UR6][R32.64] ;  /* 0x00000006201c8981 */ /* 0x000ea2000c1e1500 */
[----:B------:R-:W-:Y:S02]  /*15120*/  SEL R7, R83, R80, !P1 ;  /* 0x0000005053077207 */ /* 0x000fe40004800000 */
[----:B------:R-:W-:Y:S01]  /*15130*/  ISETP.GE.U32.AND P0, PT, R8, 0x7fffff0c, PT ;  /* 0x7fffff0c0800780c */ /* 0x000fe20003f06070 */
[----:B------:R-:W-:Y:S02]  /*15140*/  STL.64 [R1+0x138], R42 ;  /* 0x0001382a01007387 */ /* 0x000fe40000100a00 */
[----:B------:R-:W-:Y:S02]  /*15150*/  IMAD R81, R7, R10, RZ ;  /* 0x0000000a07517224 */ /* 0x000fe400078e02ff */
[----:B------:R-:W-:Y:S01]  /*15160*/  STL.64 [R1+0x130], R40 ;  /* 0x0001302801007387 */ /* 0x000fe20000100a00 */
[C---:B------:R-:W-:Y:S01]  /*15170*/  IMAD R7, R2.reuse, 0x74, RZ ;  /* 0x0000007402077824 */ /* 0x040fe200078e02ff */
[----:B------:R-:W-:Y:S01]  /*15180*/  PRMT R11, RZ, 0x7610, R11 ;  /* 0x00007610ff0b7816 */ /* 0x000fe2000000000b */
[----:B------:R-:W-:Y:S01]  /*15190*/  VIADD R8, R5, 0xffffff83 ;  /* 0xffffff8305087836 */ /* 0x000fe20000000000 */
[----:B------:R-:W-:Y:S01]  /*151a0*/  STL.64 [R1+0x128], R36 ;  /* 0x0001282401007387 */ /* 0x000fe20000100a00 */
[----:B------:R-:W-:Y:S01]  /*151b0*/  IMAD R44, R2, 0x7c, RZ ;  /* 0x0000007c022c7824 */ /* 0x000fe200078e02ff */
[----:B------:R-:W-:Y:S01]  /*151c0*/  PRMT R67, RZ, 0x7610, R67 ;  /* 0x00007610ff437816 */ /* 0x000fe20000000043 */
[----:B------:R-:W0:Y:S01]  /*151d0*/  LDC R10, c[0x0][0x3b0] ;  /* 0x0000ec00ff0a7b82 */ /* 0x000e220000000800 */
[----:B------:R-:W-:Y:S04]  /*151e0*/  STL.64 [R1+0x120], R32 ;  /* 0x0001202001007387 */ /* 0x000fe80000100a00 */
[----:B------:R-:W-:Y:S04]  /*151f0*/  STL [R1+0x245c], R81 ;  /* 0x00245c5101007387 */ /* 0x000fe80000100800 */
[----:B---3--:R-:W-:Y:S04]  /*15200*/  STL [R1+0xf34], R38 ;  /* 0x000f342601007387 */ /* 0x008fe80000100800 */
[----:B----4-:R-:W-:Y:S04]  /*15210*/  STL [R1+0xf38], R39 ;  /* 0x000f382701007387 */ /* 0x010fe80000100800 */
[----:B--2---:R-:W-:Y:S04]  /*15220*/  STL [R1+0xf2c], R28 ;  /* 0x000f2c1c01007387 */ /* 0x004fe80000100800 */
[----:B------:R1:W-:Y:S02]  /*15230*/  STL [R1+0xf30], R29 ;  /* 0x000f301d01007387 */ /* 0x0003e40000100800 */
[----:B-1----:R-:W-:-:S05]  /*15240*/  IMAD.WIDE R28, R7, 0x2, R84 ;  /* 0x00000002071c7825 */ /* 0x002fca00078e0254 */
[----:B------:R-:W2:Y:S01]  /*15250*/  @!P0 LDG.E.U16 R9, desc[UR6][R28.64] ;  /* 0x000000061c098981 */ /* 0x000ea2000c1e1500 */
[----:B------:R-:W-:-:S04]  /*15260*/  IMAD.WIDE R38, R7, 0x2, R90 ;  /* 0x0000000207267825 */ /* 0x000fc800078e025a */
[C---:B------:R-:W-:Y:S01]  /*15270*/  IMAD.WIDE R36, R7.reuse, 0x2, R88 ;  /* 0x0000000207247825 */ /* 0x040fe200078e0258 */
[----:B------:R1:W3:Y:S03]  /*15280*/  @!P0 LDG.E.U16 R16, desc[UR6][R38.64] ;  /* 0x0000000626108981 */ /* 0x0002e6000c1e1500 */
[----:B------:R-:W-:Y:S01]  /*15290*/  IMAD.WIDE R32, R7, 0x2, R86 ;  /* 0x0000000207207825 */ /* 0x000fe200078e0256 */
[----:B------:R4:W3:Y:S04]  /*152a0*/  @!P0 LDG.E.U16 R15, desc[UR6][R36.64] ;  /* 0x00000006240f8981 */ /* 0x0008e8000c1e1500 */
[----:B------:R0:W3:Y:S01]  /*152b0*/  @!P0 LDG.E.U16 R12, desc[UR6][R32.64] ;  /* 0x00000006200c8981 */ /* 0x0000e2000c1e1500 */
[----:B------:R-:W-:Y:S01]  /*152c0*/  VIADD R7, R5, 0xffffff9a ;  /* 0xffffff9a05077836 */ /* 0x000fe20000000000 */
[----:B------:R-:W-:-:S02]  /*152d0*/  ISETP.GE.U32.AND P5, PT, R8, 0x7fffff04, PT ;  /* 0x7fffff040800780c */ /* 0x000fc40003fa6070 */
[----:B------:R1:W-:Y:S02]  /*152e0*/  STL.64 [R1+0x38], R38 ;  /* 0x0000382601007387 */ /* 0x0003e40000100a00 */
[----:B------:R-:W-:Y:S02]  /*152f0*/  ISETP.GE.U32.AND P0, PT, R7, 0x7fffff1b, PT ;  /* 0x7fffff1b0700780c */ /* 0x000fe40003f06070 */
[----:B------:R4:W-:Y:S01]  /*15300*/  STL.64 [R1+0x30], R36 ;  /* 0x0000302401007387 */ /* 0x0009e20000100a00 */
[----:B------:R-:W-:-:S03]  /*15310*/  IMAD R7, R2, 0x65, RZ ;  /* 0x0000006502077824 */ /* 0x000fc600078e02ff */
[----:B------:R0:W-:Y:S01]  /*15320*/  STL.64 [R1+0x28], R32 ;  /* 0x0000282001007387 */ /* 0x0001e20000100a00 */
[----:B------:R-:W-:-:S03]  /*15330*/  IMAD.WIDE R50, R44, 0x2, R90 ;  /* 0x000000022c327825 */ /* 0x000fc600078e025a */
[----:B------:R0:W-:Y:S01]  /*15340*/  STL.64 [R1+0x20], R28 ;  /* 0x0000201c01007387 */ /* 0x0001e20000100a00 */
[----:B-1----:R-:W-:-:S03]  /*15350*/  IMAD.WIDE R38, R7, 0x2, R90 ;  /* 0x0000000207267825 */ /* 0x002fc600078e025a */
[----:B------:R-:W3:Y:S01]  /*15360*/  @!P5 LDG.E.U16 R11, desc[UR6][R50.64] ;  /* 0x00000006320bd981 */ /* 0x000ee2000c1e1500 */
[----:B------:R-:W-:-:S03]  /*15370*/  PRMT R66, RZ, 0x7610, R66 ;  /* 0x00007610ff427816 */ /* 0x000fc60000000042 */
[----:B------:R-:W3:Y:S01]  /*15380*/  @!P0 LDG.E.U16 R67, desc[UR6][R38.64] ;  /* 0x0000000626438981 */ /* 0x000ee2000c1e1500 */
[----:B------:R-:W-:Y:S01]  /*15390*/  PRMT R63, RZ, 0x7610, R63 ;  /* 0x00007610ff3f7816 */ /* 0x000fe2000000003f */
[----:B----4-:R-:W-:Y:S01]  /*153a0*/  IMAD.WIDE R36, R7, 0x2, R88 ;  /* 0x0000000207247825 */ /* 0x010fe200078e0258 */
[----:B------:R-:W-:-:S03]  /*153b0*/  PRMT R68, RZ, 0x7610, R68 ;  /* 0x00007610ff447816 */ /* 0x000fc60000000044 */
[C---:B0-----:R-:W-:Y:S01]  /*153c0*/  IMAD.WIDE R32, R7.reuse, 0x2, R86 ;  /* 0x0000000207207825 */ /* 0x041fe200078e0256 */
[----:B------:R-:W4:Y:S03]  /*153d0*/  @!P0 LDG.E.U16 R66, desc[UR6][R36.64] ;  /* 0x0000000624428981 */ /* 0x000f26000c1e1500 */
[----:B------:R-:W-:Y:S01]  /*153e0*/  IMAD.WIDE R28, R7, 0x2, R84 ;  /* 0x00000002071c7825 */ /* 0x000fe200078e0254 */
[----:B------:R-:W4:Y:S04]  /*153f0*/  @!P0 LDG.E.U16 R63, desc[UR6][R32.64] ;  /* 0x00000006203f8981 */ /* 0x000f28000c1e1500 */
[----:B------:R-:W4:Y:S04]  /*15400*/  @!P0 LDG.E.U16 R68, desc[UR6][R28.64] ;  /* 0x000000061c448981 */ /* 0x000f28000c1e1500 */
[----:B--2---:R0:W-:Y:S04]  /*15410*/  STL [R1+0xeec], R9 ;  /* 0x000eec0901007387 */ /* 0x0041e80000100800 */
[----:B------:R-:W2:Y:S04]  /*15420*/  LDL.LU R80, [R1+0x108] ;  /* 0x0001080001507983 */ /* 0x000ea80000300800 */
[----:B------:R-:W2:Y:S01]  /*15430*/  LDL.LU R78, [R1+0x1c0] ;  /* 0x0001c000014e7983 */ /* 0x000ea20000300800 */
[----:B0-----:R-:W0:Y:S03]  /*15440*/  LDC R9, c[0x0][0x3b0] ;  /* 0x0000ec00ff097b82 */ /* 0x001e260000000800 */
[----:B------:R-:W-:Y:S01]  /*15450*/  STL [R1+0x2190], R50 ;  /* 0x0021903201007387 */ /* 0x000fe20000100800 */
[----:B------:R-:W-:-:S03]  /*15460*/  IMAD.WIDE R48, R44, 0x2, R88 ;  /* 0x000000022c307825 */ /* 0x000fc600078e0258 */
[----:B------:R-:W-:Y:S04]  /*15470*/  STL [R1+0x2234], R50 ;  /* 0x0022343201007387 */ /* 0x000fe80000100800 */
[----:B------:R-:W-:Y:S04]  /*15480*/  STL [R1+0x2460], R50 ;  /* 0x0024603201007387 */ /* 0x000fe80000100800 */
[----:B---3--:R1:W-:Y:S04]  /*15490*/  STL [R1+0xef8], R16 ;  /* 0x000ef81001007387 */ /* 0x0083e80000100800 */
[----:B------:R-:W-:Y:S01]  /*154a0*/  STL [R1+0x218c], R51 ;  /* 0x00218c3301007387 */ /* 0x000fe20000100800 */
[----:B------:R-:W-:-:S03]  /*154b0*/  IMAD.WIDE R46, R44, 0x2, R86 ;  /* 0x000000022c2e7825 */ /* 0x000fc600078e0256 */
[----:B------:R-:W-:Y:S01]  /*154c0*/  STL [R1+0x22f0], R51 ;  /* 0x0022f03301007387 */ /* 0x000fe20000100800 */
[----:B------:R-:W-:Y:S01]  /*154d0*/  VIADD R8, R5, 0xffffff92 ;  /* 0xffffff9205087836 */ /* 0x000fe20000000000 */
[----:B------:R-:W-:Y:S01]  /*154e0*/  PRMT R61, RZ, 0x7610, R61 ;  /* 0x00007610ff3d7816 */ /* 0x000fe2000000003d */
[----:B-1----:R-:W1:Y:S01]  /*154f0*/  LDC R16, c[0x0][0x3b0] ;  /* 0x0000ec00ff107b82 */ /* 0x002e620000000800 */
[----:B------:R3:W-:Y:S04]  /*15500*/  STL [R1+0xef4], R15 ;  /* 0x000ef40f01007387 */ /* 0x0007e80000100800 */
[----:B------:R-:W-:Y:S04]  /*15510*/  STL [R1+0x2464], R51 ;  /* 0x0024643301007387 */ /* 0x000fe80000100800 */
[----:B------:R-:W-:Y:S01]  /*15520*/  STL [R1+0xef0], R12 ;  /* 0x000ef00c01007387 */ /* 0x000fe20000100800 */
[----:B------:R-:W-:Y:S01]  /*15530*/  IMAD.WIDE R44, R44, 0x2, R84 ;  /* 0x000000022c2c7825 */ /* 0x000fe200078e0254 */
[----:B------:R-:W-:Y:S01]  /*15540*/  ISETP.GE.U32.AND P0, PT, R8, 0x7fffff13, PT ;  /* 0x7fffff130800780c */ /* 0x000fe20003f06070 */
[----:B---3--:R-:W3:Y:S01]  /*15550*/  LDC R15, c[0x0][0x3b0] ;  /* 0x0000ec00ff0f7b82 */ /* 0x008ee20000000800 */
        /* <DEDUP_REMOVED lines=16> */
[----:B------:R0:W-:Y:S04]  /*15660*/  STL [R1+0xf18], R11 ;  /* 0x000f180b01007387 */ /* 0x0001e80000100800 */
[----:B------:R0:W-:Y:S01]  /*15670*/  STL.64 [R1+0x218], R38 ;  /* 0x0002182601007387 */ /* 0x0001e20000100a00 */
[----:B------:R-:W-:-:S03]  /*15680*/  PRMT R64, RZ, 0x7610, R64 ;  /* 0x00007610ff407816 */ /* 0x000fc60000000040 */
[----:B------:R0:W-:Y:S01]  /*15690*/  STL.64 [R1+0x210], R36 ;  /* 0x0002102401007387 */ /* 0x0001e20000100a00 */
[----:B------:R-:W-:-:S03]  /*156a0*/  PRMT R65, RZ, 0x7610, R65 ;  /* 0x00007610ff417816 */ /* 0x000fc60000000041 */
[----:B------:R0:W-:Y:S01]  /*156b0*/  STL.64 [R1+0x208], R32 ;  /* 0x0002082001007387 */ /* 0x0001e20000100a00 */
[----:B------:R-:W-:-:S03]  /*156c0*/  PRMT R62, RZ, 0x7610, R62 ;  /* 0x00007610ff3e7816 */ /* 0x000fc6000000003e */
[----:B------:R-:W-:Y:S01]  /*156d0*/  STL [R1+0x247c], R67 ;  /* 0x00247c4301007387 */ /* 0x000fe20000100800 */
[----:B------:R-:W-:-:S03]  /*156e0*/  VIADD R8, R5, 0xffffff8a ;  /* 0xffffff8a05087836 */ /* 0x000fc60000000000 */
[----:B------:R1:W-:Y:S04]  /*156f0*/  STL.64 [R1+0x200], R28 ;  /* 0x0002001c01007387 */ /* 0x0003e80000100a00 */
[----:B----4-:R-:W-:Y:S01]  /*15700*/  STL [R1+0x2480], R66 ;  /* 0x0024804201007387 */ /* 0x010fe20000100800 */
[----:B0-----:R-:W-:-:S03]  /*15710*/  IMAD R11, R2, 0x75, RZ ;  /* 0x00000075020b7824 */ /* 0x001fc600078e02ff */
[----:B------:R-:W-:Y:S04]  /*15720*/  STL [R1+0x2484], R63 ;  /* 0x0024843f01007387 */ /* 0x000fe80000100800 */
[----:B------:R-:W-:Y:S01]  /*15730*/  STL [R1+0x2488], R68 ;  /* 0x0024884401007387 */ /* 0x000fe20000100800 */
[----:B------:R-:W-:Y:S02]  /*15740*/  PRMT R81, RZ, 0x7610, R81 ;  /* 0x00007610ff517816 */ /* 0x000fe40000000051 */
[----:B------:R-:W-:Y:S02]  /*15750*/  PRMT R71, RZ, 0x7610, R71 ;  /* 0x00007610ff477816 */ /* 0x000fe40000000047 */
[----:B------:R-:W-:Y:S01]  /*15760*/  PRMT R53, RZ, 0x7610, R53 ;  /* 0x00007610ff357816 */ /* 0x000fe20000000035 */
[----:B------:R-:W-:Y:S01]  /*15770*/  VIADD R12, R5, 0xffffff82 ;  /* 0xffffff82050c7836 */ /* 0x000fe20000000000 */
[----:B------:R0:W4:Y:S04]  /*15780*/  @!P5 LDG.E.U16 R81, desc[UR6][R48.64] ;  /* 0x000000063051d981 */ /* 0x000128000c1e1500 */
[----:B------:R-:W3:Y:S04]  /*15790*/  @!P5 LDG.E.U16 R71, desc[UR6][R46.64] ;  /* 0x000000062e47d981 */ /* 0x000ee8000c1e1500 */
[----:B------:R1:W3:Y:S01]  /*157a0*/  @!P5 LDG.E.U16 R53, desc[UR6][R44.64] ;  /* 0x000000062c35d981 */ /* 0x0002e2000c1e1500 */
[----:B------:R-:W-:Y:S01]  /*157b0*/  ISETP.GE.U32.AND P5, PT, R12, 0x7fffff03, PT ;  /* 0x7fffff030c00780c */ /* 0x000fe20003fa6070 */
[----:B------:R-:W-:Y:S01]  /*157c0*/  IMAD R12, R2, 0x66, RZ ;  /* 0x00000066020c7824 */ /* 0x000fe200078e02ff */
[----:B------:R-:W-:-:S02]  /*157d0*/  PRMT R14, RZ, 0x7610, R14 ;  /* 0x00007610ff0e7816 */ /* 0x000fc4000000000e */
[----:B0-----:R-:W-:Y:S01]  /*157e0*/  PRMT R48, RZ, 0x7610, R48 ;  /* 0x00007610ff307816 */ /* 0x001fe20000000030 */
[C---:B------:R-:W-:Y:S01]  /*157f0*/  IMAD.WIDE R50, R12.reuse, 0x2, R90 ;  /* 0x000000020c327825 */ /* 0x040fe200078e025a */
[----:B------:R-:W-:Y:S02]  /*15800*/  PRMT R13, RZ, 0x7610, R13 ;  /* 0x00007610ff0d7816 */ /* 0x000fe4000000000d */
[----:B-1----:R-:W-:Y:S01]  /*15810*/  PRMT R45, RZ, 0x7610, R45 ;  /* 0x00007610ff2d7816 */ /* 0x002fe2000000002d */
[----:B------:R-:W-:Y:S01]  /*15820*/  IMAD.WIDE R46, R12, 0x2, R88 ;  /* 0x000000020c2e7825 */ /* 0x000fe200078e0258 */
[----:B------:R-:W-:Y:S02]  /*15830*/  PRMT R26, RZ, 0x7610, R26 ;  /* 0x00007610ff1a7816 */ /* 0x000fe4000000001a */
[----:B------:R-:W-:Y:S02]  /*15840*/  PRMT R27, RZ, 0x7610, R27 ;  /* 0x00007610ff1b7816 */ /* 0x000fe4000000001b */
[----:B--2---:R-:W-:-:S05]  /*15850*/  SEL R7, R83, R80, !P1 ;  /* 0x0000005053077207 */ /* 0x004fca0004800000 */
[----:B------:R-:W-:Y:S02]  /*15860*/  IMAD R80, R7, R9, RZ ;  /* 0x0000000907507224 */ /* 0x000fe400078e02ff */
[----:B------:R-:W-:-:S04]  /*15870*/  IMAD R7, R2, 0x6d, RZ ;  /* 0x0000006d02077824 */ /* 0x000fc800078e02ff */
[----:B------:R-:W-:-:S04]  /*15880*/  IMAD.WIDE R38, R7, 0x2, R90 ;  /* 0x0000000207267825 */ /* 0x000fc800078e025a */
[C---:B------:R-:W-:Y:S01]  /*15890*/  IMAD.WIDE R36, R7.reuse, 0x2, R88 ;  /* 0x0000000207247825 */ /* 0x040fe200078e0258 */
[----:B------:R0:W2:Y:S03]  /*158a0*/  @!P0 LDG.E.U16 R61, desc[UR6][R38.64] ;  /* 0x00000006263d8981 */ /* 0x0000a6000c1e1500 */
[C---:B------:R-:W-:Y:S01]  /*158b0*/  IMAD.WIDE R32, R7.reuse, 0x2, R86 ;  /* 0x0000000207207825 */ /* 0x040fe200078e0256 */
[----:B------:R1:W2:Y:S03]  /*158c0*/  @!P0 LDG.E.U16 R64, desc[UR6][R36.64] ;  /* 0x0000000624408981 */ /* 0x0002a6000c1e1500 */
[----:B------:R-:W-:Y:S01]  /*158d0*/  IMAD.WIDE R28, R7, 0x2, R84 ;  /* 0x00000002071c7825 */ /* 0x000fe200078e0254 */
[----:B------:R0:W2:Y:S01]  /*158e0*/  @!P0 LDG.E.U16 R65, desc[UR6][R32.64] ;  /* 0x0000000620418981 */ /* 0x0000a2000c1e1500 */
[----:B------:R-:W-:-:S03]  /*158f0*/  SEL R7, R83, R78, !P1 ;  /* 0x0000004e53077207 */ /* 0x000fc60004800000 */
[----:B------:R0:W2:Y:S01]  /*15900*/  @!P0 LDG.E.U16 R62, desc[UR6][R28.64] ;  /* 0x000000061c3e8981 */ /* 0x0000a2000c1e1500 */
[----:B------:R-:W-:-:S03]  /*15910*/  ISETP.GE.U32.AND P0, PT, R8, 0x7fffff0b, PT ;  /* 0x7fffff0b0800780c */ /* 0x000fc60003f06070 */
[----:B------:R-:W-:Y:S01]  /*15920*/  STL [R1+0x248c], R80 ;  /* 0x00248c5001007387 */ /* 0x000fe20000100800 */
[----:B------:R-:W-:-:S03]  /*15930*/  IMAD R69, R7, R10, RZ ;  /* 0x0000000a07457224 */ /* 0x000fc600078e02ff */
[----:B------:R0:W-:Y:S01]  /*15940*/  STL.64 [R1+0x118], R38 ;  /* 0x0001182601007387 */ /* 0x0001e20000100a00 */
[----:B------:R-:W-:-:S03]  /*15950*/  PRMT R10, RZ, 0x7610, R10 ;  /* 0x00007610ff0a7816 */ /* 0x000fc6000000000a */
[----:B------:R1:W-:Y:S01]  /*15960*/  STL.64 [R1+0x110], R36 ;  /* 0x0001102401007387 */ /* 0x0003e20000100a00 */
[----:B------:R-:W-:Y:S02]  /*15970*/  PRMT R9, RZ, 0x7610, R9 ;  /* 0x00007610ff097816 */ /* 0x000fe40000000009 */
[----:B------:R-:W-:Y:S01]  /*15980*/  PRMT R8, RZ, 0x7610, R8 ;  /* 0x00007610ff087816 */ /* 0x000fe20000000008 */
[----:B------:R1:W-:Y:S01]  /*15990*/  STL.64 [R1+0x108], R32 ;  /* 0x0001082001007387 */ /* 0x0003e20000100a00 */
[----:B------:R-:W-:-:S03]  /*159a0*/  PRMT R7, RZ, 0x7610, R7 ;  /* 0x00007610ff077816 */ /* 0x000fc60000000007 */
[----:B------:R1:W-:Y:S01]  /*159b0*/  STL.64 [R1+0x100], R28 ;  /* 0x0001001c01007387 */ /* 0x0003e20000100a00 */
[----:B0-----:R-:W-:-:S04]  /*159c0*/  IMAD.WIDE R38, R11, 0x2, R90 ;  /* 0x000000020b267825 */ /* 0x001fc800078e025a */
[C---:B-1----:R-:W-:Y:S01]  /*159d0*/  IMAD.WIDE R36, R11.reuse, 0x2, R88 ;  /* 0x000000020b247825 */ /* 0x042fe200078e0258 */
[----:B------:R-:W2:Y:S03]  /*159e0*/  @!P0 LDG.E.U16 R10, desc[UR6][R38.64] ;  /* 0x00000006260a8981 */ /* 0x000ea6000c1e1500 */
[C---:B------:R-:W-:Y:S01]  /*159f0*/  IMAD.WIDE R32, R11.reuse, 0x2, R86 ;  /* 0x000000020b207825 */ /* 0x040fe200078e0256 */
[----:B------:R0:W2:Y:S03]  /*15a00*/  @!P0 LDG.E.U16 R9, desc[UR6][R36.64] ;  /* 0x0000000624098981 */ /* 0x0000a6000c1e1500 */
[----:B------:R-:W-:Y:S01]  /*15a10*/  IMAD.WIDE R28, R11, 0x2, R84 ;  /* 0x000000020b1c7825 */ /* 0x000fe200078e0254 */
[----:B------:R1:W2:Y:S03]  /*15a20*/  @!P0 LDG.E.U16 R8, desc[UR6][R32.64] ;  /* 0x0000000620088981 */ /* 0x0002a6000c1e1500 */
[----:B------:R-:W-:Y:S01]  /*15a30*/  VIADD R11, R5, 0xffffff99 ;  /* 0xffffff99050b7836 */ /* 0x000fe20000000000 */
[----:B------:R0:W2:Y:S04]  /*15a40*/  @!P0 LDG.E.U16 R7, desc[UR6][R28.64] ;  /* 0x000000061c078981 */ /* 0x0000a8000c1e1500 */
[----:B------:R-:W-:Y:S01]  /*15a50*/  STL.64 [R1+0x18], R38 ;  /* 0x0000182601007387 */ /* 0x000fe20000100a00 */
[----:B------:R-:W-:-:S03]  /*15a60*/  ISETP.GE.U32.AND P0, PT, R11, 0x7fffff1a, PT ;  /* 0x7fffff1a0b00780c */ /* 0x000fc60003f06070 */
[----:B------:R0:W-:Y:S04]  /*15a70*/  STL.64 [R1+0x10], R36 ;  /* 0x0000102401007387 */ /* 0x0001e80000100a00 */
[----:B------:R1:W-:Y:S06]  /*15a80*/  STL.64 [R1+0x8], R32 ;  /* 0x0000082001007387 */ /* 0x0003ec0000100a00 */
[----:B------:R-:W2:Y:S01]  /*15a90*/  @!P0 LDG.E.U16 R48, desc[UR6][R50.64] ;  /* 0x0000000632308981 */ /* 0x000ea2000c1e1500 */
[----:B0-----:R-:W-:-:S03]  /*15aa0*/  IMAD R36, R2, 0x7d, RZ ;  /* 0x0000007d02247824 */ /* 0x001fc600078e02ff */
[----:B------:R0:W-:Y:S01]  /*15ab0*/  STL.64 [R1], R28 ;  /* 0x0000001c01007387 */ /* 0x0001e20000100a00 */
[----:B------:R-:W-:-:S03]  /*15ac0*/  IMAD.WIDE R42, R36, 0x2, R90 ;  /* 0x00000002242a7825 */ /* 0x000fc600078e025a */
[----:B------:R-:W2:Y:S01]  /*15ad0*/  LDL.LU R78, [R1+0xedc] ;  /* 0x000edc00014e7983 */ /* 0x000ea20000300800 */
[----:B------:R-:W-:-:S03]  /*15ae0*/  IMAD.WIDE R40, R36, 0x2, R88 ;  /* 0x0000000224287825 */ /* 0x000fc600078e0258 */
[----:B------:R-:W2:Y:S01]  /*15af0*/  @!P0 LDG.E.U16 R45, desc[UR6][R46.64] ;  /* 0x000000062e2d8981 */ /* 0x000ea2000c1e1500 */
[----:B-1----:R-:W-:-:S03]  /*15b00*/  IMAD.WIDE R32, R12, 0x2, R86 ;  /* 0x000000020c207825 */ /* 0x002fc600078e0256 */
[----:B------:R-:W-:Y:S01]  /*15b10*/  STL [R1+0x21b0], R42 ;  /* 0x0021b02a01007387 */ /* 0x000fe20000100800 */
[----:B0-----:R-:W-:-:S03]  /*15b20*/  IMAD.WIDE R28, R12, 0x2, R84 ;  /* 0x000000020c1c7825 */ /* 0x001fc600078e0254 */
[----:B------:R-:W-:Y:S01]  /*15b30*/  STL [R1+0x21ac], R43 ;  /* 0x0021ac2b01007387 */ /* 0x000fe20000100800 */
[----:B------:R-:W-:-:S03]  /*15b40*/  IMAD.WIDE R38, R36, 0x2, R86 ;  /* 0x0000000224267825 */ /* 0x000fc600078e0256 */
[----:B------:R0:W2:Y:S01]  /*15b50*/  @!P0 LDG.E.U16 R14, desc[UR6][R32.64] ;  /* 0x00000006200e8981 */ /* 0x0000a2000c1e1500 */
[----:B------:R-:W-:Y:S02]  /*15b60*/  VIADD R12, R5, 0xffffff98 ;  /* 0xffffff98050c7836 */ /* 0x000fe40000000000 */
[----:B------:R-:W-:Y:S01]  /*15b70*/  IMAD.WIDE R36, R36, 0x2, R84 ;  /* 0x0000000224247825 */ /* 0x000fe200078e0254 */
[----:B------:R-:W-:Y:S04]  /*15b80*/  STL [R1+0x21b8], R40 ;  /* 0x0021b82801007387 */ /* 0x000fe80000100800 */
[----:B------:R-:W-:Y:S04]  /*15b90*/  STL [R1+0x21b4], R41 ;  /* 0x0021b42901007387 */ /* 0x000fe80000100800 */
[----:B------:R1:W3:Y:S01]  /*15ba0*/  @!P0 LDG.E.U16 R13, desc[UR6][R28.64] ;  /* 0x000000061c0d8981 */ /* 0x0002e2000c1e1500 */
[----:B------:R-:W-:-:S03]  /*15bb0*/  ISETP.GE.U32.AND P0, PT, R12, 0x7fffff19, PT ;  /* 0x7fffff190c00780c */ /* 0x000fc60003f06070 */
[----:B------:R-:W-:Y:S01]  /*15bc0*/  STL [R1+0x21c0], R38 ;  /* 0x0021c02601007387 */ /* 0x000fe20000100800 */
[----:B------:R-:W-:-:S03]  /*15bd0*/  IMAD R12, R2, 0x67, RZ ;  /* 0x00000067020c7824 */ /* 0x000fc600078e02ff */
[----:B------:R-:W-:Y:S04]  /*15be0*/  STL [R1+0x21bc], R39 ;  /* 0x0021bc2701007387 */ /* 0x000fe80000100800 */
[----:B------:R-:W-:Y:S04]  /*15bf0*/  STL [R1+0x21c8], R36 ;  /* 0x0021c82401007387 */ /* 0x000fe80000100800 */
[----:B------:R-:W-:Y:S04]  /*15c00*/  STL [R1+0x21c4], R37 ;  /* 0x0021c42501007387 */ /* 0x000fe80000100800 */
[----:B------:R-:W-:Y:S04]  /*15c10*/  STL.64 [R1+0x1f8], R50 ;  /* 0x0001f83201007387 */ /* 0x000fe80000100a00 */
[----:B------:R-:W-:Y:S04]  /*15c20*/  STL.64 [R1+0x1f0], R46 ;  /* 0x0001f02e01007387 */ /* 0x000fe80000100a00 */
[----:B------:R0:W-:Y:S04]  /*15c30*/  STL.64 [R1+0x1e8], R32 ;  /* 0x0001e82001007387 */ /* 0x0001e80000100a00 */
[----:B------:R1:W-:Y:S01]  /*15c40*/  STL.64 [R1+0x1e0], R28 ;  /* 0x0001e01c01007387 */ /* 0x0003e20000100a00 */
[----:B0-----:R-:W-:-:S04]  /*15c50*/  IMAD.WIDE R32, R12, 0x2, R86 ;  /* 0x000000020c207825 */ /* 0x001fc800078e0256 */
[C---:B-1----:R-:W-:Y:S01]  /*15c60*/  IMAD.WIDE R28, R12.reuse, 0x2, R84 ;  /* 0x000000020c1c7825 */ /* 0x042fe200078e0254 */
[----:B------:R-:W4:Y:S04]  /*15c70*/  @!P0 LDG.E.U16 R27, desc[UR6][R32.64] ;  /* 0x00000006201b8981 */ /* 0x000f28000c1e1500 */
[----:B------:R-:W4:Y:S01]  /*15c80*/  @!P0 LDG.E.U16 R26, desc[UR6][R28.64] ;  /* 0x000000061c1a8981 */ /* 0x000f22000c1e1500 */
[----:B------:R-:W-:Y:S01]  /*15c90*/  PRMT R11, RZ, 0x7610, R11 ;  /* 0x00007610ff0b7816 */ /* 0x000fe2000000000b */
[----:B------:R-:W-:Y:S01]  /*15ca0*/  IMAD.WIDE R46, R12, 0x2, R88 ;  /* 0x000000020c2e7825 */ /* 0x000fe200078e0258 */
[----:B------:R-:W-:-:S04]  /*15cb0*/  PRMT R35, RZ, 0x7610, R35 ;  /* 0x00007610ff237816 */ /* 0x000fc80000000023 */
[----:B------:R0:W4:Y:S04]  /*15cc0*/  @!P5 LDG.E.U16 R11, desc[UR6][R36.64] ;  /* 0x00000006240bd981 */ /* 0x000128000c1e1500 */
[----:B------:R1:W4:Y:S01]  /*15cd0*/  @!P0 LDG.E.U16 R35, desc[UR6][R46.64] ;  /* 0x000000062e238981 */ /* 0x000322000c1e1500 */
[----:B0-----:R-:W-:Y:S02]  /*15ce0*/  PRMT R36, RZ, 0x7610, R36 ;  /* 0x00007610ff247816 */ /* 0x001fe40000000024 */
[----:B------:R-:W-:Y:S02]  /*15cf0*/  PRMT R22, RZ, 0x7610, R22 ;  /* 0x00007610ff167816 */ /* 0x000fe40000000016 */
[----:B------:R-:W-:Y:S02]  /*15d00*/  PRMT R23, RZ, 0x7610, R23 ;  /* 0x00007610ff177816 */ /* 0x000fe40000000017 */
[----:B------:R-:W-:-:S02]  /*15d10*/  PRMT R34, RZ, 0x7610, R34 ;  /* 0x00007610ff227816 */ /* 0x000fc40000000022 */
[----:B------:R-:W-:Y:S02]  /*15d20*/  PRMT R31, RZ, 0x7610, R31 ;  /* 0x00007610ff1f7816 */ /* 0x000fe4000000001f */
[----:B------:R-:W-:Y:S01]  /*15d30*/  PRMT R30, RZ, 0x7610, R30 ;  /* 0x00007610ff1e7816 */ /* 0x000fe2000000001e */
[----:B--2---:R0:W-:Y:S02]  /*15d40*/  STL [R1+0x1254], R14 ;  /* 0x0012540e01007387 */ /* 0x0041e40000100800 */
[----:B0-----:R-:W-:Y:S02]  /*15d50*/  VIADD R14, R5, 0xffffff91 ;  /* 0xffffff91050e7836 */ /* 0x001fe40000000000 */
[----:B---3--:R-:W-:Y:S04]  /*15d60*/  STL [R1+0x1250], R13 ;  /* 0x0012500d01007387 */ /* 0x008fe80000100800 */
[----:B------:R0:W-:Y:S02]  /*15d70*/  STL [R1+0x125c], R48 ;  /* 0x00125c3001007387 */ /* 0x0001e40000100800 */
[----:B0-----:R-:W-:Y:S01]  /*15d80*/  IMAD.WIDE R48, R12, 0x2, R90 ;  /* 0x000000020c307825 */ /* 0x001fe200078e025a */
[----:B------:R-:W-:-:S04]  /*15d90*/  SEL R12, R83, R3, !P1 ;  /* 0x00000003530c7207 */ /* 0x000fc80004800000 */
[----:B------:R-:W2:Y:S01]  /*15da0*/  @!P0 LDG.E.U16 R36, desc[UR6][R48.64] ;  /* 0x0000000630248981 */ /* 0x000ea2000c1e1500 */
[----:B------:R-:W-:-:S03]  /*15db0*/  ISETP.GE.U32.AND P0, PT, R14, 0x7fffff12, PT ;  /* 0x7fffff120e00780c */ /* 0x000fc60003f06070 */
[----:B------:R-:W-:Y:S01]  /*15dc0*/  STL.64 [R1+0x1d8], R48 ;  /* 0x0001d83001007387 */ /* 0x000fe20000100a00 */
[----:B------:R-:W-:Y:S01]  /*15dd0*/  IMAD R70, R12, R16, RZ ;  /* 0x000000100c467224 */ /* 0x000fe200078e02ff */
[----:B------:R-:W-:Y:S01]  /*15de0*/  PRMT R25, RZ, 0x7610, R25 ;  /* 0x00007610ff197816 */ /* 0x000fe20000000019 */
[----:B------:R-:W0:Y:S01]  /*15df0*/  LDC R14, c[0x0][0x3b0] ;  /* 0x0000ec00ff0e7b82 */ /* 0x000e220000000800 */
[----:B------:R-:W3:Y:S01]  /*15e00*/  LDL.LU R3, [R1+0x2498] ;  /* 0x0024980001037983 */ /* 0x000ee20000300800 */
[----:B------:R-:W-:-:S03]  /*15e10*/  IMAD R12, R2, 0x6e, RZ ;  /* 0x0000006e020c7824 */ /* 0x000fc600078e02ff */
[----:B------:R-:W-:Y:S04]  /*15e20*/  STL.64 [R1+0x1d0], R46 ;  /* 0x0001d02e01007387 */ /* 0x000fe80000100a00 */
[----:B------:R-:W-:Y:S04]  /*15e30*/  STL.64 [R1+0x1c8], R32 ;  /* 0x0001c82001007387 */ /* 0x000fe80000100a00 */
[----:B------:R1:W-:Y:S04]  /*15e40*/  STL.64 [R1+0x1c0], R28 ;  /* 0x0001c01c01007387 */ /* 0x0003e80000100a00 */
[----:B------:R-:W-:Y:S04]  /*15e50*/  STL [R1+0x1258], R45 ;  /* 0x0012582d01007387 */ /* 0x000fe80000100800 */
[----:B----4-:R-:W-:Y:S01]  /*15e60*/  STL [R1+0x1264], R26 ;  /* 0x0012641a01007387 */ /* 0x010fe20000100800 */
[----:B-1----:R-:W-:-:S03]  /*15e70*/  IMAD.WIDE R28, R12, 0x2, R86 ;  /* 0x000000020c1c7825 */ /* 0x002fc600078e0256 */
[----:B------:R1:W-:Y:S04]  /*15e80*/  STL [R1+0x1268], R27 ;  /* 0x0012681b01007387 */ /* 0x0003e80000100800 */
[----:B------:R-:W4:Y:S01]  /*15e90*/  @!P0 LDG.E.U16 R23, desc[UR6][R28.64] ;  /* 0x000000061c178981 */ /* 0x000f22000c1e1500 */
[----:B-1----:R-:W-:-:S05]  /*15ea0*/  IMAD.WIDE R26, R12, 0x2, R84 ;  /* 0x000000020c1a7825 */ /* 0x002fca00078e0254 */
[----:B------:R-:W3:Y:S01]  /*15eb0*/  @!P0 LDG.E.U16 R22, desc[UR6][R26.64] ;  /* 0x000000061a168981 */ /* 0x000ee2000c1e1500 */
[----:B------:R-:W-:-:S04]  /*15ec0*/  IMAD.WIDE R46, R12, 0x2, R90 ;  /* 0x000000020c2e7825 */ /* 0x000fc800078e025a */
[----:B------:R-:W-:Y:S01]  /*15ed0*/  IMAD.WIDE R32, R12, 0x2, R88 ;  /* 0x000000020c207825 */ /* 0x000fe200078e0258 */
[----:B------:R-:W4:Y:S03]  /*15ee0*/  @!P0 LDG.E.U16 R34, desc[UR6][R46.64] ;  /* 0x000000062e228981 */ /* 0x000f26000c1e1500 */
[----:B------:R-:W-:Y:S01]  /*15ef0*/  VIADD R12, R5, 0xffffff90 ;  /* 0xffffff90050c7836 */ /* 0x000fe20000000000 */
[----:B------:R1:W4:Y:S04]  /*15f00*/  @!P0 LDG.E.U16 R31, desc[UR6][R32.64] ;  /* 0x00000006201f8981 */ /* 0x000328000c1e1500 */
[----:B------:R-:W-:Y:S01]  /*15f10*/  ISETP.GE.U32.AND P0, PT, R12, 0x7fffff11, PT ;  /* 0x7fffff110c00780c */ /* 0x000fe20003f06070 */
[----:B------:R-:W-:Y:S01]  /*15f20*/  IMAD R12, R2, 0x6f, RZ ;  /* 0x0000006f020c7824 */ /* 0x000fe200078e02ff */
[----:B------:R-:W-:Y:S04]  /*15f30*/  STL.64 [R1+0xf8], R46 ;  /* 0x0000f82e01007387 */ /* 0x000fe80000100a00 */
[----:B------:R1:W-:Y:S02]  /*15f40*/  STL.64 [R1+0xf0], R32 ;  /* 0x0000f02001007387 */ /* 0x0003e40000100a00 */
[----:B-1----:R-:W-:-:S05]  /*15f50*/  IMAD.WIDE R32, R12, 0x2, R90 ;  /* 0x000000020c207825 */ /* 0x002fca00078e025a */
[----:B------:R-:W4:Y:S04]  /*15f60*/  @!P0 LDG.E.U16 R30, desc[UR6][R32.64] ;  /* 0x00000006201e8981 */ /* 0x000f28000c1e1500 */
[----:B------:R1:W-:Y:S04]  /*15f70*/  STL.64 [R1+0xe8], R28 ;  /* 0x0000e81c01007387 */ /* 0x0003e80000100a00 */
[----:B------:R0:W-:Y:S01]  /*15f80*/  STL.64 [R1+0xe0], R26 ;  /* 0x0000e01a01007387 */ /* 0x0001e20000100a00 */
[----:B------:R-:W-:Y:S02]  /*15f90*/  PRMT R24, RZ, 0x7610, R24 ;  /* 0x00007610ff187816 */ /* 0x000fe40000000018 */
[----:B------:R-:W-:Y:S01]  /*15fa0*/  PRMT R21, RZ, 0x7610, R21 ;  /* 0x00007610ff157816 */ /* 0x000fe20000000015 */
[----:B-1----:R-:W-:-:S04]  /*15fb0*/  IMAD.WIDE R28, R12, 0x2, R88 ;  /* 0x000000020c1c7825 */ /* 0x002fc800078e0258 */
[C---:B0-----:R-:W-:Y:S01]  /*15fc0*/  IMAD.WIDE R26, R12.reuse, 0x2, R86 ;  /* 0x000000020c1a7825 */ /* 0x041fe200078e0256 */
[----:B------:R0:W4:Y:S04]  /*15fd0*/  @!P0 LDG.E.U16 R25, desc[UR6][R28.64] ;  /* 0x000000061c198981 */ /* 0x000128000c1e1500 */
[----:B------:R-:W4:Y:S01]  /*15fe0*/  @!P0 LDG.E.U16 R24, desc[UR6][R26.64] ;  /* 0x000000061a188981 */ /* 0x000f22000c1e1500 */
[----:B------:R-:W-:Y:S02]  /*15ff0*/  PRMT R20, RZ, 0x7610, R20 ;  /* 0x00007610ff147816 */ /* 0x000fe40000000014 */
[----:B------:R-:W-:Y:S02]  /*16000*/  PRMT R19, RZ, 0x7610, R19 ;  /* 0x00007610ff137816 */ /* 0x000fe40000000013 */
[----:B------:R-:W-:Y:S01]  /*16010*/  PRMT R18, RZ, 0x7610, R18 ;  /* 0x00007610ff127816 */ /* 0x000fe20000000012 */
[----:B--2---:R-:W-:Y:S04]  /*16020*/  STL [R1+0x1270], R36 ;  /* 0x0012702401007387 */ /* 0x004fe80000100800 */
[----:B------:R-:W-:Y:S04]  /*16030*/  STL [R1+0x126c], R35 ;  /* 0x00126c2301007387 */ /* 0x000fe80000100800 */
[----:B---3--:R-:W-:Y:S04]  /*16040*/  STL [R1+0x1230], R22 ;  /* 0x0012301601007387 */ /* 0x008fe80000100800 */
[----:B----4-:R1:W-:Y:S02]  /*16050*/  STL [R1+0x1234], R23 ;  /* 0x0012341701007387 */ /* 0x0103e40000100800 */
[----:B-1----:R-:W-:-:S04]  /*16060*/  IMAD.WIDE R22, R12, 0x2, R84 ;  /* 0x000000020c167825 */ /* 0x002fc800078e0254 */
[----:B------:R-:W-:Y:S01]  /*16070*/  VIADD R12, R5, 0xffffff89 ;  /* 0xffffff89050c7836 */ /* 0x000fe20000000000 */
[----:B------:R-:W2:Y:S04]  /*16080*/  @!P0 LDG.E.U16 R21, desc[UR6][R22.64] ;  /* 0x0000000616158981 */ /* 0x000ea8000c1e1500 */
[----:B------:R-:W-:Y:S01]  /*16090*/  ISETP.GE.U32.AND P0, PT, R12, 0x7fffff0a, PT ;  /* 0x7fffff0a0c00780c */ /* 0x000fe20003f06070 */
[----:B------:R-:W-:Y:S04]  /*160a0*/  STL.64 [R1+0xd8], R32 ;  /* 0x0000d82001007387 */ /* 0x000fe80000100a00 */
[----:B------:R0:W-:Y:S04]  /*160b0*/  STL.64 [R1+0xd0], R28 ;  /* 0x0000d01c01007387 */ /* 0x0001e80000100a00 */
[----:B------:R-:W-:Y:S04]  /*160c0*/  STL.64 [R1+0xc8], R26 ;  /* 0x0000c81a01007387 */ /* 0x000fe80000100a00 */
[----:B------:R-:W-:Y:S01]  /*160d0*/  STL.64 [R1+0xc0], R22 ;  /* 0x0000c01601007387 */ /* 0x000fe20000100a00 */
[----:B0-----:R-:W-:-:S03]  /*160e0*/  IMAD R28, R2, 0x76, RZ ;  /* 0x00000076021c7824 */ /* 0x001fc600078e02ff */
[----:B------:R0:W-:Y:S02]  /*160f0*/  STL [R1+0x123c], R34 ;  /* 0x00123c2201007387 */ /* 0x0001e40000100800 */
[----:B0-----:R-:W-:-:S05]  /*16100*/  IMAD.WIDE R34, R28, 0x2, R90 ;  /* 0x000000021c227825 */ /* 0x001fca00078e025a */
[----:B------:R-:W3:Y:S01]  /*16110*/  @!P0 LDG.E.U16 R20, desc[UR6][R34.64] ;  /* 0x0000000622148981 */ /* 0x000ee2000c1e1500 */
[----:B------:R-:W-:-:S03]  /*16120*/  IMAD.WIDE R32, R28, 0x2, R88 ;  /* 0x000000021c207825 */ /* 0x000fc600078e0258 */
[----:B------:R-:W-:Y:S04]  /*16130*/  STL [R1+0x1238], R31 ;  /* 0x0012381f01007387 */ /* 0x000fe80000100800 */
[----:B------:R0:W-:Y:S04]  /*16140*/  STL [R1+0x124c], R30 ;  /* 0x00124c1e01007387 */ /* 0x0001e80000100800 */
[----:B------:R-:W4:Y:S01]  /*16150*/  @!P0 LDG.E.U16 R19, desc[UR6][R32.64] ;  /* 0x0000000620138981 */ /* 0x000f22000c1e1500 */
[----:B0-----:R-:W-:-:S05]  /*16160*/  IMAD.WIDE R30, R28, 0x2, R86 ;  /* 0x000000021c1e7825 */ /* 0x001fca00078e0256 */
[----:B------:R-:W4:Y:S01]  /*16170*/  @!P0 LDG.E.U16 R18, desc[UR6][R30.64] ;  /* 0x000000061e128981 */ /* 0x000f22000c1e1500 */
[----:B------:R-:W-:-:S05]  /*16180*/  SEL R13, R83, R78, !P1 ;  /* 0x0000004e530d7207 */ /* 0x000fca0004800000 */
[----:B------:R-:W-:Y:S02]  /*16190*/  IMAD R78, R13, R15, RZ ;  /* 0x0000000f0d4e7224 */ /* 0x000fe400078e02ff */
[----:B------:R-:W0:Y:S01]  /*161a0*/  LDC R13, c[0x0][0x3b0] ;  /* 0x0000ec00ff0d7b82 */ /* 0x000e220000000800 */
[----:B------:R-:W-:Y:S01]  /*161b0*/  STL [R1+0x21d0], R34 ;  /* 0x0021d02201007387 */ /* 0x000fe20000100800 */
[----:B------:R-:W-:-:S03]  /*161c0*/  IMAD.WIDE R28, R28, 0x2, R84 ;  /* 0x000000021c1c7825 */ /* 0x000fc600078e0254 */
[----:B------:R-:W-:Y:S04]  /*161d0*/  STL [R1+0x21cc], R35 ;  /* 0x0021cc2301007387 */ /* 0x000fe80000100800 */
[----:B------:R-:W-:Y:S04]  /*161e0*/  STL [R1+0x21e4], R32 ;  /* 0x0021e42001007387 */ /* 0x000fe80000100800 */
[----:B------:R-:W-:Y:S04]  /*161f0*/  STL [R1+0x21d4], R33 ;  /* 0x0021d42101007387 */ /* 0x000fe80000100800 */
[----:B------:R-:W-:Y:S04]  /*16200*/  STL [R1+0x21f4], R30 ;  /* 0x0021f41e01007387 */ /* 0x000fe80000100800 */
[----:B------:R-:W-:Y:S04]  /*16210*/  STL [R1+0x21ec], R31 ;  /* 0x0021ec1f01007387 */ /* 0x000fe80000100800 */
[----:B------:R-:W-:Y:S01]  /*16220*/  STL [R1+0x2208], R28 ;  /* 0x0022081c01007387 */ /* 0x000fe20000100800 */
[----:B------:R-:W-:-:S03]  /*16230*/  PRMT R82, RZ, 0x7610, R82 ;  /* 0x00007610ff527816 */ /* 0x000fc60000000052 */
[----:B------:R-:W-:Y:S01]  /*16240*/  STL [R1+0x21fc], R29 ;  /* 0x0021fc1d01007387 */ /* 0x000fe20000100800 */
[----:B------:R-:W-:-:S03]  /*16250*/  SEL R4, R83, R4, !P1 ;  /* 0x0000000453047207 */ /* 0x000fc60004800000 */
[----:B------:R-:W-:Y:S01]  /*16260*/  STL [R1+0x1248], R25 ;  /* 0x0012481901007387 */ /* 0x000fe20000100800 */
[C---:B------:R-:W-:Y:S01]  /*16270*/  VIADD R12, R5.reuse, 0xffffff88 ;  /* 0xffffff88050c7836 */ /* 0x040fe20000000000 */
[----:B------:R-:W-:Y:S01]  /*16280*/  PRMT R75, RZ, 0x7610, R75 ;  /* 0x00007610ff4b7816 */ /* 0x000fe2000000004b */
[----:B0-----:R-:W-:Y:S01]  /*16290*/  IMAD R92, R4, R13, RZ ;  /* 0x0000000d045c7224 */ /* 0x001fe200078e02ff */
[----:B------:R-:W-:Y:S01]  /*162a0*/  PRMT R76, RZ, 0x7610, R76 ;  /* 0x00007610ff4c7816 */ /* 0x000fe2000000004c */
[----:B------:R-:W4:Y:S01]  /*162b0*/  @!P0 LDG.E.U16 R82, desc[UR6][R28.64] ;  /* 0x000000061c528981 */ /* 0x000f22000c1e1500 */
[----:B------:R-:W-:Y:S01]  /*162c0*/  PRMT R93, RZ, 0x7610, R93 ;  /* 0x00007610ff5d7816 */ /* 0x000fe2000000005d */
[----:B------:R-:W-:Y:S01]  /*162d0*/  VIADD R4, R5, 0xffffff81 ;  /* 0xffffff8105047836 */ /* 0x000fe20000000000 */
[----:B------:R-:W-:Y:S01]  /*162e0*/  ISETP.GE.U32.AND P0, PT, R12, 0x7fffff09, PT ;  /* 0x7fffff090c00780c */ /* 0x000fe20003f06070 */
[----:B------:R0:W4:Y:S01]  /*162f0*/  @!P5 LDG.E.U16 R75, desc[UR6][R42.64] ;  /* 0x000000062a4bd981 */ /* 0x000122000c1e1500 */
[----:B------:R-:W-:-:S03]  /*16300*/  PRMT R3, RZ, 0x7610, R3 ;  /* 0x00007610ff037816 */ /* 0x000fc60000000003 */
[----:B------:R-:W4:Y:S04]  /*16310*/  @!P5 LDG.E.U16 R76, desc[UR6][R40.64] ;  /* 0x00000006284cd981 */ /* 0x000f28000c1e1500 */
[----:B------:R-:W4:Y:S01]  /*16320*/  @!P5 LDG.E.U16 R93, desc[UR6][R38.64] ;  /* 0x00000006265dd981 */ /* 0x000f22000c1e1500 */
[----:B------:R-:W-:Y:S01]  /*16330*/  ISETP.GE.U32.AND P5, PT, R4, 0x7fffff02, PT ;  /* 0x7fffff020400780c */ /* 0x000fe20003fa6070 */
[----:B------:R-:W-:Y:S01]  /*16340*/  IMAD R12, R2, 0x7e, RZ ;  /* 0x0000007e020c7824 */ /* 0x000fe200078e02ff */
[----:B------:R-:W-:Y:S02]  /*16350*/  PRMT R16, RZ, 0x7610, R16 ;  /* 0x00007610ff107816 */ /* 0x000fe40000000010 */
[----:B------:R-:W-:Y:S02]  /*16360*/  PRMT R17, RZ, 0x7610, R17 ;  /* 0x00007610ff117816 */ /* 0x000fe40000000011 */
[----:B------:R-:W-:-:S02]  /*16370*/  PRMT R15, RZ, 0x7610, R15 ;  /* 0x00007610ff0f7816 */ /* 0x000fc4000000000f */
[----:B------:R-:W-:Y:S01]  /*16380*/  PRMT R44, RZ, 0x7610, R44 ;  /* 0x00007610ff2c7816 */ /* 0x000fe2000000002c */
[----:B---3--:R1:W-:Y:S04]  /*16390*/  STL [R1+0x122c], R20 ;  /* 0x00122c1401007387 */ /* 0x0083e80000100800 */
[----:B------:R3:W-:Y:S01]  /*163a0*/  STL [R1+0x1244], R24 ;  /* 0x0012441801007387 */ /* 0x0007e20000100800 */
[----:B-1----:R-:W-:-:S04]  /*163b0*/  IMAD R20, R2, 0x77, RZ ;  /* 0x0000007702147824 */ /* 0x002fc800078e02ff */
[C---:B------:R-:W-:Y:S01]  /*163c0*/  IMAD.WIDE R26, R20.reuse, 0x2, R90 ;  /* 0x00000002141a7825 */ /* 0x040fe200078e025a */
[----:B--2---:R1:W-:Y:S03]  /*163d0*/  STL [R1+0x1240], R21 ;  /* 0x0012401501007387 */ /* 0x0043e60000100800 */
[C---:B---3--:R-:W-:Y:S01]  /*163e0*/  IMAD.WIDE R24, R20.reuse, 0x2, R88 ;  /* 0x0000000214187825 */ /* 0x048fe200078e0258 */
[----:B------:R-:W-:Y:S03]  /*163f0*/  STL [R1+0x2218], R26 ;  /* 0x0022181a01007387 */ /* 0x000fe60000100800 */
[C---:B------:R-:W-:Y:S01]  /*16400*/  IMAD.WIDE R22, R20.reuse, 0x2, R86 ;  /* 0x0000000214167825 */ /* 0x040fe200078e0256 */
[----:B------:R-:W-:Y:S04]  /*16410*/  STL [R1+0x2210], R27 ;  /* 0x0022101b01007387 */ /* 0x000fe80000100800 */
[----:B------:R-:W-:Y:S01]  /*16420*/  STL [R1+0x2228], R24 ;  /* 0x0022281801007387 */ /* 0x000fe20000100800 */
[----:B-1----:R-:W-:-:S03]  /*16430*/  IMAD.WIDE R20, R20, 0x2, R84 ;  /* 0x0000000214147825 */ /* 0x002fc600078e0254 */
[----:B------:R-:W-:Y:S04]  /*16440*/  STL [R1+0x2220], R25 ;  /* 0x0022201901007387 */ /* 0x000fe80000100800 */
[----:B------:R-:W-:Y:S04]  /*16450*/  STL [R1+0x2238], R22 ;  /* 0x0022381601007387 */ /* 0x000fe80000100800 */
[----:B------:R-:W-:Y:S04]  /*16460*/  STL [R1+0x2230], R23 ;  /* 0x0022301701007387 */ /* 0x000fe80000100800 */
[----:B----4-:R-:W-:Y:S04]  /*16470*/  STL [R1+0x1228], R19 ;  /* 0x0012281301007387 */ /* 0x010fe80000100800 */
[----:B------:R-:W2:Y:S04]  /*16480*/  LDL.LU R55, [R1+0x1184] ;  /* 0x0011840001377983 */ /* 0x000ea80000300800 */
[----:B------:R-:W3:Y:S04]  /*16490*/  LDL.LU R56, [R1+0x1180] ;  /* 0x0011800001387983 */ /* 0x000ee80000300800 */
[----:B------:R-:W4:Y:S04]  /*164a0*/  LDL.LU R58, [R1+0x117c] ;  /* 0x00117c00013a7983 */ /* 0x000f280000300800 */
[----:B------:R1:W-:Y:S04]  /*164b0*/  STL [R1+0x1224], R18 ;  /* 0x0012241201007387 */ /* 0x0003e80000100800 */
[----:B------:R-:W2:Y:S04]  /*164c0*/  @!P0 LDG.E.U16 R3, desc[UR6][R20.64] ;  /* 0x0000000614038981 */ /* 0x000ea8000c1e1500 */
[----:B------:R-:W3:Y:S01]  /*164d0*/  @!P0 LDG.E.U16 R16, desc[UR6][R24.64] ;  /* 0x0000000618108981 */ /* 0x000ee2000c1e1500 */
[----:B-1----:R-:W-:-:S03]  /*164e0*/  IMAD.WIDE R18, R12, 0x2, R90 ;  /* 0x000000020c127825 */ /* 0x002fc600078e025a */
[----:B------:R-:W4:Y:S04]  /*164f0*/  @!P0 LDG.E.U16 R17, desc[UR6][R26.64] ;  /* 0x000000061a118981 */ /* 0x000f28000c1e1500 */
[----:B------:R-:W4:Y:S04]  /*16500*/  @!P0 LDG.E.U16 R15, desc[UR6][R22.64] ;  /* 0x00000006160f8981 */ /* 0x000f28000c1e1500 */
[----:B------:R-:W4:Y:S01]  /*16510*/  @!P5 LDG.E.U16 R44, desc[UR6][R18.64] ;  /* 0x00000006122cd981 */ /* 0x000f22000c1e1500 */
[----:B------:R-:W1:Y:S01]  /*16520*/  S2R R52, SR_TID.X ;  /* 0x0000000000347919 */ /* 0x000e620000002100 */
[----:B------:R-:W-:-:S02]  /*16530*/  SEL R6, R83, R6, !P1 ;  /* 0x0000000653067207 */ /* 0x000fc40004800000 */
[----:B------:R-:W-:Y:S04]  /*16540*/  STL [R1+0x2248], R20 ;  /* 0x0022481401007387 */ /* 0x000fe80000100800 */
[----:B------:R-:W-:Y:S01]  /*16550*/  STL [R1+0x2240], R21 ;  /* 0x0022401501007387 */ /* 0x000fe20000100800 */
[----:B------:R-:W-:Y:S01]  /*16560*/  IMAD R36, R6, R14, RZ ;  /* 0x0000000e06247224 */ /* 0x000fe200078e02ff */
[----:B------:R-:W-:Y:S02]  /*16570*/  PRMT R6, RZ, 0x7610, R6 ;  /* 0x00007610ff067816 */ /* 0x000fe40000000006 */
[----:B0-----:R-:W-:Y:S02]  /*16580*/  PRMT R43, RZ, 0x7610, R43 ;  /* 0x00007610ff2b7816 */ /* 0x001fe4000000002b */
[----:B------:R-:W-:Y:S01]  /*16590*/  PRMT R31, RZ, 0x7610, R31 ;  /* 0x00007610ff1f7816 */ /* 0x000fe2000000001f */
[----:B------:R-:W-:Y:S01]  /*165a0*/  VIADD R4, R5, 0xffffff80 ;  /* 0xffffff8005047836 */ /* 0x000fe20000000000 */
[----:B-1----:R-:W-:Y:S01]  /*165b0*/  LOP3.LUT R52, R52, 0x7f, RZ, 0xc0, !PT ;  /* 0x0000007f34347812 */ /* 0x002fe200078ec0ff */
[----:B--2---:R-:W-:Y:S04]  /*165c0*/  STL [R1+0x1210], R3 ;  /* 0x0012100301007387 */ /* 0x004fe80000100800 */
[----:B---3--:R-:W-:Y:S04]  /*165d0*/  STL [R1+0x1218], R16 ;  /* 0x0012181001007387 */ /* 0x008fe80000100800 */
[----:B----4-:R0:W-:Y:S04]  /*165e0*/  STL [R1+0x121c], R17 ;  /* 0x00121c1101007387 */ /* 0x0101e80000100800 */
[----:B------:R1:W-:Y:S04]  /*165f0*/  STL [R1+0x1214], R15 ;  /* 0x0012140f01007387 */ /* 0x0003e80000100800 */
[----:B------:R2:W-:Y:S01]  /*16600*/  STL [R1+0x120c], R44 ;  /* 0x00120c2c01007387 */ /* 0x0005e20000100800 */
[----:B0-----:R-:W-:-:S04]  /*16610*/  IMAD.WIDE R16, R12, 0x2, R88 ;  /* 0x000000020c107825 */ /* 0x001fc800078e0258 */
[C---:B-1----:R-:W-:Y:S01]  /*16620*/  IMAD.WIDE R14, R12.reuse, 0x2, R86 ;  /* 0x000000020c0e7825 */ /* 0x042fe200078e0256 */
[----:B------:R-:W3:Y:S03]  /*16630*/  @!P5 LDG.E.U16 R43, desc[UR6][R16.64] ;  /* 0x00000006102bd981 */ /* 0x000ee6000c1e1500 */
[----:B------:R-:W-:Y:S01]  /*16640*/  IMAD.WIDE R12, R12, 0x2, R84 ;  /* 0x000000020c0c7825 */ /* 0x000fe200078e0254 */
[----:B--2---:R-:W2:Y:S04]  /*16650*/  LDL.LU R44, [R1+0x1178] ;  /* 0x00117800012c7983 */ /* 0x004ea80000300800 */
[----:B------:R-:W4:Y:S01]  /*16660*/  LDL.LU R47, [R1+0x1140] ;  /* 0x00114000012f7983 */ /* 0x000f220000300800 */
[----:B------:R-:W-:-:S03]  /*16670*/  VIADD R3, R5, 0x7f ;  /* 0x0000007f05037836 */ /* 0x000fc60000000000 */
[----:B------:R-:W3:Y:S04]  /*16680*/  LDL.LU R46, [R1+0x113c] ;  /* 0x00113c00012e7983 */ /* 0x000ee80000300800 */
[----:B------:R-:W3:Y:S04]  /*16690*/  LDL.LU R49, [R1+0x1138] ;  /* 0x0011380001317983 */ /* 0x000ee80000300800 */
[----:B------:R-:W3:Y:S04]  /*166a0*/  LDL.LU R54, [R1+0x1134] ;  /* 0x0011340001367983 */ /* 0x000ee80000300800 */
[----:B------:R-:W3:Y:S04]  /*166b0*/  @!P5 LDG.E.U16 R6, desc[UR6][R12.64] ;  /* 0x000000060c06d981 */ /* 0x000ee8000c1e1500 */
[----:B------:R-:W3:Y:S01]  /*166c0*/  LDL.LU R57, [R1+0x1108] ;  /* 0x0011080001397983 */ /* 0x000ee20000300800 */
[----:B------:R-:W-:-:S03]  /*166d0*/  ISETP.GT.AND P0, PT, R3, 0x7f, PT ;  /* 0x0000007f0300780c */ /* 0x000fc60003f04270 */
[----:B------:R-:W-:Y:S04]  /*166e0*/  STL [R1+0x2258], R18 ;  /* 0x0022581201007387 */ /* 0x000fe80000100800 */
[----:B------:R-:W-:Y:S04]  /*166f0*/  STL [R1+0x2250], R19 ;  /* 0x0022501301007387 */ /* 0x000fe80000100800 */
[----:B------:R-:W3:Y:S04]  /*16700*/  @!P5 LDG.E.U16 R31, desc[UR6][R14.64] ;  /* 0x000000060e1fd981 */ /* 0x000ee8000c1e1500 */
[----:B------:R-:W-:Y:S04]  /*16710*/  STL [R1+0x2268], R16 ;  /* 0x0022681001007387 */ /* 0x000fe80000100800 */
[----:B------:R-:W-:Y:S01]  /*16720*/  STL [R1+0x2260], R17 ;  /* 0x0022601101007387 */ /* 0x000fe20000100800 */
[----:B------:R-:W-:-:S03]  /*16730*/  ISETP.LT.AND P0, PT, R52, R5, P0 ;  /* 0x000000053400720c */ /* 0x000fc60000701270 */
[----:B------:R-:W-:Y:S01]  /*16740*/  STL [R1+0x2278], R14 ;  /* 0x0022780e01007387 */ /* 0x000fe20000100800 */
[----:B------:R-:W-:-:S03]  /*16750*/  ISETP.GE.U32.AND P5, PT, R4, 0x7fffff01, PT ;  /* 0x7fffff010400780c */ /* 0x000fc60003fa6070 */
[----:B------:R-:W-:Y:S04]  /*16760*/  STL [R1+0x2270], R15 ;  /* 0x0022700f01007387 */ /* 0x000fe80000100800 */
[----:B------:R-:W-:Y:S04]  /*16770*/  STL [R1+0x2288], R12 ;  /* 0x0022880c01007387 */ /* 0x000fe80000100800 */
[----:B------:R-:W-:Y:S04]  /*16780*/  STL [R1+0x2280], R13 ;  /* 0x0022800d01007387 */ /* 0x000fe80000100800 */
[----:B------:R-:W3:Y:S04]  /*16790*/  LDL.LU R5, [R1+0x1104] ;  /* 0x0011040001057983 */ /* 0x000ee80000300800 */
[----:B------:R-:W3:Y:S04]  /*167a0*/  LDL.LU R4, [R1+0x1100] ;  /* 0x0011000001047983 */ /* 0x000ee80000300800 */
[----:B------:R-:W3:Y:S04]  /*167b0*/  LDL.LU R48, [R1+0x10fc] ;  /* 0x0010fc0001307983 */ /* 0x000ee80000300800 */
[----:B------:R-:W3:Y:S04]  /*167c0*/  LDL.LU R51, [R1+0x10d8] ;  /* 0x0010d80001337983 */ /* 0x000ee80000300800 */
[----:B------:R-:W3:Y:S04]  /*167d0*/  LDL.LU R50, [R1+0x10d4] ;  /* 0x0010d40001327983 */ /* 0x000ee80000300800 */
[----:B------:R0:W-:Y:S04]  /*167e0*/  STS.U16 [R60+UR76+0x980], R55 ;  /* 0x000980373c007988 */ /* 0x0001e8000800044c */
[----:B------:R-:W3:Y:S04]  /*167f0*/  LDL.LU R52, [R1+0x10d0] ;  /* 0x0010d00001347983 */ /* 0x000ee80000300800 */
[----:B------:R1:W-:Y:S04]  /*16800*/  STS.U16 [R60+UR76+0x8980], R56 ;  /* 0x008980383c007988 */ /* 0x0003e8000800044c */
[----:B0-----:R-:W3:Y:S04]  /*16810*/  LDL.LU R55, [R1+0x10cc] ;  /* 0x0010cc0001377983 */ /* 0x001ee80000300800 */
[----:B-1----:R-:W3:Y:S04]  /*16820*/  LDL.LU R56, [R1+0x1038] ;  /* 0x0010380001387983 */ /* 0x002ee80000300800 */
[----:B------:R0:W-:Y:S04]  /*16830*/  STS.U16 [R60+UR76+0x10980], R58 ;  /* 0x0109803a3c007988 */ /* 0x0001e8000800044c */
[----:B0-----:R-:W3:Y:S04]  /*16840*/  LDL.LU R58, [R1+0x1034] ;  /* 0x00103400013a7983 */ /* 0x001ee80000300800 */
[----:B--2---:R-:W-:Y:S04]  /*16850*/  STS.U16 [R60+UR76+0x18980], R44 ;  /* 0x0189802c3c007988 */ /* 0x004fe8000800044c */
[----:B----4-:R-:W-:Y:S04]  /*16860*/  STS.U16 [R60+UR76+0xd80], R47 ;  /* 0x000d802f3c007988 */ /* 0x010fe8000800044c */
[----:B---3--:R-:W-:Y:S04]  /*16870*/  STS.U16 [R60+UR76+0x8d80], R46 ;  /* 0x008d802e3c007988 */ /* 0x008fe8000800044c */
[----:B------:R-:W-:Y:S04]  /*16880*/  STS.U16 [R60+UR76+0x10d80], R49 ;  /* 0x010d80313c007988 */ /* 0x000fe8000800044c */
[----:B------:R0:W-:Y:S04]  /*16890*/  STL [R1+0x1200], R6 ;  /* 0x0012000601007387 */ /* 0x0001e80000100800 */
[----:B------:R-:W-:Y:S04]  /*168a0*/  STL [R1+0x1208], R43 ;  /* 0x0012082b01007387 */ /* 0x000fe80000100800 */
[----:B0-----:R-:W2:Y:S04]  /*168b0*/  LDL.LU R6, [R1+0x1030] ;  /* 0x0010300001067983 */ /* 0x001ea80000300800 */
[----:B------:R0:W-:Y:S04]  /*168c0*/  STL [R1+0x1204], R31 ;  /* 0x0012041f01007387 */ /* 0x0001e80000100800 */
[----:B------:R1:W-:Y:S04]  /*168d0*/  STS.U16 [R60+UR76+0x18d80], R54 ;  /* 0x018d80363c007988 */ /* 0x0003e8000800044c */
[----:B0-----:R-:W3:Y:S04]  /*168e0*/  LDL.LU R31, [R1+0x102c] ;  /* 0x00102c00011f7983 */ /* 0x001ee80000300800 */
[----:B------:R-:W4:Y:S04]  /*168f0*/  LDL.LU R43, [R1+0x1028] ;  /* 0x00102800012b7983 */ /* 0x000f280000300800 */
[----:B------:R-:W4:Y:S04]  /*16900*/  LDL.LU R80, [R1+0x1024] ;  /* 0x0010240001507983 */ /* 0x000f280000300800 */
[----:B------:R-:W4:Y:S04]  /*16910*/  LDL.LU R68, [R1+0x1020] ;  /* 0x0010200001447983 */ /* 0x000f280000300800 */
[----:B------:R-:W4:Y:S04]  /*16920*/  LDL.LU R63, [R1+0x101c] ;  /* 0x00101c00013f7983 */ /* 0x000f280000300800 */
[----:B------:R0:W-:Y:S04]  /*16930*/  STS.U16 [R60+UR76+0x1180], R57 ;  /* 0x001180393c007988 */ /* 0x0001e8000800044c */
[----:B------:R-:W4:Y:S04]  /*16940*/  LDL.LU R66, [R1+0x1018] ;  /* 0x0010180001427983 */ /* 0x000f280000300800 */
[----:B------:R-:W4:Y:S04]  /*16950*/  LDL.LU R67, [R1+0x1014] ;  /* 0x0010140001437983 */ /* 0x000f280000300800 */
[----:B------:R-:W-:Y:S04]  /*16960*/  STS.U16 [R60+UR76+0x9180], R5 ;  /* 0x009180053c007988 */ /* 0x000fe8000800044c */
        /* <DEDUP_REMOVED lines=10> */
[----:B-1----:R-:W4:Y:S04]  /*16a10*/  LDL.LU R54, [R1+0xffc] ;  /* 0x000ffc0001367983 */ /* 0x002f280000300800 */
[----:B------:R-:W-:Y:S04]  /*16a20*/  STS.U16 [R60+UR76+0x19580], R55 ;  /* 0x019580373c007988 */ /* 0x000fe8000800044c */
[----:B0-----:R-:W4:Y:S04]  /*16a30*/  LDL.LU R57, [R1+0xfd8] ;  /* 0x000fd80001397983 */ /* 0x001f280000300800 */
[----:B------:R0:W-:Y:S04]  /*16a40*/  STS.U16 [R60+UR76+0x1980], R56 ;  /* 0x001980383c007988 */ /* 0x0001e8000800044c */
[----:B0-----:R-:W4:Y:S04]  /*16a50*/  LDL.LU R56, [R1+0xfd4] ;  /* 0x000fd40001387983 */ /* 0x001f280000300800 */
[----:B------:R-:W4:Y:S04]  /*16a60*/  LDL.LU R48, [R1+0xfd0] ;  /* 0x000fd00001307983 */ /* 0x000f280000300800 */
[----:B------:R-:W4:Y:S04]  /*16a70*/  LDL.LU R51, [R1+0xfcc] ;  /* 0x000fcc0001337983 */ /* 0x000f280000300800 */
[----:B------:R-:W4:Y:S04]  /*16a80*/  LDL.LU R50, [R1+0xf78] ;  /* 0x000f780001327983 */ /* 0x000f280000300800 */
[----:B------:R-:W4:Y:S04]  /*16a90*/  LDL.LU R52, [R1+0xf74] ;  /* 0x000f740001347983 */ /* 0x000f280000300800 */
[----:B------:R0:W-:Y:S04]  /*16aa0*/  STS.U16 [R60+UR76+0x9980], R58 ;  /* 0x0099803a3c007988 */ /* 0x0001e8000800044c */
[----:B------:R-:W4:Y:S04]  /*16ab0*/  LDL.LU R55, [R1+0xf70] ;  /* 0x000f700001377983 */ /* 0x000f280000300800 */
[----:B0-----:R-:W4:Y:S04]  /*16ac0*/  LDL.LU R58, [R1+0xf6c] ;  /* 0x000f6c00013a7983 */ /* 0x001f280000300800 */
[----:B--2---:R-:W-:Y:S04]  /*16ad0*/  STS.U16 [R60+UR76+0x11980], R6 ;  /* 0x011980063c007988 */ /* 0x004fe8000800044c */
[----:B---3--:R-:W-:Y:S04]  /*16ae0*/  STS.U16 [R60+UR76+0x19980], R31 ;  /* 0x0199801f3c007988 */ /* 0x008fe8000800044c */
[----:B----4-:R-:W-:Y:S04]  /*16af0*/  STS.U16 [R60+UR76+0x1d80], R43 ;  /* 0x001d802b3c007988 */ /* 0x010fe8000800044c */
[----:B------:R-:W-:Y:S04]  /*16b00*/  STS.U16 [R60+UR76+0x9d80], R80 ;  /* 0x009d80503c007988 */ /* 0x000fe8000800044c */
[----:B------:R-:W-:Y:S04]  /*16b10*/  STS.U16 [R60+UR76+0x11d80], R68 ;  /* 0x011d80443c007988 */ /* 0x000fe8000800044c */
[----:B------:R0:W-:Y:S04]  /*16b20*/  STS.U16 [R60+UR76+0x19d80], R63 ;  /* 0x019d803f3c007988 */ /* 0x0001e8000800044c */
[----:B------:R1:W-:Y:S04]  /*16b30*/  STS.U16 [R60+UR76+0x2180], R66 ;  /* 0x002180423c007988 */ /* 0x0003e8000800044c */
[----:B------:R2:W-:Y:S04]  /*16b40*/  STS.U16 [R60+UR76+0xa180], R67 ;  /* 0x00a180433c007988 */ /* 0x0005e8000800044c */
[----:B0-----:R-:W3:Y:S04]  /*16b50*/  LDL.LU R63, [R1+0xf48] ;  /* 0x000f4800013f7983 */ /* 0x001ee80000300800 */
[----:B------:R0:W-:Y:S04]  /*16b60*/  STS.U16 [R60+UR76+0x12180], R45 ;  /* 0x0121802d3c007988 */ /* 0x0001e8000800044c */
[----:B-1----:R-:W4:Y:S04]  /*16b70*/  LDL.LU R66, [R1+0xf44] ;  /* 0x000f440001427983 */ /* 0x002f280000300800 */
[----:B------:R1:W-:Y:S04]  /*16b80*/  STS.U16 [R60+UR76+0x1a180], R44 ;  /* 0x01a1802c3c007988 */ /* 0x0003e8000800044c */
[----:B--2---:R-:W2:Y:S04]  /*16b90*/  LDL.LU R67, [R1+0xf40] ;  /* 0x000f400001437983 */ /* 0x004ea80000300800 */
[----:B------:R1:W-:Y:S04]  /*16ba0*/  STS.U16 [R60+UR76+0x2580], R47 ;  /* 0x0025802f3c007988 */ /* 0x0003e8000800044c */
[----:B0-----:R-:W2:Y:S04]  /*16bb0*/  LDL.LU R45, [R1+0xf3c] ;  /* 0x000f3c00012d7983 */ /* 0x001ea80000300800 */
[----:B------:R-:W-:Y:S04]  /*16bc0*/  STS.U16 [R60+UR76+0xa580], R46 ;  /* 0x00a5802e3c007988 */ /* 0x000fe8000800044c */
[----:B-1----:R-:W2:Y:S04]  /*16bd0*/  LDL.LU R44, [R1+0xf28] ;  /* 0x000f2800012c7983 */ /* 0x002ea80000300800 */
[----:B------:R-:W-:Y:S04]  /*16be0*/  STS.U16 [R60+UR76+0x12580], R49 ;  /* 0x012580313c007988 */ /* 0x000fe8000800044c */
[----:B------:R-:W2:Y:S04]  /*16bf0*/  LDL.LU R47, [R1+0xf24] ;  /* 0x000f2400012f7983 */ /* 0x000ea80000300800 */
[----:B------:R0:W-:Y:S04]  /*16c00*/  STS.U16 [R60+UR76+0x1a580], R54 ;  /* 0x01a580363c007988 */ /* 0x0001e8000800044c */
[----:B------:R1:W-:Y:S04]  /*16c10*/  STS.U16 [R60+UR76+0x2980], R57 ;  /* 0x002980393c007988 */ /* 0x0003e8000800044c */
[----:B0-----:R-:W2:Y:S04]  /*16c20*/  LDL.LU R54, [R1+0xf20] ;  /* 0x000f200001367983 */ /* 0x001ea80000300800 */
[----:B-1----:R-:W2:Y:S04]  /*16c30*/  LDL.LU R57, [R1+0xf1c] ;  /* 0x000f1c0001397983 */ /* 0x002ea80000300800 */
[----:B------:R0:W-:Y:S04]  /*16c40*/  STS.U16 [R60+UR76+0xa980], R56 ;  /* 0x00a980383c007988 */ /* 0x0001e8000800044c */
[----:B0-----:R-:W2:Y:S04]  /*16c50*/  LDL.LU R56, [R1+0xf88] ;  /* 0x000f880001387983 */ /* 0x001ea80000300800 */
[----:B------:R-:W-:Y:S04]  /*16c60*/  STS.U16 [R60+UR76+0x12980], R48 ;  /* 0x012980303c007988 */ /* 0x000fe8000800044c */
[----:B------:R-:W-:Y:S04]  /*16c70*/  STS.U16 [R60+UR76+0x1a980], R51 ;  /* 0x01a980333c007988 */ /* 0x000fe8000800044c */
[----:B------:R-:W-:Y:S04]  /*16c80*/  STS.U16 [R60+UR76+0x2d80], R50 ;  /* 0x002d80323c007988 */ /* 0x000fe8000800044c */
[----:B------:R-:W-:Y:S04]  /*16c90*/  STS.U16 [R60+UR76+0xad80], R52 ;  /* 0x00ad80343c007988 */ /* 0x000fe8000800044c */
[----:B------:R-:W-:Y:S04]  /*16ca0*/  STS.U16 [R60+UR76+0x12d80], R55 ;  /* 0x012d80373c007988 */ /* 0x000fe8000800044c */
[----:B------:R-:W-:Y:S04]  /*16cb0*/  STS.U16 [R60+UR76+0x1ad80], R58 ;  /* 0x01ad803a3c007988 */ /* 0x000fe8000800044c */
[----:B------:R0:W-:Y:S04]  /*16cc0*/  STS.U16 [R60+UR76+0x3180], R0 ;  /* 0x003180003c007988 */ /* 0x0001e8000800044c */
[----:B------:R-:W-:Y:S04]  /*16cd0*/  STS.U16 [R60+UR76+0xb180], R74 ;  /* 0x00b1804a3c007988 */ /* 0x000fe8000800044c */
[----:B0-----:R-:W2:Y:S04]  /*16ce0*/  LDL.LU R0, [R1+0x2494] ;  /* 0x0024940001007983 */ /* 0x001ea80000300800 */
[----:B------:R-:W-:Y:S04]  /*16cf0*/  STS.U16 [R60+UR76+0x13180], R73 ;  /* 0x013180493c007988 */ /* 0x000fe8000800044c */
[----:B------:R0:W-:Y:S04]  /*16d00*/  STS.U16 [R60+UR76+0x1b180], R72 ;  /* 0x01b180483c007988 */ /* 0x0001e8000800044c */
[----:B------:R-:W2:Y:S04]  /*16d10*/  LDL.LU R46, [R1+0x11cc] ;  /* 0x0011cc00012e7983 */ /* 0x000ea80000300800 */
[----:B------:R-:W2:Y:S04]  /*16d20*/  LDL.LU R49, [R1+0x11c8] ;  /* 0x0011c80001317983 */ /* 0x000ea80000300800 */
[----:B------:R-:W2:Y:S04]  /*16d30*/  LDL.LU R48, [R1+0x11c4] ;  /* 0x0011c40001307983 */ /* 0x000ea80000300800 */
[----:B------:R-:W2:Y:S04]  /*16d40*/  LDL.LU R51, [R1+0x11c0] ;  /* 0x0011c00001337983 */ /* 0x000ea80000300800 */
[----:B------:R-:W2:Y:S04]  /*16d50*/  LDL.LU R50, [R1+0x11bc] ;  /* 0x0011bc0001327983 */ /* 0x000ea80000300800 */
[----:B------:R-:W2:Y:S04]  /*16d60*/  LDL.LU R52, [R1+0x11b8] ;  /* 0x0011b80001347983 */ /* 0x000ea80000300800 */
[----:B------:R-:W2:Y:S04]  /*16d70*/  LDL.LU R55, [R1+0x11b4] ;  /* 0x0011b40001377983 */ /* 0x000ea80000300800 */
[----:B------:R-:W2:Y:S04]  /*16d80*/  LDL.LU R58, [R1+0x11b0] ;  /* 0x0011b000013a7983 */ /* 0x000ea80000300800 */
[----:B0-----:R-:W2:Y:S04]  /*16d90*/  LDL.LU R72, [R1+0x1174] ;  /* 0x0011740001487983 */ /* 0x001ea80000300800 */
[----:B------:R-:W2:Y:S04]  /*16da0*/  LDL.LU R73, [R1+0x1170] ;  /* 0x0011700001497983 */ /* 0x000ea80000300800 */
[----:B------:R-:W2:Y:S04]  /*16db0*/  LDL.LU R74, [R1+0x116c] ;  /* 0x00116c00014a7983 */ /* 0x000ea80000300800 */
[----:B---3--:R-:W-:Y:S04]  /*16dc0*/  STS.U16 [R60+UR76+0x3580], R63 ;  /* 0x0035803f3c007988 */ /* 0x008fe8000800044c */
[----:B----4-:R-:W-:Y:S04]  /*16dd0*/  STS.U16 [R60+UR76+0xb580], R66 ;  /* 0x00b580423c007988 */ /* 0x010fe8000800044c */
        /* <DEDUP_REMOVED lines=8> */
[----:B------:R0:W-:Y:S04]  /*16e60*/  STS.U16 [R60+UR76+0x13d80], R77 ;  /* 0x013d804d3c007988 */ /* 0x0001e8000800044c */
[----:B0-----:R-:W2:Y:S04]  /*16e70*/  LDL.LU R77, [R1+0x1168] ;  /* 0x00116800014d7983 */ /* 0x001ea80000300800 */
[----:B------:R-:W3:Y:S04]  /*16e80*/  LDL.LU R54, [R1+0x1130] ;  /* 0x0011300001367983 */ /* 0x000ee80000300800 */
[----:B------:R-:W4:Y:S04]  /*16e90*/  LDL.LU R57, [R1+0x112c] ;  /* 0x00112c0001397983 */ /* 0x000f280000300800 */
[----:B------:R-:W3:Y:S04]  /*16ea0*/  LDL.LU R56, [R1+0x1128] ;  /* 0x0011280001387983 */ /* 0x000ee80000300800 */
[----:B------:R-:W3:Y:S01]  /*16eb0*/  LDL.LU R59, [R1+0x1124] ;  /* 0x00112400013b7983 */ /* 0x000ee20000300800 */
[----:B------:R-:W-:-:S03]  /*16ec0*/  LOP3.LUT R31, R0, 0x40, RZ, 0x3c, !PT ;  /* 0x00000040001f7812 */ /* 0x000fc600078e3cff */
[----:B------:R0:W-:Y:S04]  /*16ed0*/  STS.U16 [R60+UR76+0x1bd80], R79 ;  /* 0x01bd804f3c007988 */ /* 0x0001e8000800044c */
[----:B0-----:R-:W4:Y:S04]  /*16ee0*/  LDL.LU R79, [R1+0x2490] ;  /* 0x00249000014f7983 */ /* 0x001f280000300800 */
[----:B------:R-:W-:Y:S04]  /*16ef0*/  STL [R1+0x22f4], R60 ;  /* 0x0022f43c01007387 */ /* 0x000fe80000100800 */
        /* <DEDUP_REMOVED lines=23> */
[----:B--2---:R0:W-:Y:S04]  /*17070*/  STS.U16 [R31+UR76+0x18a00], R77 ;  /* 0x018a004d1f007988 */ /* 0x0041e8000800044c */
[----:B0-----:R-:W2:Y:S04]  /*17080*/  LDL.LU R77, [R1+0x1068] ;  /* 0x00106800014d7983 */ /* 0x001ea80000300800 */
[----:B------:R-:W2:Y:S04]  /*17090*/  LDL.LU R44, [R1+0x1064] ;  /* 0x00106400012c7983 */ /* 0x000ea80000300800 */
[----:B------:R-:W2:Y:S04]  /*170a0*/  LDL.LU R47, [R1+0x1060] ;  /* 0x00106000012f7983 */ /* 0x000ea80000300800 */
[----:B------:R-:W2:Y:S04]  /*170b0*/  LDL.LU R46, [R1+0x105c] ;  /* 0x00105c00012e7983 */ /* 0x000ea80000300800 */
[----:B---3--:R0:W-:Y:S04]  /*170c0*/  STS.U16 [R31+UR76+0xe00], R54 ;  /* 0x000e00361f007988 */ /* 0x0081e8000800044c */
[----:B------:R-:W3:Y:S04]  /*170d0*/  LDL.LU R49, [R1+0x1058] ;  /* 0x0010580001317983 */ /* 0x000ee80000300800 */
[----:B----4-:R1:W-:Y:S04]  /*170e0*/  STS.U16 [R31+UR76+0x8e00], R57 ;  /* 0x008e00391f007988 */ /* 0x0103e8000800044c */
[----:B------:R-:W4:Y:S04]  /*170f0*/  LDL.LU R48, [R1+0x1054] ;  /* 0x0010540001307983 */ /* 0x000f280000300800 */
[----:B------:R0:W-:Y:S04]  /*17100*/  STS.U16 [R31+UR76+0x10e00], R56 ;  /* 0x010e00381f007988 */ /* 0x0001e8000800044c */
[----:B------:R-:W3:Y:S04]  /*17110*/  LDL.LU R51, [R1+0x1050] ;  /* 0x0010500001337983 */ /* 0x000ee80000300800 */
[----:B------:R0:W-:Y:S04]  /*17120*/  STS.U16 [R31+UR76+0x18e00], R59 ;  /* 0x018e003b1f007988 */ /* 0x0001e8000800044c */
[----:B------:R-:W3:Y:S04]  /*17130*/  LDL.LU R50, [R1+0x104c] ;  /* 0x00104c0001327983 */ /* 0x000ee80000300800 */
[----:B------:R-:W-:Y:S04]  /*17140*/  STS.U16 [R31+UR76+0x1200], R6 ;  /* 0x001200061f007988 */ /* 0x000fe8000800044c */
[----:B------:R-:W-:Y:S04]  /*17150*/  STS.U16 [R31+UR76+0x9200], R43 ;  /* 0x0092002b1f007988 */ /* 0x000fe8000800044c */
[----:B------:R-:W-:Y:S04]  /*17160*/  STS.U16 [R31+UR76+0x11200], R80 ;  /* 0x011200501f007988 */ /* 0x000fe8000800044c */
        /* <DEDUP_REMOVED lines=9> */
[----:B------:R-:W-:Y:S04]  /*17200*/  STS.U16 [R31+UR76+0x19600], R45 ;  /* 0x0196002d1f007988 */ /* 0x000fe8000800044c */
[----:B------:R-:W4:Y:S04]  /*17210*/  LDL.LU R59, [R1+0xfe4] ;  /* 0x000fe400013b7983 */ /* 0x000f280000300800 */
        /* <DEDUP_REMOVED lines=13> */
[----:B------:R-:W2:Y:S04]  /*172f0*/  LDL.LU R66, [R1+0xf8c] ;  /* 0x000f8c0001427983 */ /* 0x000ea80000300800 */
[----:B------:R-:W2:Y:S04]  /*17300*/  LDL.LU R67, [R1+0xf38] ;  /* 0x000f380001437983 */ /* 0x000ea80000300800 */
[----:B------:R0:W-:Y:S04]  /*17310*/  STS.U16 [R31+UR76+0x9e00], R44 ;  /* 0x009e002c1f007988 */ /* 0x0001e8000800044c */
[----:B------:R-:W2:Y:S04]  /*17320*/  LDL.LU R45, [R1+0xf34] ;  /* 0x000f3400012d7983 */ /* 0x000ea80000300800 */
[----:B------:R1:W-:Y:S04]  /*17330*/  STS.U16 [R31+UR76+0x11e00], R47 ;  /* 0x011e002f1f007988 */ /* 0x0003e8000800044c */
[----:B0-----:R-:W2:Y:S04]  /*17340*/  LDL.LU R44, [R1+0xf30] ;  /* 0x000f3000012c7983 */ /* 0x001ea80000300800 */
[----:B------:R0:W-:Y:S04]  /*17350*/  STS.U16 [R31+UR76+0x19e00], R46 ;  /* 0x019e002e1f007988 */ /* 0x0001e8000800044c */
[----:B-1----:R-:W2:Y:S04]  /*17360*/  LDL.LU R47, [R1+0xf2c] ;  /* 0x000f2c00012f7983 */ /* 0x002ea80000300800 */
[----:B---3--:R1:W-:Y:S04]  /*17370*/  STS.U16 [R31+UR76+0x2200], R49 ;  /* 0x002200311f007988 */ /* 0x0083e8000800044c */
[----:B0-----:R-:W3:Y:S04]  /*17380*/  LDL.LU R46, [R1+0xef8] ;  /* 0x000ef800012e7983 */ /* 0x001ee80000300800 */
[----:B----4-:R0:W-:Y:S04]  /*17390*/  STS.U16 [R31+UR76+0xa200], R48 ;  /* 0x00a200301f007988 */ /* 0x0101e8000800044c */
[----:B-1----:R-:W4:Y:S04]  /*173a0*/  LDL.LU R49, [R1+0xef4] ;  /* 0x000ef40001317983 */ /* 0x002f280000300800 */
[----:B------:R1:W-:Y:S04]  /*173b0*/  STS.U16 [R31+UR76+0x12200], R51 ;  /* 0x012200331f007988 */ /* 0x0003e8000800044c */
[----:B0-----:R-:W3:Y:S04]  /*173c0*/  LDL.LU R48, [R1+0xef0] ;  /* 0x000ef00001307983 */ /* 0x001ee80000300800 */
[----:B------:R0:W-:Y:S04]  /*173d0*/  STS.U16 [R31+UR76+0x1a200], R50 ;  /* 0x01a200321f007988 */ /* 0x0001e8000800044c */
[----:B-1----:R-:W4:Y:S04]  /*173e0*/  LDL.LU R51, [R1+0xeec] ;  /* 0x000eec0001337983 */ /* 0x002f280000300800 */
[----:B0-----:R-:W4:Y:S04]  /*173f0*/  LDL.LU R50, [R1+0xf18] ;  /* 0x000f180001327983 */ /* 0x001f280000300800 */
[----:B------:R0:W-:Y:S04]  /*17400*/  STS.U16 [R31+UR76+0x2600], R52 ;  /* 0x002600341f007988 */ /* 0x0001e8000800044c */
[----:B------:R1:W-:Y:S04]  /*17410*/  STS.U16 [R31+UR76+0xa600], R55 ;  /* 0x00a600371f007988 */ /* 0x0003e8000800044c */
[----:B------:R1:W-:Y:S04]  /*17420*/  STS.U16 [R31+UR76+0x12600], R54 ;  /* 0x012600361f007988 */ /* 0x0003e8000800044c */
[----:B0-----:R-:W4:Y:S04]  /*17430*/  LDL.LU R52, [R1+0x11ec] ;  /* 0x0011ec0001347983 */ /* 0x001f280000300800 */
[----:B-1----:R-:W4:Y:S04]  /*17440*/  LDL.LU R55, [R1+0x11e8] ;  /* 0x0011e80001377983 */ /* 0x002f280000300800 */
        /* <DEDUP_REMOVED lines=14> */
[----:B0-----:R-:W4:Y:S04]  /*17530*/  LDL.LU R74, [R1+0x1160] ;  /* 0x00116000014a7983 */ /* 0x001f280000300800 */
[----:B--2---:R0:W-:Y:S04]  /*17540*/  STS.U16 [R31+UR76+0x12e00], R77 ;  /* 0x012e004d1f007988 */ /* 0x0041e8000800044c */
[----:B------:R1:W-:Y:S04]  /*17550*/  STS.U16 [R31+UR76+0x1ae00], R79 ;  /* 0x01ae004f1f007988 */ /* 0x0003e8000800044c */
[----:B0-----:R-:W2:Y:S04]  /*17560*/  LDL.LU R77, [R1+0x115c] ;  /* 0x00115c00014d7983 */ /* 0x001ea80000300800 */
[----:B-1----:R-:W2:Y:S04]  /*17570*/  LDL.LU R79, [R1+0x1158] ;  /* 0x00115800014f7983 */ /* 0x002ea80000300800 */
[----:B------:R0:W-:Y:S04]  /*17580*/  STS.U16 [R31+UR76+0x3200], R80 ;  /* 0x003200501f007988 */ /* 0x0001e8000800044c */
[----:B------:R1:W-:Y:S04]  /*17590*/  STS.U16 [R31+UR76+0xb200], R68 ;  /* 0x00b200441f007988 */ /* 0x0003e8000800044c */
[----:B------:R0:W-:Y:S04]  /*175a0*/  STS.U16 [R31+UR76+0x13200], R63 ;  /* 0x0132003f1f007988 */ /* 0x0001e8000800044c */
[----:B------:R-:W-:Y:S04]  /*175b0*/  STL [R1+0x22f8], R31 ;  /* 0x0022f81f01007387 */ /* 0x000fe80000100800 */
[----:B------:R1:W-:Y:S04]  /*175c0*/  STS.U16 [R31+UR76+0x1b200], R66 ;  /* 0x01b200421f007988 */ /* 0x0003e8000800044c */
[----:B0-----:R-:W2:Y:S04]  /*175d0*/  LDL.LU R80, [R1+0x1120] ;  /* 0x0011200001507983 */ /* 0x001ea80000300800 */
[----:B------:R0:W-:Y:S04]  /*175e0*/  STS.U16 [R31+UR76+0x3600], R67 ;  /* 0x003600431f007988 */ /* 0x0001e8000800044c */
[----:B-1----:R-:W2:Y:S04]  /*175f0*/  LDL.LU R68, [R1+0x111c] ;  /* 0x00111c0001447983 */ /* 0x002ea80000300800 */
[----:B------:R1:W-:Y:S04]  /*17600*/  STS.U16 [R31+UR76+0xb600], R45 ;  /* 0x00b6002d1f007988 */ /* 0x0003e8000800044c */
[----:B------:R-:W2:Y:S04]  /*17610*/  LDL.LU R63, [R1+0x1118] ;  /* 0x00111800013f7983 */ /* 0x000ea80000300800 */
[----:B------:R0:W-:Y:S04]  /*17620*/  STS.U16 [R31+UR76+0x13600], R44 ;  /* 0x0136002c1f007988 */ /* 0x0001e8000800044c */
[----:B------:R-:W2:Y:S04]  /*17630*/  LDL.LU R66, [R1+0x1114] ;  /* 0x0011140001427983 */ /* 0x000ea80000300800 */
[----:B------:R-:W-:Y:S04]  /*17640*/  STS.U16 [R31+UR76+0x1b600], R47 ;  /* 0x01b6002f1f007988 */ /* 0x000fe8000800044c */
[----:B0-----:R-:W2:Y:S04]  /*17650*/  LDL.LU R67, [R1+0x10e8] ;  /* 0x0010e80001437983 */ /* 0x001ea80000300800 */
[----:B---3--:R-:W-:Y:S04]  /*17660*/  STS.U16 [R31+UR76+0x3a00], R46 ;  /* 0x003a002e1f007988 */ /* 0x008fe8000800044c */
[----:B-1----:R-:W3:Y:S04]  /*17670*/  LDL.LU R45, [R1+0x10e4] ;  /* 0x0010e400012d7983 */ /* 0x002ee80000300800 */
[----:B----4-:R0:W-:Y:S04]  /*17680*/  STS.U16 [R31+UR76+0xba00], R49 ;  /* 0x00ba00311f007988 */ /* 0x0101e8000800044c */
[----:B------:R-:W4:Y:S04]  /*17690*/  LDL.LU R44, [R1+0x10e0] ;  /* 0x0010e000012c7983 */ /* 0x000f280000300800 */
[----:B------:R1:W-:Y:S01]  /*176a0*/  STS.U16 [R31+UR76+0x13a00], R48 ;  /* 0x013a00301f007988 */ /* 0x0003e2000800044c */
[----:B0-----:R-:W-:-:S03]  /*176b0*/  LOP3.LUT R49, R0, 0x50, RZ, 0x3c, !PT ;  /* 0x0000005000317812 */ /* 0x001fc600078e3cff */
[----:B------:R-:W4:Y:S04]  /*176c0*/  LDL.LU R47, [R1+0x10dc] ;  /* 0x0010dc00012f7983 */ /* 0x000f280000300800 */
[----:B------:R0:W-:Y:S04]  /*176d0*/  STS.U16 [R31+UR76+0x1ba00], R51 ;  /* 0x01ba00331f007988 */ /* 0x0001e8000800044c */
[----:B------:R-:W4:Y:S04]  /*176e0*/  LDL.LU R46, [R1+0x10b8] ;  /* 0x0010b800012e7983 */ /* 0x000f280000300800 */
[----:B------:R0:W-:Y:S04]  /*176f0*/  STS.U16 [R31+UR76+0x3e00], R50 ;  /* 0x003e00321f007988 */ /* 0x0001e8000800044c */
[----:B-1----:R-:W4:Y:S04]  /*17700*/  LDL.LU R48, [R1+0x10b4] ;  /* 0x0010b40001307983 */ /* 0x002f280000300800 */
[----:B------:R1:W-:Y:S04]  /*17710*/  STS.U16 [R31+UR76+0xbe00], R81 ;  /* 0x00be00511f007988 */ /* 0x0003e8000800044c */
[----:B0-----:R-:W4:Y:S04]  /*17720*/  LDL.LU R51, [R1+0x10b0] ;  /* 0x0010b00001337983 */ /* 0x001f280000300800 */
        /* <DEDUP_REMOVED lines=10> */
[----:B------:R-:W-:Y:S04]  /*177d0*/  STS.U16 [R49+UR76+0x18280], R57 ;  /* 0x0182803931007988 */ /* 0x000fe8000800044c */
[----:B0-----:R-:W4:Y:S04]  /*177e0*/  LDL.LU R55, [R1+0x1098] ;  /* 0x0010980001377983 */ /* 0x001f280000300800 */
[----:B------:R0:W-:Y:S04]  /*177f0*/  STS.U16 [R49+UR76+0x680], R56 ;  /* 0x0006803831007988 */ /* 0x0001e8000800044c */
[----:B------:R-:W4:Y:S04]  /*17800*/  LDL.LU R54, [R1+0x1094] ;  /* 0x0010940001367983 */ /* 0x000f280000300800 */
[----:B------:R-:W-:Y:S04]  /*17810*/  STS.U16 [R49+UR76+0x8680], R59 ;  /* 0x0086803b31007988 */ /* 0x000fe8000800044c */
[----:B0-----:R-:W4:Y:S04]  /*17820*/  LDL.LU R56, [R1+0x1090] ;  /* 0x0010900001387983 */ /* 0x001f280000300800 */
[----:B------:R0:W-:Y:S04]  /*17830*/  STS.U16 [R49+UR76+0x10680], R58 ;  /* 0x0106803a31007988 */ /* 0x0001e8000800044c */
[----:B------:R-:W4:Y:S04]  /*17840*/  LDL.LU R57, [R1+0x108c] ;  /* 0x00108c0001397983 */ /* 0x000f280000300800 */
[----:B------:R1:W-:Y:S04]  /*17850*/  STS.U16 [R49+UR76+0x18680], R72 ;  /* 0x0186804831007988 */ /* 0x0003e8000800044c */
[----:B0-----:R-:W4:Y:S04]  /*17860*/  LDL.LU R58, [R1+0x1088] ;  /* 0x00108800013a7983 */ /* 0x001f280000300800 */
[----:B------:R-:W4:Y:S04]  /*17870*/  LDL.LU R59, [R1+0x1084] ;  /* 0x00108400013b7983 */ /* 0x000f280000300800 */
[----:B------:R0:W-:Y:S04]  /*17880*/  STS.U16 [R49+UR76+0xa80], R73 ;  /* 0x000a804931007988 */ /* 0x0001e8000800044c */
[----:B-1----:R-:W4:Y:S04]  /*17890*/  LDL.LU R72, [R1+0x1080] ;  /* 0x0010800001487983 */ /* 0x002f280000300800 */
[----:B------:R1:W-:Y:S04]  /*178a0*/  STS.U16 [R49+UR76+0x8a80], R74 ;  /* 0x008a804a31007988 */ /* 0x0003e8000800044c */
[----:B0-----:R-:W4:Y:S04]  /*178b0*/  LDL.LU R73, [R1+0x107c] ;  /* 0x00107c0001497983 */ /* 0x001f280000300800 */
[----:B-1----:R-:W4:Y:S04]  /*178c0*/  LDL.LU R74, [R1+0xff8] ;  /* 0x000ff800014a7983 */ /* 0x002f280000300800 */
[----:B--2---:R0:W-:Y:S04]  /*178d0*/  STS.U16 [R49+UR76+0x10a80], R77 ;  /* 0x010a804d31007988 */ /* 0x0041e8000800044c */
[----:B------:R1:W-:Y:S04]  /*178e0*/  STS.U16 [R49+UR76+0x18a80], R79 ;  /* 0x018a804f31007988 */ /* 0x0003e8000800044c */
[----:B0-----:R-:W2:Y:S04]  /*178f0*/  LDL.LU R77, [R1+0xff4] ;  /* 0x000ff400014d7983 */ /* 0x001ea80000300800 */
[----:B-1----:R-:W2:Y:S04]  /*17900*/  LDL.LU R79, [R1+0xff0] ;  /* 0x000ff000014f7983 */ /* 0x002ea80000300800 */
[----:B------:R-:W2:Y:S04]  /*17910*/  LDL.LU R5, [R1+0xfec] ;  /* 0x000fec0001057983 */ /* 0x000ea80000300800 */
[----:B------:R-:W2:Y:S04]  /*17920*/  LDL.LU R4, [R1+0xfc8] ;  /* 0x000fc80001047983 */ /* 0x000ea80000300800 */
[----:B------:R-:W2:Y:S04]  /*17930*/  LDL.LU R6, [R1+0xfc4] ;  /* 0x000fc40001067983 */ /* 0x000ea80000300800 */
[----:B------:R-:W2:Y:S04]  /*17940*/  LDL.LU R43, [R1+0xfc0] ;  /* 0x000fc000012b7983 */ /* 0x000ea80000300800 */
[----:B------:R0:W-:Y:S04]  /*17950*/  STS.U16 [R49+UR76+0xe80], R80 ;  /* 0x000e805031007988 */ /* 0x0001e8000800044c */
[----:B------:R1:W-:Y:S04]  /*17960*/  STS.U16 [R49+UR76+0x8e80], R68 ;  /* 0x008e804431007988 */ /* 0x0003e8000800044c */
[----:B0-----:R-:W2:Y:S04]  /*17970*/  LDL.LU R80, [R1+0x248c] ;  /* 0x00248c0001507983 */ /* 0x001ea80000300800 */
[----:B-1----:R-:W2:Y:S04]  /*17980*/  LDL.LU R68, [R1+0x2488] ;  /* 0x0024880001447983 */ /* 0x002ea80000300800 */
[----:B------:R0:W-:Y:S04]  /*17990*/  STS.U16 [R49+UR76+0x10e80], R63 ;  /* 0x010e803f31007988 */ /* 0x0001e8000800044c */
[----:B------:R1:W-:Y:S04]  /*179a0*/  STS.U16 [R49+UR76+0x18e80], R66 ;  /* 0x018e804231007988 */ /* 0x0003e8000800044c */
[----:B------:R3:W-:Y:S04]  /*179b0*/  STS.U16 [R49+UR76+0x1280], R67 ;  /* 0x0012804331007988 */ /* 0x0007e8000800044c */
[----:B0-----:R-:W2:Y:S04]  /*179c0*/  LDL.LU R63, [R1+0x2484] ;  /* 0x00248400013f7983 */ /* 0x001ea80000300800 */
[----:B-1----:R-:W2:Y:S04]  /*179d0*/  LDL.LU R66, [R1+0x2480] ;  /* 0x0024800001427983 */ /* 0x002ea80000300800 */
[----:B---3--:R-:W3:Y:S04]  /*179e0*/  LDL.LU R67, [R1+0x247c] ;  /* 0x00247c0001437983 */ /* 0x008ee80000300800 */
[----:B------:R0:W-:Y:S04]  /*179f0*/  STS.U16 [R49+UR76+0x9280], R45 ;  /* 0x0092802d31007988 */ /* 0x0001e8000800044c */
[----:B----4-:R1:W-:Y:S04]  /*17a00*/  STS.U16 [R49+UR76+0x11280], R44 ;  /* 0x0112802c31007988 */ /* 0x0103e8000800044c */
[----:B------:R4:W-:Y:S04]  /*17a10*/  STS.U16 [R49+UR76+0x19280], R47 ;  /* 0x0192802f31007988 */ /* 0x0009e8000800044c */
[----:B0-----:R-:W3:Y:S04]  /*17a20*/  LDL.LU R45, [R1+0x2478] ;  /* 0x00247800012d7983 */ /* 0x001ee80000300800 */
[----:B-1----:R-:W3:Y:S04]  /*17a30*/  LDL.LU R44, [R1+0x2474] ;  /* 0x00247400012c7983 */ /* 0x002ee80000300800 */
[----:B----4-:R-:W4:Y:S04]  /*17a40*/  LDL.LU R47, [R1+0x2470] ;  /* 0x00247000012f7983 */ /* 0x010f280000300800 */
[----:B------:R0:W-:Y:S04]  /*17a50*/  STS.U16 [R49+UR76+0x1680], R46 ;  /* 0x0016802e31007988 */ /* 0x0001e8000800044c */
[----:B------:R1:W-:Y:S04]  /*17a60*/  STS.U16 [R49+UR76+0x9680], R48 ;  /* 0x0096803031007988 */ /* 0x0003e8000800044c */
[----:B------:R1:W-:Y:S04]  /*17a70*/  STS.U16 [R49+UR76+0x11680], R51 ;  /* 0x0116803331007988 */ /* 0x0003e8000800044c */
[----:B0-----:R-:W3:Y:S04]  /*17a80*/  LDL.LU R46, [R1+0x246c] ;  /* 0x00246c00012e7983 */ /* 0x001ee80000300800 */
[----:B-1----:R-:W3:Y:S04]  /*17a90*/  LDL.LU R48, [R1+0x2468] ;  /* 0x0024680001307983 */ /* 0x002ee80000300800 */
[----:B------:R-:W3:Y:S04]  /*17aa0*/  LDL.LU R51, [R1+0x2464] ;  /* 0x0024640001337983 */ /* 0x000ee80000300800 */
        /* <DEDUP_REMOVED lines=26> */
[----:B0-----:R-:W3:Y:S04]  /*17c50*/  LDL.LU R73, [R1+0x2430] ;  /* 0x0024300001497983 */ /* 0x001ee80000300800 */
[----:B-1----:R-:W3:Y:S04]  /*17c60*/  LDL.LU R74, [R1+0x242c] ;  /* 0x00242c00014a7983 */ /* 0x002ee80000300800 */
[----:B--2---:R0:W-:Y:S04]  /*17c70*/  STS.U16 [R49+UR76+0xa680], R77 ;  /* 0x00a6804d31007988 */ /* 0x0041e8000800044c */
[----:B------:R1:W-:Y:S04]  /*17c80*/  STS.U16 [R49+UR76+0x12680], R79 ;  /* 0x0126804f31007988 */ /* 0x0003e8000800044c */
[----:B0-----:R-:W2:Y:S04]  /*17c90*/  LDL.LU R77, [R1+0x2428] ;  /* 0x00242800014d7983 */ /* 0x001ea80000300800 */
[----:B-1----:R-:W2:Y:S04]  /*17ca0*/  LDL.LU R79, [R1+0x2424] ;  /* 0x00242400014f7983 */ /* 0x002ea80000300800 */
[----:B------:R-:W-:Y:S04]  /*17cb0*/  STS.U16 [R49+UR76+0x1a680], R5 ;  /* 0x01a6800531007988 */ /* 0x000fe8000800044c */
[----:B------:R-:W-:Y:S04]  /*17cc0*/  STS.U16 [R49+UR76+0x2a80], R4 ;  /* 0x002a800431007988 */ /* 0x000fe8000800044c */
[----:B------:R-:W-:Y:S04]  /*17cd0*/  STS.U16 [R49+UR76+0xaa80], R6 ;  /* 0x00aa800631007988 */ /* 0x000fe8000800044c */
[----:B------:R-:W-:Y:S04]  /*17ce0*/  STS.U16 [R49+UR76+0x12a80], R43 ;  /* 0x012a802b31007988 */ /* 0x000fe8000800044c */
[----:B--2---:R0:W-:Y:S04]  /*17cf0*/  STS.U16 [R49+UR76+0x1aa80], R79 ;  /* 0x01aa804f31007988 */ /* 0x0041e8000800044c */
[----:B------:R-:W-:Y:S04]  /*17d00*/  STS.U16 [R49+UR76+0x2e80], R77 ;  /* 0x002e804d31007988 */ /* 0x000fe8000800044c */
[----:B---3--:R-:W-:Y:S04]  /*17d10*/  STS.U16 [R49+UR76+0xae80], R74 ;  /* 0x00ae804a31007988 */ /* 0x008fe8000800044c */
[----:B0-----:R-:W2:Y:S04]  /*17d20*/  LDL.LU R79, [R1+0x2420] ;  /* 0x00242000014f7983 */ /* 0x001ea80000300800 */
[----:B------:R-:W3:Y:S04]  /*17d30*/  LDL.LU R5, [R1+0x11d0] ;  /* 0x0011d00001057983 */ /* 0x000ee80000300800 */
[----:B------:R-:W-:Y:S04]  /*17d40*/  STS.U16 [R49+UR76+0x12e80], R73 ;  /* 0x012e804931007988 */ /* 0x000fe8000800044c */
[----:B------:R-:W2:Y:S04]  /*17d50*/  LDL.LU R4, [R1+0x119c] ;  /* 0x00119c0001047983 */ /* 0x000ea80000300800 */
[----:B------:R0:W-:Y:S04]  /*17d60*/  STS.U16 [R49+UR76+0x1ae80], R72 ;  /* 0x01ae804831007988 */ /* 0x0001e8000800044c */
[----:B------:R-:W2:Y:S04]  /*17d70*/  LDL.LU R6, [R1+0x1198] ;  /* 0x0011980001067983 */ /* 0x000ea80000300800 */
[----:B------:R-:W-:Y:S04]  /*17d80*/  STS.U16 [R49+UR76+0x3280], R67 ;  /* 0x0032804331007988 */ /* 0x000fe8000800044c */
[----:B------:R-:W2:Y:S04]  /*17d90*/  LDL.LU R43, [R1+0x1194] ;  /* 0x00119400012b7983 */ /* 0x000ea80000300800 */
[----:B------:R-:W-:Y:S04]  /*17da0*/  STS.U16 [R49+UR76+0xb280], R66 ;  /* 0x00b2804231007988 */ /* 0x000fe8000800044c */
[----:B0-----:R-:W2:Y:S04]  /*17db0*/  LDL.LU R72, [R1+0x1190] ;  /* 0x0011900001487983 */ /* 0x001ea80000300800 */
[----:B------:R0:W-:Y:S04]  /*17dc0*/  STS.U16 [R49+UR76+0x13280], R63 ;  /* 0x0132803f31007988 */ /* 0x0001e8000800044c */
[----:B------:R-:W2:Y:S04]  /*17dd0*/  LDL.LU R73, [R1+0x1154] ;  /* 0x0011540001497983 */ /* 0x000ea80000300800 */
[----:B0-----:R-:W2:Y:S04]  /*17de0*/  LDL.LU R63, [R1+0x1150] ;  /* 0x00115000013f7983 */ /* 0x001ea80000300800 */
        /* <DEDUP_REMOVED lines=9> */
[----:B------:R1:W-:Y:S04]  /*17e80*/  STS.U16 [R49+UR76+0x13680], R65 ;  /* 0x0136804131007988 */ /* 0x0003e8000800044c */
[----:B0-----:R-:W2:Y:S04]  /*17e90*/  LDL.LU R64, [R1+0x2414] ;  /* 0x0024140001407983 */ /* 0x001ea80000300800 */
[----:B------:R-:W-:Y:S04]  /*17ea0*/  STS.U16 [R49+UR76+0x1b680], R62 ;  /* 0x01b6803e31007988 */ /* 0x000fe8000800044c */
[----:B-1----:R-:W3:Y:S04]  /*17eb0*/  LDL.LU R65, [R1+0x2410] ;  /* 0x0024100001417983 */ /* 0x002ee80000300800 */
[----:B------:R0:W-:Y:S04]  /*17ec0*/  STS.U16 [R49+UR76+0x3a80], R10 ;  /* 0x003a800a31007988 */ /* 0x0001e8000800044c */
[----:B------:R1:W-:Y:S04]  /*17ed0*/  STS.U16 [R49+UR76+0xba80], R9 ;  /* 0x00ba800931007988 */ /* 0x0003e8000800044c */
[----:B------:R4:W-:Y:S04]  /*17ee0*/  STS.U16 [R49+UR76+0x13a80], R8 ;  /* 0x013a800831007988 */ /* 0x0009e8000800044c */
[----:B0-----:R-:W3:Y:S04]  /*17ef0*/  LDL.LU R10, [R1+0x11d4] ;  /* 0x0011d400010a7983 */ /* 0x001ee80000300800 */
[----:B-1----:R-:W3:Y:S04]  /*17f00*/  LDL.LU R9, [R1+0x11d8] ;  /* 0x0011d80001097983 */ /* 0x002ee80000300800 */
[----:B----4-:R-:W4:Y:S04]  /*17f10*/  LDL.LU R8, [R1+0x11dc] ;  /* 0x0011dc0001087983 */ /* 0x010f280000300800 */
[----:B------:R-:W-:Y:S04]  /*17f20*/  STS.U16 [R49+UR76+0x1ba80], R7 ;  /* 0x01ba800731007988 */ /* 0x000fe8000800044c */
[----:B------:R0:W-:Y:S04]  /*17f30*/  STS.U16 [R49+UR76+0x3e80], R75 ;  /* 0x003e804b31007988 */ /* 0x0001e8000800044c */
[----:B------:R1:W-:Y:S04]  /*17f40*/  STS.U16 [R49+UR76+0xbe80], R76 ;  /* 0x00be804c31007988 */ /* 0x0003e8000800044c */
[----:B0-----:R-:W4:Y:S04]  /*17f50*/  LDL.LU R75, [R1+0x240c] ;  /* 0x00240c00014b7983 */ /* 0x001f280000300800 */
[----:B-1----:R-:W4:Y:S04]  /*17f60*/  LDL.LU R76, [R1+0x2408] ;  /* 0x00240800014c7983 */ /* 0x002f280000300800 */
[----:B------:R0:W-:Y:S04]  /*17f70*/  STS.U16 [R49+UR76+0x13e80], R93 ;  /* 0x013e805d31007988 */ /* 0x0001e8000800044c */
[----:B0-----:R-:W4:Y:S01]  /*17f80*/  LDL.LU R93, [R1+0x2404] ;  /* 0x00240400015d7983 */ /* 0x001f220000300800 */
[----:B------:R-:W-:-:S03]  /*17f90*/  LOP3.LUT R62, R0, 0x60, RZ, 0x3c, !PT ;  /* 0x00000060003e7812 */ /* 0x000fc600078e3cff */
[----:B------:R-:W-:Y:S04]  /*17fa0*/  STS.U16 [R49+UR76+0x1be80], R11 ;  /* 0x01be800b31007988 */ /* 0x000fe8000800044c */
[----:B------:R-:W-:Y:S01]  /*17fb0*/  STL [R1+0x22fc], R49 ;  /* 0x0022fc3101007387 */ /* 0x000fe20000100800 */
[----:B--2---:R-:W-:Y:S02]  /*17fc0*/  PRMT R64, RZ, 0x7610, R64 ;  /* 0x00007610ff407816 */ /* 0x004fe40000000040 */
[----:B---3--:R-:W-:Y:S01]  /*17fd0*/  PRMT R65, RZ, 0x7610, R65 ;  /* 0x00007610ff417816 */ /* 0x008fe20000000041 */
[----:B----4-:R-:W-:Y:S04]  /*17fe0*/  STS.U16 [R62+UR76+0x300], R8 ;  /* 0x000300083e007988 */ /* 0x010fe8000800044c */
[----:B------:R-:W-:Y:S04]  /*17ff0*/  STS.U16 [R62+UR76+0x8300], R9 ;  /* 0x008300093e007988 */ /* 0x000fe8000800044c */
[----:B------:R-:W-:Y:S04]  /*18000*/  STS.U16 [R62+UR76+0x10300], R10 ;  /* 0x0103000a3e007988 */ /* 0x000fe8000800044c */
[----:B------:R-:W-:Y:S04]  /*18010*/  STS.U16 [R62+UR76+0x18300], R5 ;  /* 0x018300053e007988 */ /* 0x000fe8000800044c */
[----:B------:R0:W-:Y:S01]  /*18020*/  STS.U16 [R62+UR76+0x700], R4 ;  /* 0x000700043e007988 */ /* 0x0001e2000800044c */
[----:B------:R-:W-:-:S03]  /*18030*/  PRMT R75, RZ, 0x7610, R75 ;  /* 0x00007610ff4b7816 */ /* 0x000fc6000000004b */
[----:B------:R1:W-:Y:S01]  /*18040*/  STS.U16 [R62+UR76+0x8700], R6 ;  /* 0x008700063e007988 */ /* 0x0003e2000800044c */
[----:B0-----:R-:W-:-:S03]  /*18050*/  IMAD R4, R2, 0x7f, RZ ;  /* 0x0000007f02047824 */ /* 0x001fc600078e02ff */
[----:B------:R0:W-:Y:S01]  /*18060*/  STS.U16 [R62+UR76+0x10700], R43 ;  /* 0x0107002b3e007988 */ /* 0x0001e2000800044c */
[----:B------:R-:W-:-:S03]  /*18070*/  IMAD.WIDE R10, R4, 0x2, R90 ;  /* 0x00000002040a7825 */ /* 0x000fc600078e025a */
[----:B------:R2:W-:Y:S01]  /*18080*/  STS.U16 [R62+UR76+0x18700], R72 ;  /* 0x018700483e007988 */ /* 0x0005e2000800044c */
[----:B------:R-:W-:Y:S01]  /*18090*/  PRMT R76, RZ, 0x7610, R76 ;  /* 0x00007610ff4c7816 */ /* 0x000fe2000000004c */
[C---:B------:R-:W-:Y:S02]  /*180a0*/  IMAD.WIDE R8, R4.reuse, 0x2, R88 ;  /* 0x0000000204087825 */ /* 0x040fe400078e0258 */
[----:B------:R-:W-:Y:S04]  /*180b0*/  STS.U16 [R62+UR76+0xb00], R73 ;  /* 0x000b00493e007988 */ /* 0x000fe8000800044c */
[----:B------:R-:W3:Y:S01]  /*180c0*/  @!P5 LDG.E.U16 R75, desc[UR6][R10.64] ;  /* 0x000000060a4bd981 */ /* 0x000ee2000c1e1500 */
[----:B-1----:R-:W-:-:S03]  /*180d0*/  IMAD.WIDE R6, R4, 0x2, R86 ;  /* 0x0000000204067825 */ /* 0x002fc600078e0256 */
[----:B------:R-:W-:Y:S01]  /*180e0*/  STS.U16 [R62+UR76+0x8b00], R63 ;  /* 0x008b003f3e007988 */ /* 0x000fe2000800044c */
[----:B------:R-:W-:-:S03]  /*180f0*/  IMAD.WIDE R4, R4, 0x2, R84 ;  /* 0x0000000204047825 */ /* 0x000fc600078e0254 */
[----:B------:R-:W-:Y:S04]  /*18100*/  STS.U16 [R62+UR76+0x10b00], R66 ;  /* 0x010b00423e007988 */ /* 0x000fe8000800044c */
[----:B0-----:R-:W4:Y:S04]  /*18110*/  LDL.LU R43, [R1+0x56c] ;  /* 0x00056c00012b7983 */ /* 0x001f280000300800 */
[----:B------:R0:W-:Y:S04]  /*18120*/  STS.U16 [R62+UR76+0x18b00], R67 ;  /* 0x018b00433e007988 */ /* 0x0001e8000800044c */
[----:B------:R-:W-:Y:S04]  /*18130*/  STS.U16 [R62+UR76+0xf00], R74 ;  /* 0x000f004a3e007988 */ /* 0x000fe8000800044c */
[----:B--2---:R-:W2:Y:S04]  /*18140*/  LDL.LU R72, [R1+0x118c] ;  /* 0x00118c0001487983 */ /* 0x004ea80000300800 */
[----:B------:R1:W-:Y:S04]  /*18150*/  STS.U16 [R62+UR76+0x8f00], R77 ;  /* 0x008f004d3e007988 */ /* 0x0003e8000800044c */
[----:B0-----:R-:W2:Y:S04]  /*18160*/  LDL.LU R67, [R1+0x1144] ;  /* 0x0011440001437983 */ /* 0x001ea80000300800 */
[----:B------:R-:W2:Y:S04]  /*18170*/  @!P5 LDG.E.U16 R76, desc[UR6][R8.64] ;  /* 0x00000006084cd981 */ /* 0x000ea8000c1e1500 */
[----:B-1----:R-:W4:Y:S04]  /*18180*/  LDL.LU R77, [R1+0x1470] ;  /* 0x00147000014d7983 */ /* 0x002f280000300800 */
[----:B------:R-:W4:Y:S04]  /*18190*/  LDL R73, [R1+0x1804] ;  /* 0x0018040001497983 */ /* 0x000f280000100800 */
[----:B------:R-:W4:Y:S04]  /*181a0*/  LDL R63, [R1+0x1808] ;  /* 0x00180800013f7983 */ /* 0x000f280000100800 */
[----:B------:R-:W4:Y:S04]  /*181b0*/  LDL.LU R66, [R1+0x146c] ;  /* 0x00146c0001427983 */ /* 0x000f280000300800 */
[----:B------:R-:W4:Y:S04]  /*181c0*/  LDL.LU R74, [R1+0x1468] ;  /* 0x00146800014a7983 */ /* 0x000f280000300800 */
[----:B------:R-:W-:Y:S04]  /*181d0*/  STL [R1+0x2290], R2 ;  /* 0x0022900201007387 */ /* 0x000fe80000100800 */
[----:B------:R-:W4:Y:S04]  /*181e0*/  @!P5 LDG.E.U16 R64, desc[UR6][R4.64] ;  /* 0x000000060440d981 */ /* 0x000f28000c1e1500 */
[----:B------:R-:W-:Y:S04]  /*181f0*/  STL [R1+0x22a0], R90 ;  /* 0x0022a05a01007387 */ /* 0x000fe80000100800 */
[----:B------:R-:W-:Y:S04]  /*18200*/  STL [R1+0x2298], R91 ;  /* 0x0022985b01007387 */ /* 0x000fe80000100800 */
[----:B------:R-:W-:Y:S04]  /*18210*/  STL [R1+0x22b0], R88 ;  /* 0x0022b05801007387 */ /* 0x000fe80000100800 */
[----:B------:R-:W-:Y:S04]  /*18220*/  STL [R1+0x22a8], R89 ;  /* 0x0022a85901007387 */ /* 0x000fe80000100800 */
[----:B------:R-:W4:Y:S04]  /*18230*/  @!P5 LDG.E.U16 R65, desc[UR6][R6.64] ;  /* 0x000000060641d981 */ /* 0x000f28000c1e1500 */
[----:B------:R-:W-:Y:S04]  /*18240*/  STL [R1+0x22c0], R86 ;  /* 0x0022c05601007387 */ /* 0x000fe80000100800 */
[----:B------:R-:W-:Y:S04]  /*18250*/  STL [R1+0x22b8], R87 ;  /* 0x0022b85701007387 */ /* 0x000fe80000100800 */
[----:B------:R-:W-:Y:S04]  /*18260*/  STL [R1+0x22d0], R84 ;  /* 0x0022d05401007387 */ /* 0x000fe80000100800 */
[----:B------:R-:W-:Y:S04]  /*18270*/  STL [R1+0x22c8], R85 ;  /* 0x0022c85501007387 */ /* 0x000fe80000100800 */
[----:B------:R0:W-:Y:S04]  /*18280*/  STS.U16 [R62+UR76+0x10f00], R93 ;  /* 0x010f005d3e007988 */ /* 0x0001e8000800044c */
[----:B0-----:R-:W4:Y:S01]  /*18290*/  LDL.LU R93, [R1+0x2400] ;  /* 0x00240000015d7983 */ /* 0x001f220000300800 */
[----:B------:R-:W-:-:S02]  /*182a0*/  PRMT R56, RZ, 0x7610, R56 ;  /* 0x00007610ff387816 */ /* 0x000fc40000000038 */
[----:B------:R-:W-:Y:S01]  /*182b0*/  PRMT R57, RZ, 0x7610, R57 ;  /* 0x00007610ff397816 */ /* 0x000fe20000000039 */
[----:B---3--:R0:W-:Y:S04]  /*182c0*/  STL [R1+0x1078], R75 ;  /* 0x0010784b01007387 */ /* 0x0081e80000100800 */
[----:B0-----:R-:W3:Y:S04]  /*182d0*/  LDL.LU R75, [R1+0x1464] ;  /* 0x00146400014b7983 */ /* 0x001ee80000300800 */
[----:B------:R-:W-:Y:S04]  /*182e0*/  STL [R1+0x2300], R10 ;  /* 0x0023000a01007387 */ /* 0x000fe80000100800 */
[----:B------:R-:W-:Y:S04]  /*182f0*/  STL [R1+0x22d8], R11 ;  /* 0x0022d80b01007387 */ /* 0x000fe80000100800 */
[----:B------:R-:W-:Y:S04]  /*18300*/  STL [R1+0x2308], R8 ;  /* 0x0023080801007387 */ /* 0x000fe80000100800 */
[----:B------:R-:W-:Y:S04]  /*18310*/  STL [R1+0x2304], R9 ;  /* 0x0023040901007387 */ /* 0x000fe80000100800 */
[----:B--2---:R0:W-:Y:S04]  /*18320*/  STL [R1+0x1074], R76 ;  /* 0x0010744c01007387 */ /* 0x0041e80000100800 */
[----:B0-----:R-:W2:Y:S04]  /*18330*/  LDL.LU R76, [R1+0x1460] ;  /* 0x00146000014c7983 */ /* 0x001ea80000300800 */
[----:B------:R-:W-:Y:S04]  /*18340*/  STL [R1+0x2310], R6 ;  /* 0x0023100601007387 */ /* 0x000fe80000100800 */
[----:B------:R-:W-:Y:S04]  /*18350*/  STL [R1+0x230c], R7 ;  /* 0x00230c0701007387 */ /* 0x000fe80000100800 */
[----:B------:R0:W-:Y:S04]  /*18360*/  STS.U16 [R62+UR76+0x18f00], R72 ;  /* 0x018f00483e007988 */ /* 0x0001e8000800044c */
[----:B----4-:R1:W-:Y:S01]  /*18370*/  STL [R1+0x106c], R64 ;  /* 0x00106c4001007387 */ /* 0x0103e20000100800 */
[----:B0-----:R-:W-:-:S03]  /*18380*/  @P0 IMAD.MOV.U32 R72, RZ, RZ, R63 ;  /* 0x000000ffff480224 */ /* 0x001fc600078e003f */
[----:B------:R-:W-:Y:S04]  /*18390*/  STS.U16 [R62+UR76+0x1300], R67 ;  /* 0x001300433e007988 */ /* 0x000fe8000800044c */
[----:B------:R0:W4:Y:S04]  /*183a0*/  @P0 LDG.E.U16 R56, desc[UR6][R72.64] ;  /* 0x0000000648380981 */ /* 0x000128000c1e1500 */
[----:B-1----:R-:W2:Y:S04]  /*183b0*/  LDL.LU R64, [R1+0x145c] ;  /* 0x00145c0001407983 */ /* 0x002ea80000300800 */
[----:B------:R-:W-:Y:S04]  /*183c0*/  STL [R1+0x2318], R4 ;  /* 0x0023180401007387 */ /* 0x000fe80000100800 */
[----:B------:R-:W-:Y:S04]  /*183d0*/  STL [R1+0x2314], R5 ;  /* 0x0023140501007387 */ /* 0x000fe80000100800 */
[----:B------:R1:W-:Y:S02]  /*183e0*/  STL [R1+0x1070], R65 ;  /* 0x0010704101007387 */ /* 0x0003e40000100800 */
[----:B-1----:R-:W-:-:S05]  /*183f0*/  LEA R65, P5, R77, R43, 0x1 ;  /* 0x0000002b4d417211 */ /* 0x002fca00078a08ff */
[----:B0-----:R-:W-:Y:S01]  /*18400*/  @P0 IMAD.MOV.U32 R72, RZ, RZ, R65 ;  /* 0x000000ffff480224 */ /* 0x001fe200078e0041 */
[----:B------:R-:W-:-:S05]  /*18410*/  LEA.HI.X.SX32 R67, R77, R93, 0x1, P5 ;  /* 0x0000005d4d437211 */ /* 0x000fca00028f0eff */
[----:B------:R-:W-:-:S05]  /*18420*/  @P0 IMAD.MOV.U32 R73, RZ, RZ, R67 ;  /* 0x000000ffff490224 */ /* 0x000fca00078e0043 */
[----:B------:R-:W2:Y:S01]  /*18430*/  @P0 LDG.E.U16 R57, desc[UR6][R72.64] ;  /* 0x0000000648390981 */ /* 0x000ea2000c1e1500 */
[----:B------:R-:W-:-:S03]  /*18440*/  LEA R62, P5, R66, R43, 0x1 ;  /* 0x0000002b423e7211 */ /* 0x000fc600078a08ff */
[----:B------:R-:W-:Y:S01]  /*18450*/  STL [R1+0x1838], R65 ;  /* 0x0018384101007387 */ /* 0x000fe20000100800 */
[----:B------:R-:W-:-:S03]  /*18460*/  LEA.HI.X.SX32 R63, R66, R93, 0x1, P5 ;  /* 0x0000005d423f7211 */ /* 0x000fc600028f0eff */
[----:B------:R-:W3:Y:S04]  /*18470*/  LDL.LU R77, [R1+0x1454] ;  /* 0x00145400014d7983 */ /* 0x000ee80000300800 */
[----:B------:R-:W-:Y:S04]  /*18480*/  STL [R1+0x1834], R67 ;  /* 0x0018344301007387 */ /* 0x000fe80000100800 */
[----:B------:R-:W-:Y:S04]  /*18490*/  STL [R1+0x1868], R62 ;  /* 0x0018683e01007387 */ /* 0x000fe80000100800 */
[----:B------:R-:W3:Y:S01]  /*184a0*/  LDL.LU R66, [R1+0x144c] ;  /* 0x00144c0001427983 */ /* 0x000ee20000300800 */
[----:B------:R-:W-:-:S06]  /*184b0*/  PRMT R58, RZ, 0x7610, R58 ;  /* 0x00007610ff3a7816 */ /* 0x000fcc000000003a */
[----:B------:R0:W3:Y:S04]  /*184c0*/  @P0 LDG.E.U16 R58, desc[UR6][R62.64] ;  /* 0x000000063e3a0981 */ /* 0x0000e8000c1e1500 */
[----:B----4-:R1:W-:Y:S04]  /*184d0*/  STL [R1+0x1068], R56 ;  /* 0x0010683801007387 */ /* 0x0103e80000100800 */
[----:B------:R-:W-:Y:S01]  /*184e0*/  STL [R1+0x1864], R63 ;  /* 0x0018643f01007387 */ /* 0x000fe20000100800 */
[----:B-1----:R-:W-:-:S05]  /*184f0*/  LEA R56, P5, R74, R43, 0x1 ;  /* 0x0000002b4a387211 */ /* 0x002fca00078a08ff */
[----:B------:R-:W-:Y:S04]  /*18500*/  STL [R1+0x1898], R56 ;  /* 0x0018983801007387 */ /* 0x000fe80000100800 */
[----:B--2---:R1:W-:Y:S04]  /*18510*/  STL [R1+0x1064], R57 ;  /* 0x0010643901007387 */ /* 0x0043e80000100800 */
[----:B------:R-:W2:Y:S01]  /*18520*/  LDL.LU R67, [R1+0x1448] ;  /* 0x0014480001437983 */ /* 0x000ea20000300800 */
[----:B-1----:R-:W-:-:S05]  /*18530*/  LEA.HI.X.SX32 R57, R74, R93, 0x1, P5 ;  /* 0x0000005d4a397211 */ /* 0x002fca00028f0eff */
[----:B------:R-:W-:Y:S04]  /*18540*/  STL [R1+0x1894], R57 ;  /* 0x0018943901007387 */ /* 0x000fe80000100800 */
[----:B------:R-:W0:Y:S01]  /*18550*/  LDL.LU.64 R62, [R1+0x23f8] ;  /* 0x0023f800013e7983 */ /* 0x000e220000300a00 */
[----:B------:R-:W-:Y:S02]  /*18560*/  PRMT R59, RZ, 0x7610, R59 ;  /* 0x00007610ff3b7816 */ /* 0x000fe4000000003b */
[C---:B---3--:R-:W-:Y:S01]  /*18570*/  LEA R72, P5, R75.reuse, R43, 0x1 ;  /* 0x0000002b4b487211 */ /* 0x048fe200078a08ff */
[----:B------:R-:W3:Y:S04]  /*18580*/  LDL.LU R74, [R1+0x1440] ;  /* 0x00144000014a7983 */ /* 0x000ee80000300800 */
[----:B------:R-:W4:Y:S01]  /*18590*/  @P0 LDG.E.U16 R59, desc[UR6][R56.64] ;  /* 0x00000006383b0981 */ /* 0x000f22000c1e1500 */
[----:B------:R-:W-:-:S03]  /*185a0*/  LEA.HI.X.SX32 R73, R75, R93, 0x1, P5 ;  /* 0x0000005d4b497211 */ /* 0x000fc600028f0eff */
[----:B------:R-:W-:Y:S01]  /*185b0*/  STL [R1+0x18c8], R72 ;  /* 0x0018c84801007387 */ /* 0x000fe20000100800 */
[----:B0-----:R-:W-:-:S06]  /*185c0*/  PRMT R62, RZ, 0x7610, R62 ;  /* 0x00007610ff3e7816 */ /* 0x001fcc000000003e */
[----:B------:R0:W2:Y:S04]  /*185d0*/  @P0 LDG.E.U16 R62, desc[UR6][R72.64] ;  /* 0x00000006483e0981 */ /* 0x0000a8000c1e1500 */
[----:B------:R1:W-:Y:S04]  /*185e0*/  STL [R1+0x1060], R58 ;  /* 0x0010603a01007387 */ /* 0x0003e80000100800 */
[----:B------:R-:W-:Y:S04]  /*185f0*/  STL [R1+0x18c4], R73 ;  /* 0x0018c44901007387 */ /* 0x000fe80000100800 */
[----:B------:R-:W3:Y:S01]  /*18600*/  LDL.LU R75, [R1+0x1444] ;  /* 0x00144400014b7983 */ /* 0x000ee20000300800 */
[----:B-1----:R-:W-:-:S05]  /*18610*/  LEA R58, P5, R76, R43, 0x1 ;  /* 0x0000002b4c3a7211 */ /* 0x002fca00078a08ff */
[----:B------:R-:W-:Y:S01]  /*18620*/  STL [R1+0x18f8], R58 ;  /* 0x0018f83a01007387 */ /* 0x000fe20000100800 */
[----:B------:R-:W-:-:S03]  /*18630*/  PRMT R63, RZ, 0x7610, R63 ;  /* 0x00007610ff3f7816 */ /* 0x000fc6000000003f */
[----:B------:R-:W3:Y:S04]  /*18640*/  LDL.LU.64 R56, [R1+0x23f0] ;  /* 0x0023f00001387983 */ /* 0x000ee80000300a00 */
[----:B----4-:R1:W-:Y:S02]  /*18650*/  STL [R1+0x105c], R59 ;  /* 0x00105c3b01007387 */ /* 0x0103e40000100800 */
[----:B-1----:R-:W-:Y:S02]  /*18660*/  LEA.HI.X.SX32 R59, R76, R93, 0x1, P5 ;  /* 0x0000005d4c3b7211 */ /* 0x002fe400028f0eff */
[----:B------:R-:W-:-:S03]  /*18670*/  LEA R65, P5, R64, R43, 0x1 ;  /* 0x0000002b40417211 */ /* 0x000fc600078a08ff */
[----:B------:R1:W-:Y:S01]  /*18680*/  STL [R1+0x18f4], R59 ;  /* 0x0018f43b01007387 */ /* 0x0003e20000100800 */
[----:B0-----:R-:W-:-:S03]  /*18690*/  LEA.HI.X.SX32 R72, R64, R93, 0x1, P5 ;  /* 0x0000005d40487211 */ /* 0x001fc600028f0eff */
[----:B------:R-:W4:Y:S01]  /*186a0*/  LDL.LU R76, [R1+0x143c] ;  /* 0x00143c00014c7983 */ /* 0x000f220000300800 */
[----:B------:R-:W-:-:S03]  /*186b0*/  PRMT R22, RZ, 0x7610, R22 ;  /* 0x00007610ff167816 */ /* 0x000fc60000000016 */
[----:B------:R-:W3:Y:S01]  /*186c0*/  @P0 LDG.E.U16 R63, desc[UR6][R58.64] ;  /* 0x000000063a3f0981 */ /* 0x000ee2000c1e1500 */
[----:B------:R-:W-:-:S03]  /*186d0*/  @P0 IMAD.MOV.U32 R73, RZ, RZ, R72 ;  /* 0x000000ffff490224 */ /* 0x000fc600078e0048 */
[----:B------:R-:W-:Y:S04]  /*186e0*/  STL [R1+0x1928], R65 ;  /* 0x0019284101007387 */ /* 0x000fe80000100800 */
[----:B--2---:R-:W-:Y:S04]  /*186f0*/  STL [R1+0x1058], R62 ;  /* 0x0010583e01007387 */ /* 0x004fe80000100800 */
[----:B------:R0:W-:Y:S04]  /*18700*/  STL [R1+0x1924], R72 ;  /* 0x0019244801007387 */ /* 0x0001e80000100800 */
[----:B-1----:R-:W2:Y:S01]  /*18710*/  LDL.LU.64 R58, [R1+0x23e8] ;  /* 0x0023e800013a7983 */ /* 0x002ea20000300a00 */
[----:B0-----:R-:W-:-:S05]  /*18720*/  @P0 IMAD.MOV.U32 R72, RZ, RZ, R65 ;  /* 0x000000ffff480224 */ /* 0x001fca00078e0041 */
[----:B------:R-:W2:Y:S01]  /*18730*/  @P0 LDG.E.U16 R22, desc[UR6][R72.64] ;  /* 0x0000000648160981 */ /* 0x000ea2000c1e1500 */
[----:B------:R-:W-:-:S05]  /*18740*/  LEA R62, P5, R77, R43, 0x1 ;  /* 0x0000002b4d3e7211 */ /* 0x000fca00078a08ff */
[----:B------:R-:W-:Y:S01]  /*18750*/  STL [R1+0x1958], R62 ;  /* 0x0019583e01007387 */ /* 0x000fe20000100800 */
[----:B------:R-:W-:Y:S02]  /*18760*/  PRMT R28, RZ, 0x7610, R28 ;  /* 0x00007610ff1c7816 */ /* 0x000fe4000000001c */
[----:B------:R-:W-:Y:S01]  /*18770*/  PRMT R33, RZ, 0x7610, R33 ;  /* 0x00007610ff217816 */ /* 0x000fe20000000021 */
[----:B---3--:R0:W-:Y:S02]  /*18780*/  STL [R1+0x1054], R63 ;  /* 0x0010543f01007387 */ /* 0x0081e40000100800 */
[----:B0-----:R-:W-:Y:S02]  /*18790*/  LEA.HI.X.SX32 R63, R77, R93, 0x1, P5 ;  /* 0x0000005d4d3f7211 */ /* 0x001fe400028f0eff */
[C---:B------:R-:W-:Y:S01]  /*187a0*/  LEA R64, P5, R66.reuse, R43, 0x1 ;  /* 0x0000002b42407211 */ /* 0x040fe200078a08ff */
[----:B------:R-:W3:Y:S04]  /*187b0*/  LDL.LU R77, [R1+0x1438] ;  /* 0x00143800014d7983 */ /* 0x000ee80000300800 */
[----:B------:R0:W-:Y:S01]  /*187c0*/  STL [R1+0x1954], R63 ;  /* 0x0019543f01007387 */ /* 0x0001e20000100800 */
[----:B------:R-:W-:-:S03]  /*187d0*/  LEA.HI.X.SX32 R66, R66, R93, 0x1, P5 ;  /* 0x0000005d42427211 */ /* 0x000fc600028f0eff */
[----:B------:R-:W3:Y:S04]  /*187e0*/  LDL.LU.64 R72, [R1+0x23e0] ;  /* 0x0023e00001487983 */ /* 0x000ee80000300a00 */
[----:B------:R-:W-:Y:S04]  /*187f0*/  STL [R1+0x1988], R64 ;  /* 0x0019884001007387 */ /* 0x000fe80000100800 */
[----:B------:R-:W3:Y:S01]  /*18800*/  @P0 LDG.E.U16 R28, desc[UR6][R62.64] ;  /* 0x000000063e1c0981 */ /* 0x000ee2000c1e1500 */
[----:B------:R-:W-:-:S03]  /*18810*/  PRMT R20, RZ, 0x7610, R20 ;  /* 0x00007610ff147816 */ /* 0x000fc60000000014 */
[----:B--2---:R1:W-:Y:S04]  /*18820*/  STL [R1+0x1050], R22 ;  /* 0x0010501601007387 */ /* 0x0043e80000100800 */
[----:B------:R2:W-:Y:S04]  /*18830*/  STL [R1+0x1984], R66 ;  /* 0x0019844201007387 */ /* 0x0005e80000100800 */
[----:B0-----:R-:W4:Y:S01]  /*18840*/  LDL.LU.64 R62, [R1+0x23d8] ;  /* 0x0023d800013e7983 */ /* 0x001f220000300a00 */
[----:B-1----:R-:W-:-:S04]  /*18850*/  LEA R22, P5, R67, R43, 0x1 ;  /* 0x0000002b43167211 */ /* 0x002fc800078a08ff */
[----:B------:R-:W-:Y:S01]  /*18860*/  LEA.HI.X.SX32 R65, R67, R93, 0x1, P5 ;  /* 0x0000005d43417211 */ /* 0x000fe200028f0eff */
[----:B------:R-:W-:Y:S02]  /*18870*/  @P0 IMAD.MOV.U32 R67, RZ, RZ, R66 ;  /* 0x000000ffff430224 */ /* 0x000fe400078e0042 */
[----:B--2---:R-:W-:-:S05]  /*18880*/  @P0 IMAD.MOV.U32 R66, RZ, RZ, R64 ;  /* 0x000000ffff420224 */ /* 0x004fca00078e0040 */
[----:B------:R0:W2:Y:S02]  /*18890*/  @P0 LDG.E.U16 R33, desc[UR6][R66.64] ;  /* 0x0000000642210981 */ /* 0x0000a4000c1e1500 */
[----:B0-----:R-:W-:Y:S02]  /*188a0*/  @P0 IMAD.MOV.U32 R66, RZ, RZ, R22 ;  /* 0x000000ffff420224 */ /* 0x001fe400078e0016 */
[----:B------:R-:W-:-:S05]  /*188b0*/  @P0 IMAD.MOV.U32 R67, RZ, RZ, R65 ;  /* 0x000000ffff430224 */ /* 0x000fca00078e0041 */
[----:B------:R0:W4:Y:S04]  /*188c0*/  @P0 LDG.E.U16 R20, desc[UR6][R66.64] ;  /* 0x0000000642140981 */ /* 0x000128000c1e1500 */
[----:B------:R-:W-:Y:S01]  /*188d0*/  STL [R1+0x19b8], R22 ;  /* 0x0019b81601007387 */ /* 0x000fe20000100800 */
[----:B------:R-:W-:-:S03]  /*188e0*/  PRMT R27, RZ, 0x7610, R27 ;  /* 0x00007610ff1b7816 */ /* 0x000fc6000000001b */
[----:B---3--:R1:W-:Y:S04]  /*188f0*/  STL [R1+0x104c], R28 ;  /* 0x00104c1c01007387 */ /* 0x0083e80000100800 */
[----:B------:R-:W-:Y:S01]  /*18900*/  STL [R1+0x19b4], R65 ;  /* 0x0019b44101007387 */ /* 0x000fe20000100800 */
[----:B-1----:R-:W-:-:S05]  /*18910*/  LEA R28, P5, R74, R43, 0x1 ;  /* 0x0000002b4a1c7211 */ /* 0x002fca00078a08ff */
[----:B------:R-:W-:Y:S01]  /*18920*/  STL [R1+0x19e8], R28 ;  /* 0x0019e81c01007387 */ /* 0x000fe20000100800 */
[----:B0-----:R-:W-:Y:S01]  /*18930*/  @P0 IMAD.MOV.U32 R66, RZ, RZ, R28 ;  /* 0x000000ffff420224 */ /* 0x001fe200078e001c */
[----:B------:R-:W-:Y:S02]  /*18940*/  PRMT R23, RZ, 0x7610, R23 ;  /* 0x00007610ff177816 */ /* 0x000fe40000000017 */
[----:B------:R-:W-:Y:S02]  /*18950*/  PRMT R73, RZ, 0x7610, R73 ;  /* 0x00007610ff497816 */ /* 0x000fe40000000049 */
[----:B------:R-:W-:Y:S01]  /*18960*/  PRMT R21, RZ, 0x7610, R21 ;  /* 0x00007610ff157816 */ /* 0x000fe20000000015 */
[----:B--2---:R0:W-:Y:S02]  /*18970*/  STL [R1+0x1048], R33 ;  /* 0x0010482101007387 */ /* 0x0041e40000100800 */
[----:B0-----:R-:W-:Y:S02]  /*18980*/  LEA.HI.X.SX32 R33, R74, R93, 0x1, P5 ;  /* 0x0000005d4a217211 */ /* 0x001fe400028f0eff */
[----:B------:R-:W-:-:S03]  /*18990*/  LEA R64, P5, R75, R43, 0x1 ;  /* 0x0000002b4b407211 */ /* 0x000fc600078a08ff */
[----:B------:R-:W-:Y:S01]  /*189a0*/  STL [R1+0x19e4], R33 ;  /* 0x0019e42101007387 */ /* 0x000fe20000100800 */
[----:B------:R-:W-:Y:S01]  /*189b0*/  @P0 IMAD.MOV.U32 R67, RZ, RZ, R33 ;  /* 0x000000ffff430224 */ /* 0x000fe200078e0021 */
[----:B------:R-:W-:Y:S02]  /*189c0*/  LEA.HI.X.SX32 R65, R75, R93, 0x1, P5 ;  /* 0x0000005d4b417211 */ /* 0x000fe400028f0eff */
[----:B------:R-:W-:Y:S04]  /*189d0*/  STL [R1+0x1a10], R64 ;  /* 0x001a104001007387 */ /* 0x000fe80000100800 */
[----:B------:R-:W2:Y:S04]  /*189e0*/  LDL.LU R22, [R1+0x14a8] ;  /* 0x0014a80001167983 */ /* 0x000ea80000300800 */
[----:B----4-:R0:W-:Y:S04]  /*189f0*/  STL [R1+0x1044], R20 ;  /* 0x0010441401007387 */ /* 0x0101e80000100800 */
[----:B------:R1:W3:Y:S04]  /*18a00*/  @P0 LDG.E.U16 R27, desc[UR6][R66.64] ;  /* 0x00000006421b0981 */ /* 0x0002e8000c1e1500 */
[----:B------:R-:W4:Y:S01]  /*18a10*/  @P0 LDG.E.U16 R23, desc[UR6][R64.64] ;  /* 0x0000000640170981 */ /* 0x000f22000c1e1500 */
[----:B0-----:R-:W-:-:S04]  /*18a20*/  LEA R20, P5, R76, R43, 0x1 ;  /* 0x0000002b4c147211 */ /* 0x001fc800078a08ff */
[----:B------:R-:W-:Y:S02]  /*18a30*/  LEA.HI.X.SX32 R75, R76, R93, 0x1, P5 ;  /* 0x0000005d4c4b7211 */ /* 0x000fe400028f0eff */
[----:B-1----:R-:W-:Y:S01]  /*18a40*/  LEA R66, P5, R77, R43, 0x1 ;  /* 0x0000002b4d427211 */ /* 0x002fe200078a08ff */
[----:B------:R-:W-:-:S03]  /*18a50*/  @P0 IMAD.MOV.U32 R76, RZ, RZ, R20 ;  /* 0x000000ffff4c0224 */ /* 0x000fc600078e0014 */
[----:B------:R-:W-:Y:S01]  /*18a60*/  LEA.HI.X.SX32 R67, R77, R93, 0x1, P5 ;  /* 0x0000005d4d437211 */ /* 0x000fe200028f0eff */
[----:B------:R-:W-:-:S04]  /*18a70*/  @P0 IMAD.MOV.U32 R77, RZ, RZ, R75 ;  /* 0x000000ffff4d0224 */ /* 0x000fc800078e004b */
[----:B------:R-:W2:Y:S04]  /*18a80*/  @P0 LDG.E.U16 R21, desc[UR6][R66.64] ;  /* 0x0000000642150981 */ /* 0x000ea8000c1e1500 */
[----:B------:R-:W2:Y:S04]  /*18a90*/  @P0 LDG.E.U16 R73, desc[UR6][R76.64] ;  /* 0x000000064c490981 */ /* 0x000ea8000c1e1500 */
[----:B------:R-:W-:Y:S04]  /*18aa0*/  STL [R1+0x1a0c], R65 ;  /* 0x001a0c4101007387 */ /* 0x000fe80000100800 */
[----:B------:R-:W2:Y:S04]  /*18ab0*/  LDL.LU R28, [R1+0x14a4] ;  /* 0x0014a400011c7983 */ /* 0x000ea80000300800 */
[----:B------:R-:W-:Y:S01]  /*18ac0*/  STL [R1+0x1a38], R20 ;  /* 0x001a381401007387 */ /* 0x000fe20000100800 */
[----:B------:R-:W-:-:S02]  /*18ad0*/  PRMT R17, RZ, 0x7610, R17 ;  /* 0x00007610ff117816 */ /* 0x000fc40000000011 */
[----:B------:R-:W-:Y:S01]  /*18ae0*/  PRMT R18, RZ, 0x7610, R18 ;  /* 0x00007610ff127816 */ /* 0x000fe20000000012 */
[----:B---3--:R0:W-:Y:S04]  /*18af0*/  STL [R1+0x1040], R27 ;  /* 0x0010401b01007387 */ /* 0x0081e80000100800 */
[----:B------:R-:W3:Y:S04]  /*18b00*/  LDL R33, [R1+0x1810] ;  /* 0x0018100001217983 */ /* 0x000ee80000100800 */
[----:B0-----:R-:W3:Y:S04]  /*18b10*/  LDL R27, [R1+0x180c] ;  /* 0x00180c00011b7983 */ /* 0x001ee80000100800 */
[----:B------:R0:W-:Y:S04]  /*18b20*/  STL [R1+0x1a34], R75 ;  /* 0x001a344b01007387 */ /* 0x0001e80000100800 */
[----:B------:R-:W3:Y:S04]  /*18b30*/  LDL.LU.64 R64, [R1+0x23d0] ;  /* 0x0023d00001407983 */ /* 0x000ee80000300a00 */
[----:B------:R-:W-:Y:S04]  /*18b40*/  STL [R1+0x1a60], R66 ;  /* 0x001a604201007387 */ /* 0x000fe80000100800 */
[----:B------:R-:W3:Y:S04]  /*18b50*/  LDL.LU R74, [R1+0x14a0] ;  /* 0x0014a000014a7983 */ /* 0x000ee80000300800 */
[----:B----4-:R1:W-:Y:S04]  /*18b60*/  STL [R1+0x103c], R23 ;  /* 0x00103c1701007387 */ /* 0x0103e80000100800 */
[----:B------:R4:W-:Y:S04]  /*18b70*/  STL [R1+0x1a5c], R67 ;  /* 0x001a5c4301007387 */ /* 0x0009e80000100800 */
[----:B0-----:R-:W3:Y:S01]  /*18b80*/  LDL.LU R75, [R1+0x1498] ;  /* 0x00149800014b7983 */ /* 0x001ee20000300800 */
[----:B-1----:R-:W-:-:S04]  /*18b90*/  LEA R23, P5, R68, R43, 0x1 ;  /* 0x0000002b44177211 */ /* 0x002fc800078a08ff */
[----:B------:R-:W-:Y:S01]  /*18ba0*/  LEA.HI.X.SX32 R68, R68, R93, 0x1, P5 ;  /* 0x0000005d44447211 */ /* 0x000fe200028f0eff */
[----:B------:R-:W-:Y:S01]  /*18bb0*/  STL [R1+0x1a88], R23 ;  /* 0x001a881701007387 */ /* 0x000fe20000100800 */
[----:B------:R-:W-:-:S03]  /*18bc0*/  LEA R20, P5, R69, R43, 0x1 ;  /* 0x0000002b45147211 */ /* 0x000fc600078a08ff */
[----:B--2---:R-:W-:Y:S04]  /*18bd0*/  STL [R1+0x2334], R73 ;  /* 0x0023344901007387 */ /* 0x004fe80000100800 */
[----:B------:R-:W2:Y:S04]  /*18be0*/  LDL.LU R76, [R1+0x1494] ;  /* 0x00149400014c7983 */ /* 0x000ea80000300800 */
[----:B------:R-:W-:Y:S04]  /*18bf0*/  STL [R1+0x1a84], R68 ;  /* 0x001a844401007387 */ /* 0x000fe80000100800 */
[----:B----4-:R-:W4:Y:S04]  /*18c00*/  LDL.LU.64 R66, [R1+0x23c8] ;  /* 0x0023c80001427983 */ /* 0x010f280000300a00 */
[----:B------:R-:W-:Y:S04]  /*18c10*/  STL [R1+0x1ab0], R20 ;  /* 0x001ab01401007387 */ /* 0x000fe80000100800 */
[----:B------:R0:W-:Y:S02]  /*18c20*/  STL [R1+0x1034], R21 ;  /* 0x0010341501007387 */ /* 0x0001e40000100800 */
[----:B0-----:R-:W-:Y:S01]  /*18c30*/  LEA.HI.X.SX32 R21, R69, R93, 0x1, P5 ;  /* 0x0000005d45157211 */ /* 0x001fe200028f0eff */
[----:B------:R-:W-:-:S02]  /*18c40*/  @P0 IMAD.MOV.U32 R69, RZ, RZ, R68 ;  /* 0x000000ffff450224 */ /* 0x000fc400078e0044 */
[----:B------:R-:W-:Y:S02]  /*18c50*/  @P0 IMAD.MOV.U32 R68, RZ, RZ, R23 ;  /* 0x000000ffff440224 */ /* 0x000fe400078e0017 */
[----:B------:R0:W2:Y:S04]  /*18c60*/  @P0 LDG.E.U16 R18, desc[UR6][R20.64] ;  /* 0x0000000614120981 */ /* 0x0000a8000c1e1500 */
[----:B------:R-:W2:Y:S01]  /*18c70*/  @P0 LDG.E.U16 R17, desc[UR6][R68.64] ;  /* 0x0000000644110981 */ /* 0x000ea2000c1e1500 */
[----:B------:R-:W-:-:S03]  /*18c80*/  PRMT R2, RZ, 0x7610, R2 ;  /* 0x00007610ff027816 */ /* 0x000fc60000000002 */
[----:B------:R-:W4:Y:S04]  /*18c90*/  LDL.LU.64 R68, [R1+0x23c0] ;  /* 0x0023c00001447983 */ /* 0x000f280000300a00 */
[----:B------:R-:W4:Y:S04]  /*18ca0*/  LDL.LU R77, [R1+0x1490] ;  /* 0x00149000014d7983 */ /* 0x000f280000300800 */
[----:B------:R-:W-:Y:S01]  /*18cb0*/  STL [R1+0x1aac], R21 ;  /* 0x001aac1501007387 */ /* 0x000fe20000100800 */
[----:B------:R-:W-:Y:S02]  /*18cc0*/  PRMT R16, RZ, 0x7610, R16 ;  /* 0x00007610ff107816 */ /* 0x000fe40000000010 */
[----:B------:R-:W-:Y:S01]  /*18cd0*/  PRMT R11, RZ, 0x7610, R11 ;  /* 0x00007610ff0b7816 */ /* 0x000fe2000000000b */
[----:B---3--:R-:W-:Y:S01]  /*18ce0*/  @P0 IMAD.MOV.U32 R23, RZ, RZ, R27 ;  /* 0x000000ffff170224 */ /* 0x008fe200078e001b */
[----:B--2---:R1:W-:Y:S02]  /*18cf0*/  STL [R1+0x1030], R17 ;  /* 0x0010301101007387 */ /* 0x0043e40000100800 */
[----:B-1----:R-:W-:-:S04]  /*18d00*/  LEA R17, P5, R22, R43, 0x1 ;  /* 0x0000002b16117211 */ /* 0x002fc800078a08ff */
[----:B0-----:R-:W-:Y:S01]  /*18d10*/  LEA.HI.X.SX32 R20, R22, R93, 0x1, P5 ;  /* 0x0000005d16147211 */ /* 0x001fe200028f0eff */
[----:B------:R-:W-:Y:S01]  /*18d20*/  @P0 IMAD.MOV.U32 R22, RZ, RZ, R33 ;  /* 0x000000ffff160224 */ /* 0x000fe200078e0021 */
[----:B------:R-:W-:Y:S04]  /*18d30*/  STL [R1+0x1840], R17 ;  /* 0x0018401101007387 */ /* 0x000fe80000100800 */
[----:B------:R0:W2:Y:S04]  /*18d40*/  @P0 LDG.E.U16 R2, desc[UR6][R22.64] ;  /* 0x0000000616020981 */ /* 0x0000a8000c1e1500 */
[----:B------:R1:W-:Y:S01]  /*18d50*/  STL [R1+0x102c], R18 ;  /* 0x00102c1201007387 */ /* 0x0003e20000100800 */
[----:B0-----:R-:W-:-:S02]  /*18d60*/  @P0 IMAD.MOV.U32 R22, RZ, RZ, R17 ;  /* 0x000000ffff160224 */ /* 0x001fc400078e0011 */
[----:B------:R-:W-:Y:S01]  /*18d70*/  @P0 IMAD.MOV.U32 R23, RZ, RZ, R20 ;  /* 0x000000ffff170224 */ /* 0x000fe200078e0014 */
[----:B-1----:R-:W-:-:S04]  /*18d80*/  LEA R18, P5, R28, R43, 0x1 ;  /* 0x0000002b1c127211 */ /* 0x002fc800078a08ff */
[----:B------:R0:W3:Y:S01]  /*18d90*/  @P0 LDG.E.U16 R16, desc[UR6][R22.64] ;  /* 0x0000000616100981 */ /* 0x0000e2000c1e1500 */
[----:B------:R-:W-:Y:S01]  /*18da0*/  LEA.HI.X.SX32 R21, R28, R93, 0x1, P5 ;  /* 0x0000005d1c157211 */ /* 0x000fe200028f0eff */
[----:B0-----:R-:W-:-:S04]  /*18db0*/  @P0 IMAD.MOV.U32 R22, RZ, RZ, R18 ;  /* 0x000000ffff160224 */ /* 0x001fc800078e0012 */
[----:B------:R-:W-:-:S05]  /*18dc0*/  @P0 IMAD.MOV.U32 R23, RZ, RZ, R21 ;  /* 0x000000ffff170224 */ /* 0x000fca00078e0015 */
[----:B------:R-:W4:Y:S04]  /*18dd0*/  @P0 LDG.E.U16 R11, desc[UR6][R22.64] ;  /* 0x00000006160b0981 */ /* 0x000f28000c1e1500 */
[----:B------:R0:W-:Y:S04]  /*18de0*/  STL [R1+0x183c], R20 ;  /* 0x00183c1401007387 */ /* 0x0001e80000100800 */
[----:B------:R-:W4:Y:S04]  /*18df0*/  LDL.LU R33, [R1+0x148c] ;  /* 0x00148c0001217983 */ /* 0x000f280000300800 */
[----:B------:R-:W-:Y:S01]  /*18e00*/  STL [R1+0x1870], R18 ;  /* 0x0018701201007387 */ /* 0x000fe20000100800 */
[----:B------:R-:W-:-:S02]  /*18e10*/  PRMT R4, RZ, 0x7610, R4 ;  /* 0x00007610ff047816 */ /* 0x000fc40000000004 */
[----:B------:R-:W-:Y:S02]  /*18e20*/  PRMT R5, RZ, 0x7610, R5 ;  /* 0x00007610ff057816 */ /* 0x000fe40000000005 */
[----:B------:R-:W-:Y:S01]  /*18e30*/  PRMT R6, RZ, 0x7610, R6 ;  /* 0x00007610ff067816 */ /* 0x000fe20000000006 */
[----:B--2---:R1:W-:Y:S04]  /*18e40*/  STL [R1+0x1028], R2 ;  /* 0x0010280201007387 */ /* 0x0043e80000100800 */
[----:B------:R-:W-:Y:S04]  /*18e50*/  STL [R1+0x186c], R21 ;  /* 0x00186c1501007387 */ /* 0x000fe80000100800 */
[----:B0-----:R-:W2:Y:S01]  /*18e60*/  LDL.LU R20, [R1+0x1488] ;  /* 0x0014880001147983 */ /* 0x001ea20000300800 */
[----:B-1----:R-:W-:-:S04]  /*18e70*/  LEA R2, P5, R74, R43, 0x1 ;  /* 0x0000002b4a027211 */ /* 0x002fc800078a08ff */
[----:B------:R-:W-:Y:S01]  /*18e80*/  LEA.HI.X.SX32 R17, R74, R93, 0x1, P5 ;  /* 0x0000005d4a117211 */ /* 0x000fe200028f0eff */
[----:B------:R-:W-:Y:S04]  /*18e90*/  STL [R1+0x18a0], R2 ;  /* 0x0018a00201007387 */ /* 0x000fe80000100800 */
[----:B---3--:R0:W-:Y:S01]  /*18ea0*/  STL [R1+0x1024], R16 ;  /* 0x0010241001007387 */ /* 0x0081e20000100800 */
[----:B------:R-:W-:-:S03]  /*18eb0*/  @P0 IMAD.MOV.U32 R74, RZ, RZ, R2 ;  /* 0x000000ffff4a0224 */ /* 0x000fc600078e0002 */
[----:B------:R-:W-:Y:S04]  /*18ec0*/  STL [R1+0x189c], R17 ;  /* 0x00189c1101007387 */ /* 0x000fe80000100800 */
[----:B------:R-:W3:Y:S01]  /*18ed0*/  LDL.LU R23, [R1+0x1484] ;  /* 0x0014840001177983 */ /* 0x000ee20000300800 */
[----:B0-----:R-:W-:-:S04]  /*18ee0*/  LEA R16, P5, R75, R43, 0x1 ;  /* 0x0000002b4b107211 */ /* 0x001fc800078a08ff */
[----:B------:R-:W-:Y:S01]  /*18ef0*/  LEA.HI.X.SX32 R18, R75, R93, 0x1, P5 ;  /* 0x0000005d4b127211 */ /* 0x000fe200028f0eff */
[----:B------:R-:W-:Y:S01]  /*18f00*/  @P0 IMAD.MOV.U32 R75, RZ, RZ, R17 ;  /* 0x000000ffff4b0224 */ /* 0x000fe200078e0011 */
[----:B------:R-:W-:Y:S04]  /*18f10*/  STL [R1+0x18d0], R16 ;  /* 0x0018d01001007387 */ /* 0x000fe80000100800 */
[----:B----4-:R0:W-:Y:S04]  /*18f20*/  STL [R1+0x1020], R11 ;  /* 0x0010200b01007387 */ /* 0x0101e80000100800 */
[----:B------:R1:W4:Y:S01]  /*18f30*/  @P0 LDG.E.U16 R4, desc[UR6][R74.64] ;  /* 0x000000064a040981 */ /* 0x000322000c1e1500 */
[----:B0-----:R-:W-:Y:S01]  /*18f40*/  LEA R11, P5, R76, R43, 0x1 ;  /* 0x0000002b4c0b7211 */ /* 0x001fe200078a08ff */
[----:B-1----:R-:W-:-:S02]  /*18f50*/  @P0 IMAD.MOV.U32 R74, RZ, RZ, R16 ;  /* 0x000000ffff4a0224 */ /* 0x002fc400078e0010 */
[----:B------:R-:W-:Y:S01]  /*18f60*/  @P0 IMAD.MOV.U32 R75, RZ, RZ, R18 ;  /* 0x000000ffff4b0224 */ /* 0x000fe200078e0012 */
[----:B------:R-:W-:Y:S02]  /*18f70*/  LEA.HI.X.SX32 R17, R76, R93, 0x1, P5 ;  /* 0x0000005d4c117211 */ /* 0x000fe400028f0eff */
[C---:B------:R-:W-:Y:S02]  /*18f80*/  LEA R2, P5, R77.reuse, R43, 0x1 ;  /* 0x0000002b4d027211 */ /* 0x040fe400078a08ff */
[----:B------:R-:W2:Y:S01]  /*18f90*/  @P0 LDG.E.U16 R5, desc[UR6][R74.64] ;  /* 0x000000064a050981 */ /* 0x000ea2000c1e1500 */
[----:B------:R-:W-:Y:S01]  /*18fa0*/  @P0 IMAD.MOV.U32 R76, RZ, RZ, R11 ;  /* 0x000000ffff4c0224 */ /* 0x000fe200078e000b */
[----:B------:R-:W-:Y:S01]  /*18fb0*/  LEA.HI.X.SX32 R16, R77, R93, 0x1, P5 ;  /* 0x0000005d4d107211 */ /* 0x000fe200028f0eff */
[----:B------:R-:W-:-:S05]  /*18fc0*/  @P0 IMAD.MOV.U32 R77, RZ, RZ, R17 ;  /* 0x000000ffff4d0224 */ /* 0x000fca00078e0011 */
[----:B------:R-:W3:Y:S04]  /*18fd0*/  @P0 LDG.E.U16 R6, desc[UR6][R76.64] ;  /* 0x000000064c060981 */ /* 0x000ee8000c1e1500 */
[----:B------:R-:W-:Y:S04]  /*18fe0*/  STL [R1+0x18cc], R18 ;  /* 0x0018cc1201007387 */ /* 0x000fe80000100800 */
[----:B------:R-:W-:Y:S04]  /*18ff0*/  STL [R1+0x1900], R11 ;  /* 0x0019000b01007387 */ /* 0x000fe80000100800 */
[----:B------:R-:W3:Y:S01]  /*19000*/  LDL.LU R22, [R1+0x1480] ;  /* 0x0014800001167983 */ /* 0x000ee20000300800 */
[----:B------:R-:W-:-:S02]  /*19010*/  PRMT R7, RZ, 0x7610, R7 ;  /* 0x00007610ff077816 */ /* 0x000fc40000000007 */
[----:B------:R-:W-:Y:S02]  /*19020*/  PRMT R8, RZ, 0x7610, R8 ;  /* 0x00007610ff087816 */ /* 0x000fe40000000008 */
[----:B------:R-:W-:Y:S01]  /*19030*/  PRMT R9, RZ, 0x7610, R9 ;  /* 0x00007610ff097816 */ /* 0x000fe20000000009 */
[----:B----4-:R0:W-:Y:S04]  /*19040*/  STL [R1+0x231c], R4 ;  /* 0x00231c0401007387 */ /* 0x0101e80000100800 */
[----:B------:R-:W4:Y:S04]  /*19050*/  LDL.LU.64 R74, [R1+0x23b8] ;  /* 0x0023b800014a7983 */ /* 0x000f280000300a00 */
[----:B------:R1:W-:Y:S01]  /*19060*/  STL [R1+0x18fc], R17 ;  /* 0x0018fc1101007387 */ /* 0x0003e20000100800 */
[----:B0-----:R-:W-:-:S03]  /*19070*/  LEA R4, P5, R33, R43, 0x1 ;  /* 0x0000002b21047211 */ /* 0x001fc600078a08ff */
[----:B------:R-:W4:Y:S04]  /*19080*/  LDL.LU R27, [R1+0x147c] ;  /* 0x00147c00011b7983 */ /* 0x000f280000300800 */
[----:B------:R-:W-:Y:S01]  /*19090*/  STL [R1+0x1930], R2 ;  /* 0x0019300201007387 */ /* 0x000fe20000100800 */
[----:B-1----:R-:W-:-:S03]  /*190a0*/  @P0 IMAD.MOV.U32 R17, RZ, RZ, R16 ;  /* 0x000000ffff110224 */ /* 0x002fc600078e0010 */
[----:B--2---:R0:W-:Y:S01]  /*190b0*/  STL [R1+0x2320], R5 ;  /* 0x0023200501007387 */ /* 0x0041e20000100800 */
[----:B------:R-:W-:-:S03]  /*190c0*/  LEA.HI.X.SX32 R11, R33, R93, 0x1, P5 ;  /* 0x0000005d210b7211 */ /* 0x000fc600028f0eff */
[----:B------:R-:W2:Y:S04]  /*190d0*/  LDL.LU R28, [R1+0x1478] ;  /* 0x00147800011c7983 */ /* 0x000ea80000300800 */
[----:B------:R1:W-:Y:S01]  /*190e0*/  STL [R1+0x192c], R16 ;  /* 0x00192c1001007387 */ /* 0x0003e20000100800 */
[----:B0-----:R-:W-:-:S03]  /*190f0*/  LEA R5, P5, R20, R43, 0x1 ;  /* 0x0000002b14057211 */ /* 0x001fc600078a08ff */
[----:B------:R-:W2:Y:S01]  /*19100*/  LDL.LU.64 R76, [R1+0x23b0] ;  /* 0x0023b000014c7983 */ /* 0x000ea20000300a00 */
[----:B-1----:R-:W-:-:S03]  /*19110*/  @P0 IMAD.MOV.U32 R16, RZ, RZ, R2 ;  /* 0x000000ffff100224 */ /* 0x002fc600078e0002 */
[----:B------:R-:W-:Y:S04]  /*19120*/  STL [R1+0x1960], R4 ;  /* 0x0019600401007387 */ /* 0x000fe80000100800 */
[----:B------:R0:W2:Y:S04]  /*19130*/  @P0 LDG.E.U16 R7, desc[UR6][R16.64] ;  /* 0x0000000610070981 */ /* 0x0000a8000c1e1500 */
[----:B---3--:R1:W-:Y:S04]  /*19140*/  STL [R1+0x2324], R6 ;  /* 0x0023240601007387 */ /* 0x0083e80000100800 */
[----:B------:R-:W3:Y:S01]  /*19150*/  LDL.LU R33, [R1+0x1474] ;  /* 0x0014740001217983 */ /* 0x000ee20000300800 */
[----:B0-----:R-:W-:-:S02]  /*19160*/  @P0 IMAD.MOV.U32 R16, RZ, RZ, R4 ;  /* 0x000000ffff100224 */ /* 0x001fc400078e0004 */
[----:B------:R-:W-:Y:S01]  /*19170*/  @P0 IMAD.MOV.U32 R17, RZ, RZ, R11 ;  /* 0x000000ffff110224 */ /* 0x000fe200078e000b */
[----:B-1----:R-:W-:-:S04]  /*19180*/  LEA.HI.X.SX32 R6, R20, R93, 0x1, P5 ;  /* 0x0000005d14067211 */ /* 0x002fc800028f0eff */
[----:B------:R0:W3:Y:S02]  /*19190*/  @P0 LDG.E.U16 R8, desc[UR6][R16.64] ;  /* 0x0000000610080981 */ /* 0x0000e4000c1e1500 */
[----:B0-----:R-:W-:Y:S02]  /*191a0*/  @P0 IMAD.MOV.U32 R16, RZ, RZ, R5 ;  /* 0x000000ffff100224 */ /* 0x001fe400078e0005 */
[----:B------:R-:W-:-:S05]  /*191b0*/  @P0 IMAD.MOV.U32 R17, RZ, RZ, R6 ;  /* 0x000000ffff110224 */ /* 0x000fca00078e0006 */
[----:B------:R-:W4:Y:S01]  /*191c0*/  @P0 LDG.E.U16 R9, desc[UR6][R16.64] ;  /* 0x0000000610090981 */ /* 0x000f22000c1e1500 */
[----:B------:R-:W-:-:S03]  /*191d0*/  LEA R2, P5, R23, R43, 0x1 ;  /* 0x0000002b17027211 */ /* 0x000fc600078a08ff */
[----:B------:R-:W-:Y:S04]  /*191e0*/  STL [R1+0x195c], R11 ;  /* 0x00195c0b01007387 */ /* 0x000fe80000100800 */
[----:B------:R-:W-:Y:S01]  /*191f0*/  STL [R1+0x1990], R5 ;  /* 0x0019900501007387 */ /* 0x000fe20000100800 */
[----:B------:R-:W-:Y:S02]  /*19200*/  PRMT R10, RZ, 0x7610, R10 ;  /* 0x00007610ff0a7816 */ /* 0x000fe4000000000a */
[----:B------:R-:W-:Y:S01]  /*19210*/  PRMT R49, RZ, 0x7610, R49 ;  /* 0x00007610ff317816 */ /* 0x000fe20000000031 */
[----:B--2---:R0:W-:Y:S04]  /*19220*/  STL [R1+0x2328], R7 ;  /* 0x0023280701007387 */ /* 0x0041e80000100800 */
[----:B------:R1:W-:Y:S01]  /*19230*/  STL [R1+0x198c], R6 ;  /* 0x00198c0601007387 */ /* 0x0003e20000100800 */
[----:B0-----:R-:W-:-:S03]  /*19240*/  LEA.HI.X.SX32 R7, R23, R93, 0x1, P5 ;  /* 0x0000005d17077211 */ /* 0x001fc600028f0eff */
[----:B------:R-:W-:Y:S01]  /*19250*/  STL [R1+0x19c0], R2 ;  /* 0x0019c00201007387 */ /* 0x000fe20000100800 */
[----:B------:R-:W-:-:S03]  /*19260*/  LEA R4, P5, R22, R43, 0x1 ;  /* 0x0000002b16047211 */ /* 0x000fc600078a08ff */
[----:B---3--:R0:W-:Y:S01]  /*19270*/  STL [R1+0x232c], R8 ;  /* 0x00232c0801007387 */ /* 0x0081e20000100800 */
[----:B-1----:R-:W-:-:S03]  /*19280*/  LEA.HI.X.SX32 R6, R22, R93, 0x1, P5 ;  /* 0x0000005d16067211 */ /* 0x002fc600028f0eff */
[----:B------:R-:W-:Y:S01]  /*19290*/  STL [R1+0x19bc], R7 ;  /* 0x0019bc0701007387 */ /* 0x000fe20000100800 */
[----:B0-----:R-:W-:-:S03]  /*192a0*/  @P0 IMAD.MOV.U32 R8, RZ, RZ, R2 ;  /* 0x000000ffff080224 */ /* 0x001fc600078e0002 */
[----:B----4-:R0:W-:Y:S02]  /*192b0*/  STL [R1+0x2330], R9 ;  /* 0x0023300901007387 */ /* 0x0101e40000100800 */
[----:B0-----:R-:W-:-:S05]  /*192c0*/  @P0 IMAD.MOV.U32 R9, RZ, RZ, R7 ;  /* 0x000000ffff090224 */ /* 0x001fca00078e0007 */
[----:B------:R0:W2:Y:S02]  /*192d0*/  @P0 LDG.E.U16 R10, desc[UR6][R8.64] ;  /* 0x00000006080a0981 */ /* 0x0000a4000c1e1500 */
[----:B0-----:R-:W-:Y:S02]  /*192e0*/  @P0 IMAD.MOV.U32 R8, RZ, RZ, R4 ;  /* 0x000000ffff080224 */ /* 0x001fe400078e0004 */
[----:B------:R-:W-:-:S05]  /*192f0*/  @P0 IMAD.MOV.U32 R9, RZ, RZ, R6 ;  /* 0x000000ffff090224 */ /* 0x000fca00078e0006 */
[----:B------:R0:W3:Y:S01]  /*19300*/  @P0 LDG.E.U16 R49, desc[UR6][R8.64] ;  /* 0x0000000608310981 */ /* 0x0000e2000c1e1500 */
[----:B------:R-:W-:-:S04]  /*19310*/  LEA R5, P5, R27, R43, 0x1 ;  /* 0x0000002b1b057211 */ /* 0x000fc800078a08ff */
[----:B------:R-:W-:Y:S02]  /*19320*/  LEA.HI.X.SX32 R7, R27, R93, 0x1, P5 ;  /* 0x0000005d1b077211 */ /* 0x000fe400028f0eff */
[----:B------:R-:W-:Y:S01]  /*19330*/  LEA R2, P5, R28, R43, 0x1 ;  /* 0x0000002b1c027211 */ /* 0x000fe200078a08ff */
[----:B------:R-:W-:Y:S01]  /*19340*/  STL [R1+0x19f0], R4 ;  /* 0x0019f00401007387 */ /* 0x000fe20000100800 */
[----:B------:R-:W-:Y:S01]  /*19350*/  PRMT R31, RZ, 0x7610, R31 ;  /* 0x00007610ff1f7816 */ /* 0x000fe2000000001f */
[----:B0-----:R-:W-:Y:S02]  /*19360*/  @P0 IMAD.MOV.U32 R8, RZ, RZ, R5 ;  /* 0x000000ffff080224 */ /* 0x001fe400078e0005 */
[----:B------:R0:W-:Y:S01]  /*19370*/  STL [R1+0x19ec], R6 ;  /* 0x0019ec0601007387 */ /* 0x0001e20000100800 */
[----:B------:R-:W-:Y:S01]  /*19380*/  @P0 IMAD.MOV.U32 R9, RZ, RZ, R7 ;  /* 0x000000ffff090224 */ /* 0x000fe200078e0007 */
[----:B------:R-:W-:-:S04]  /*19390*/  PRMT R60, RZ, 0x7610, R60 ;  /* 0x00007610ff3c7816 */ /* 0x000fc8000000003c */
[----:B------:R1:W4:Y:S01]  /*193a0*/  @P0 LDG.E.U16 R31, desc[UR6][R8.64] ;  /* 0x00000006081f0981 */ /* 0x000322000c1e1500 */
[----:B0-----:R-:W-:Y:S01]  /*193b0*/  LEA.HI.X.SX32 R6, R28, R93, 0x1, P5 ;  /* 0x0000005d1c067211 */ /* 0x001fe200028f0eff */
[----:B-1----:R-:W-:-:S04]  /*193c0*/  @P0 IMAD.MOV.U32 R8, RZ, RZ, R2 ;  /* 0x000000ffff080224 */ /* 0x002fc800078e0002 */
[----:B------:R-:W-:-:S05]  /*193d0*/  @P0 IMAD.MOV.U32 R9, RZ, RZ, R6 ;  /* 0x000000ffff090224 */ /* 0x000fca00078e0006 */
[----:B------:R0:W4:Y:S01]  /*193e0*/  @P0 LDG.E.U16 R60, desc[UR6][R8.64] ;  /* 0x00000006083c0981 */ /* 0x000122000c1e1500 */
[----:B------:R-:W-:-:S03]  /*193f0*/  LEA R4, P5, R33, R43, 0x1 ;  /* 0x0000002b21047211 */ /* 0x000fc600078a08ff */
[----:B------:R-:W-:Y:S04]  /*19400*/  STL [R1+0x1a18], R5 ;  /* 0x001a180501007387 */ /* 0x000fe80000100800 */
[----:B--2---:R-:W-:Y:S04]  /*19410*/  STL [R1+0x2338], R10 ;  /* 0x0023380a01007387 */ /* 0x004fe80000100800 */
[----:B------:R1:W-:Y:S04]  /*19420*/  STL [R1+0x1a14], R7 ;  /* 0x001a140701007387 */ /* 0x0003e80000100800 */
[----:B------:R-:W2:Y:S04]  /*19430*/  LDL.LU R18, [R1+0x14e0] ;  /* 0x0014e00001127983 */ /* 0x000ea80000300800 */
[----:B------:R-:W-:Y:S04]  /*19440*/  STL [R1+0x1a40], R2 ;  /* 0x001a400201007387 */ /* 0x000fe80000100800 */
[----:B---3--:R-:W-:Y:S04]  /*19450*/  STL [R1+0x233c], R49 ;  /* 0x00233c3101007387 */ /* 0x008fe80000100800 */
[----:B------:R3:W-:Y:S04]  /*19460*/  STL [R1+0x1a3c], R6 ;  /* 0x001a3c0601007387 */ /* 0x0007e80000100800 */
[----:B------:R-:W2:Y:S04]  /*19470*/  LDL.LU R28, [R1+0x14dc] ;  /* 0x0014dc00011c7983 */ /* 0x000ea80000300800 */
[----:B------:R-:W-:Y:S04]  /*19480*/  STL [R1+0x1a68], R4 ;  /* 0x001a680401007387 */ /* 0x000fe80000100800 */
[----:B------:R-:W2:Y:S04]  /*19490*/  LDL R21, [R1+0x1814] ;  /* 0x0018140001157983 */ /* 0x000ea80000100800 */
[----:B------:R-:W2:Y:S01]  /*194a0*/  LDL R20, [R1+0x1818] ;  /* 0x0018180001147983 */ /* 0x000ea20000100800 */
[----:B-1----:R-:W-:-:S02]  /*194b0*/  LEA.HI.X.SX32 R7, R33, R93, 0x1, P5 ;  /* 0x0000005d21077211 */ /* 0x002fc400028f0eff */
[C---:B------:R-:W-:Y:S01]  /*194c0*/  LEA R5, P5, R79.reuse, R43, 0x1 ;  /* 0x0000002b4f057211 */ /* 0x040fe200078a08ff */
[----:B----4-:R1:W-:Y:S01]  /*194d0*/  STL [R1+0x2340], R31 ;  /* 0x0023401f01007387 */ /* 0x0103e20000100800 */
[----:B------:R-:W-:Y:S01]  /*194e0*/  PRMT R51, RZ, 0x7610, R51 ;  /* 0x00007610ff337816 */ /* 0x000fe20000000033 */
[----:B0-----:R-:W-:Y:S01]  /*194f0*/  @P0 IMAD.MOV.U32 R8, RZ, RZ, R4 ;  /* 0x000000ffff080224 */ /* 0x001fe200078e0004 */
[----:B---3--:R-:W-:Y:S01]  /*19500*/  LEA.HI.X.SX32 R6, R79, R93, 0x1, P5 ;  /* 0x0000005d4f067211 */ /* 0x008fe200028f0eff */
[----:B------:R0:W-:Y:S01]  /*19510*/  STL [R1+0x1a64], R7 ;  /* 0x001a640701007387 */ /* 0x0001e20000100800 */
[----:B------:R-:W-:-:S03]  /*19520*/  @P0 IMAD.MOV.U32 R9, RZ, RZ, R7 ;  /* 0x000000ffff090224 */ /* 0x000fc600078e0007 */
[----:B------:R-:W3:Y:S01]  /*19530*/  LDL.LU R23, [R1+0x14d8] ;  /* 0x0014d80001177983 */ /* 0x000ee20000300800 */
[----:B------:R-:W-:Y:S01]  /*19540*/  LEA R2, P5, R78, R43, 0x1 ;  /* 0x0000002b4e027211 */ /* 0x000fe200078a08ff */
[----:B-1----:R-:W1:Y:S02]  /*19550*/  LDC R31, c[0x0][0x3b0] ;  /* 0x0000ec00ff1f7b82 */ /* 0x002e640000000800 */
[----:B------:R-:W-:Y:S01]  /*19560*/  STL [R1+0x1a90], R5 ;  /* 0x001a900501007387 */ /* 0x000fe20000100800 */
[----:B------:R-:W-:-:S03]  /*19570*/  PRMT R52, RZ, 0x7610, R52 ;  /* 0x00007610ff347816 */ /* 0x000fc60000000034 */
[----:B------:R-:W-:Y:S01]  /*19580*/  STL [R1+0x2344], R60 ;  /* 0x0023443c01007387 */ /* 0x000fe20000100800 */
[----:B0-----:R-:W-:-:S03]  /*19590*/  @P0 IMAD.MOV.U32 R7, RZ, RZ, R6 ;  /* 0x000000ffff070224 */ /* 0x001fc600078e0006 */
[----:B------:R-:W4:Y:S01]  /*195a0*/  LDL.LU R79, [R1+0x23a8] ;  /* 0x0023a800014f7983 */ /* 0x000f220000300800 */
[----:B------:R-:W-:-:S03]  /*195b0*/  LEA.HI.X.SX32 R4, R78, R93, 0x1, P5 ;  /* 0x0000005d4e047211 */ /* 0x000fc600028f0eff */
[----:B------:R-:W3:Y:S04]  /*195c0*/  LDL.LU R22, [R1+0x14d0] ;  /* 0x0014d00001167983 */ /* 0x000ee80000300800 */
[----:B------:R0:W-:Y:S04]  /*195d0*/  STL [R1+0x1a8c], R6 ;  /* 0x001a8c0601007387 */ /* 0x0001e80000100800 */
[----:B------:R-:W3:Y:S01]  /*195e0*/  @P0 LDG.E.U16 R51, desc[UR6][R8.64] ;  /* 0x0000000608330981 */ /* 0x000ee2000c1e1500 */
[----:B------:R-:W-:Y:S01]  /*195f0*/  PRMT R67, RZ, 0x7610, R67 ;  /* 0x00007610ff437816 */ /* 0x000fe20000000043 */
[----:B0-----:R-:W-:Y:S01]  /*19600*/  @P0 IMAD.MOV.U32 R6, RZ, RZ, R5 ;  /* 0x000000ffff060224 */ /* 0x001fe200078e0005 */
[----:B------:R-:W-:-:S04]  /*19610*/  PRMT R68, RZ, 0x7610, R68 ;  /* 0x00007610ff447816 */ /* 0x000fc80000000044 */
[----:B------:R0:W4:Y:S02]  /*19620*/  @P0 LDG.E.U16 R52, desc[UR6][R6.64] ;  /* 0x0000000606340981 */ /* 0x000124000c1e1500 */
[----:B0-----:R-:W-:Y:S02]  /*19630*/  @P0 IMAD.MOV.U32 R6, RZ, RZ, R2 ;  /* 0x000000ffff060224 */ /* 0x001fe400078e0002 */
[----:B------:R-:W-:-:S05]  /*19640*/  @P0 IMAD.MOV.U32 R7, RZ, RZ, R4 ;  /* 0x000000ffff070224 */ /* 0x000fca00078e0004 */
[----:B------:R0:W4:Y:S01]  /*19650*/  @P0 LDG.E.U16 R67, desc[UR6][R6.64] ;  /* 0x0000000606430981 */ /* 0x000122000c1e1500 */
[----:B--2---:R-:W-:Y:S02]  /*19660*/  @P0 IMAD.MOV.U32 R9, RZ, RZ, R21 ;  /* 0x000000ffff090224 */ /* 0x004fe400078e0015 */
[----:B------:R-:W-:-:S05]  /*19670*/  @P0 IMAD.MOV.U32 R8, RZ, RZ, R20 ;  /* 0x000000ffff080224 */ /* 0x000fca00078e0014 */
[----:B------:R2:W4:Y:S01]  /*19680*/  @P0 LDG.E.U16 R68, desc[UR6][R8.64] ;  /* 0x0000000608440981 */ /* 0x000522000c1e1500 */
[----:B------:R-:W-:-:S03]  /*19690*/  LEA R5, P5, R18, R43, 0x1 ;  /* 0x0000002b12057211 */ /* 0x000fc600078a08ff */
[----:B------:R-:W-:Y:S01]  /*196a0*/  STL [R1+0x1ab8], R2 ;  /* 0x001ab80201007387 */ /* 0x000fe20000100800 */
[----:B0-----:R-:W-:Y:S02]  /*196b0*/  LEA.HI.X.SX32 R7, R18, R93, 0x1, P5 ;  /* 0x0000005d12077211 */ /* 0x001fe400028f0eff */
[----:B------:R-:W-:Y:S01]  /*196c0*/  PRMT R91, RZ, 0x7610, R91 ;  /* 0x00007610ff5b7816 */ /* 0x000fe2000000005b */
[----:B--2---:R-:W-:Y:S02]  /*196d0*/  @P0 IMAD.MOV.U32 R8, RZ, RZ, R5 ;  /* 0x000000ffff080224 */ /* 0x004fe400078e0005 */
[----:B------:R-:W-:Y:S01]  /*196e0*/  @P0 IMAD.MOV.U32 R9, RZ, RZ, R7 ;  /* 0x000000ffff090224 */ /* 0x000fe200078e0007 */
[----:B------:R-:W-:-:S04]  /*196f0*/  PRMT R90, RZ, 0x7610, R90 ;  /* 0x00007610ff5a7816 */ /* 0x000fc8000000005a */
[----:B------:R0:W2:Y:S04]  /*19700*/  @P0 LDG.E.U16 R91, desc[UR6][R8.64] ;  /* 0x00000006085b0981 */ /* 0x0000a8000c1e1500 */
[----:B---3--:R-:W-:Y:S04]  /*19710*/  STL [R1+0x2348], R51 ;  /* 0x0023483301007387 */ /* 0x008fe80000100800 */
[----:B------:R-:W3:Y:S04]  /*19720*/  LDL.LU R78, [R1+0x23a4] ;  /* 0x0023a400014e7983 */ /* 0x000ee80000300800 */
[----:B------:R-:W3:Y:S04]  /*19730*/  LDL.LU R33, [R1+0x14cc] ;  /* 0x0014cc0001217983 */ /* 0x000ee80000300800 */
[----:B------:R0:W-:Y:S04]  /*19740*/  STL [R1+0x1ab4], R4 ;  /* 0x001ab40401007387 */ /* 0x0001e80000100800 */
[----:B----4-:R-:W-:Y:S01]  /*19750*/  STL [R1+0x234c], R52 ;  /* 0x00234c3401007387 */ /* 0x010fe20000100800 */
[----:B0-----:R-:W-:-:S03]  /*19760*/  LEA R4, P5, R28, R43, 0x1 ;  /* 0x0000002b1c047211 */ /* 0x001fc600078a08ff */
[----:B------:R-:W-:Y:S01]  /*19770*/  STL [R1+0x1848], R5 ;  /* 0x0018480501007387 */ /* 0x000fe20000100800 */
[----:B------:R-:W-:-:S03]  /*19780*/  LEA.HI.X.SX32 R6, R28, R93, 0x1, P5 ;  /* 0x0000005d1c067211 */ /* 0x000fc600028f0eff */
[----:B------:R-:W4:Y:S01]  /*19790*/  LDL.LU R27, [R1+0x14c8] ;  /* 0x0014c800011b7983 */ /* 0x000f220000300800 */
[----:B------:R-:W-:Y:S01]  /*197a0*/  LEA R2, P5, R23, R43, 0x1 ;  /* 0x0000002b17027211 */ /* 0x000fe200078a08ff */
[----:B------:R-:W-:Y:S02]  /*197b0*/  @P0 IMAD.MOV.U32 R8, RZ, RZ, R4 ;  /* 0x000000ffff080224 */ /* 0x000fe400078e0004 */
[----:B------:R-:W-:Y:S01]  /*197c0*/  STL [R1+0x2350], R67 ;  /* 0x0023504301007387 */ /* 0x000fe20000100800 */
[----:B------:R-:W-:-:S03]  /*197d0*/  @P0 IMAD.MOV.U32 R9, RZ, RZ, R6 ;  /* 0x000000ffff090224 */ /* 0x000fc600078e0006 */
[----:B------:R0:W-:Y:S01]  /*197e0*/  STL [R1+0x1844], R7 ;  /* 0x0018440701007387 */ /* 0x0001e20000100800 */
[----:B------:R-:W-:-:S03]  /*197f0*/  PRMT R89, RZ, 0x7610, R89 ;  /* 0x00007610ff597816 */ /* 0x000fc60000000059 */
[----:B------:R1:W4:Y:S01]  /*19800*/  @P0 LDG.E.U16 R90, desc[UR6][R8.64] ;  /* 0x00000006085a0981 */ /* 0x000322000c1e1500 */
[----:B0-----:R-:W-:Y:S02]  /*19810*/  LEA.HI.X.SX32 R7, R23, R93, 0x1, P5 ;  /* 0x0000005d17077211 */ /* 0x001fe400028f0eff */
[----:B------:R-:W-:Y:S01]  /*19820*/  LEA R5, P5, R22, R43, 0x1 ;  /* 0x0000002b16057211 */ /* 0x000fe200078a08ff */
[----:B-1----:R-:W-:Y:S02]  /*19830*/  @P0 IMAD.MOV.U32 R8, RZ, RZ, R2 ;  /* 0x000000ffff080224 */ /* 0x002fe400078e0002 */
[----:B------:R-:W-:Y:S01]  /*19840*/  @P0 IMAD.MOV.U32 R9, RZ, RZ, R7 ;  /* 0x000000ffff090224 */ /* 0x000fe200078e0007 */
[----:B------:R-:W-:-:S04]  /*19850*/  PRMT R88, RZ, 0x7610, R88 ;  /* 0x00007610ff587816 */ /* 0x000fc80000000058 */
[----:B------:R0:W4:Y:S02]  /*19860*/  @P0 LDG.E.U16 R89, desc[UR6][R8.64] ;  /* 0x0000000608590981 */ /* 0x000124000c1e1500 */
[----:B0-----:R-:W-:Y:S02]  /*19870*/  @P0 IMAD.MOV.U32 R8, RZ, RZ, R5 ;  /* 0x000000ffff080224 */ /* 0x001fe400078e0005 */
[----:B------:R-:W-:Y:S04]  /*19880*/  STL [R1+0x2354], R68 ;  /* 0x0023544401007387 */ /* 0x000fe80000100800 */
[----:B------:R-:W-:Y:S04]  /*19890*/  STL [R1+0x1878], R4 ;  /* 0x0018780401007387 */ /* 0x000fe80000100800 */
[----:B------:R-:W4:Y:S04]  /*198a0*/  LDL.LU R28, [R1+0x14c4] ;  /* 0x0014c400011c7983 */ /* 0x000f280000300800 */
[----:B------:R0:W-:Y:S02]  /*198b0*/  STL [R1+0x1874], R6 ;  /* 0x0018740601007387 */ /* 0x0001e40000100800 */
[----:B0-----:R-:W-:-:S02]  /*198c0*/  LEA.HI.X.SX32 R6, R22, R93, 0x1, P5 ;  /* 0x0000005d16067211 */ /* 0x001fc400028f0eff */
[----:B------:R-:W-:Y:S03]  /*198d0*/  STL [R1+0x18a8], R2 ;  /* 0x0018a80201007387 */ /* 0x000fe60000100800 */
[----:B------:R-:W-:Y:S01]  /*198e0*/  @P0 IMAD.MOV.U32 R9, RZ, RZ, R6 ;  /* 0x000000ffff090224 */ /* 0x000fe200078e0006 */
[----:B------:R-:W4:Y:S04]  /*198f0*/  LDL.LU R20, [R1+0x14c0] ;  /* 0x0014c00001147983 */ /* 0x000f280000300800 */
[----:B------:R0:W4:Y:S04]  /*19900*/  @P0 LDG.E.U16 R88, desc[UR6][R8.64] ;  /* 0x0000000608580981 */ /* 0x000128000c1e1500 */
[----:B--2---:R-:W-:Y:S01]  /*19910*/  STL [R1+0x2358], R91 ;  /* 0x0023585b01007387 */ /* 0x004fe20000100800 */
[----:B---3--:R-:W-:-:S03]  /*19920*/  LEA R4, P5, R33, R43, 0x1 ;  /* 0x0000002b21047211 */ /* 0x008fc600078a08ff */
[----:B------:R1:W-:Y:S01]  /*19930*/  STL [R1+0x18a4], R7 ;  /* 0x0018a40701007387 */ /* 0x0003e20000100800 */
[----:B------:R-:W-:Y:S01]  /*19940*/  PRMT R87, RZ, 0x7610, R87 ;  /* 0x00007610ff577816 */ /* 0x000fe20000000057 */
[----:B0-----:R-:W-:Y:S02]  /*19950*/  @P0 IMAD.MOV.U32 R8, RZ, RZ, R4 ;  /* 0x000000ffff080224 */ /* 0x001fe400078e0004 */
[----:B------:R-:W2:Y:S01]  /*19960*/  LDL.LU R23, [R1+0x14bc] ;  /* 0x0014bc0001177983 */ /* 0x000ea20000300800 */
[----:B-1----:R-:W-:-:S03]  /*19970*/  LEA.HI.X.SX32 R7, R33, R93, 0x1, P5 ;  /* 0x0000005d21077211 */ /* 0x002fc600028f0eff */
[----:B------:R-:W-:Y:S02]  /*19980*/  STL [R1+0x18d8], R5 ;  /* 0x0018d80501007387 */ /* 0x000fe40000100800 */
[----:B------:R-:W-:Y:S01]  /*19990*/  @P0 IMAD.MOV.U32 R9, RZ, RZ, R7 ;  /* 0x000000ffff090224 */ /* 0x000fe200078e0007 */
[----:B----4-:R-:W-:-:S04]  /*199a0*/  LEA R2, P5, R27, R43, 0x1 ;  /* 0x0000002b1b027211 */ /* 0x010fc800078a08ff */
[----:B------:R0:W3:Y:S01]  /*199b0*/  @P0 LDG.E.U16 R87, desc[UR6][R8.64] ;  /* 0x0000000608570981 */ /* 0x0000e2000c1e1500 */
[----:B------:R-:W-:-:S03]  /*199c0*/  PRMT R86, RZ, 0x7610, R86 ;  /* 0x00007610ff567816 */ /* 0x000fc60000000056 */
[----:B------:R-:W-:Y:S04]  /*199d0*/  STL [R1+0x235c], R90 ;  /* 0x00235c5a01007387 */ /* 0x000fe80000100800 */
[----:B------:R1:W-:Y:S01]  /*199e0*/  STL [R1+0x18d4], R6 ;  /* 0x0018d40601007387 */ /* 0x0003e20000100800 */
[----:B0-----:R-:W-:-:S03]  /*199f0*/  @P0 IMAD.MOV.U32 R8, RZ, RZ, R2 ;  /* 0x000000ffff080224 */ /* 0x001fc600078e0002 */
[----:B------:R-:W-:Y:S04]  /*19a00*/  STL [R1+0x1908], R4 ;  /* 0x0019080401007387 */ /* 0x000fe80000100800 */
[----:B------:R-:W4:Y:S01]  /*19a10*/  LDL.LU R22, [R1+0x14b8] ;  /* 0x0014b80001167983 */ /* 0x000f220000300800 */
[----:B-1----:R-:W-:-:S03]  /*19a20*/  LEA.HI.X.SX32 R6, R27, R93, 0x1, P5 ;  /* 0x0000005d1b067211 */ /* 0x002fc600028f0eff */
[----:B------:R-:W-:Y:S02]  /*19a30*/  STL [R1+0x2360], R89 ;  /* 0x0023605901007387 */ /* 0x000fe40000100800 */
[----:B------:R-:W-:Y:S02]  /*19a40*/  @P0 IMAD.MOV.U32 R9, RZ, RZ, R6 ;  /* 0x000000ffff090224 */ /* 0x000fe400078e0006 */
[----:B------:R0:W-:Y:S01]  /*19a50*/  STL [R1+0x1904], R7 ;  /* 0x0019040701007387 */ /* 0x0001e20000100800 */
[----:B------:R-:W-:-:S03]  /*19a60*/  PRMT R85, RZ, 0x7610, R85 ;  /* 0x00007610ff557816 */ /* 0x000fc60000000055 */
[----:B------:R-:W4:Y:S04]  /*19a70*/  LDL.LU R33, [R1+0x14b4] ;  /* 0x0014b40001217983 */ /* 0x000f280000300800 */
[----:B------:R-:W-:Y:S04]  /*19a80*/  STL [R1+0x1938], R2 ;  /* 0x0019380201007387 */ /* 0x000fe80000100800 */
[----:B------:R1:W4:Y:S01]  /*19a90*/  @P0 LDG.E.U16 R86, desc[UR6][R8.64] ;  /* 0x0000000608560981 */ /* 0x000322000c1e1500 */
[----:B------:R-:W-:Y:S02]  /*19aa0*/  PRMT R84, RZ, 0x7610, R84 ;  /* 0x00007610ff547816 */ /* 0x000fe40000000054 */
[----:B------:R-:W-:-:S04]  /*19ab0*/  LEA R5, P5, R28, R43, 0x1 ;  /* 0x0000002b1c057211 */ /* 0x000fc800078a08ff */
[----:B0-----:R-:W-:Y:S01]  /*19ac0*/  LEA.HI.X.SX32 R7, R28, R93, 0x1, P5 ;  /* 0x0000005d1c077211 */ /* 0x001fe200028f0eff */
[----:B-1----:R-:W-:-:S04]  /*19ad0*/  @P0 IMAD.MOV.U32 R8, RZ, RZ, R5 ;  /* 0x000000ffff080224 */ /* 0x002fc800078e0005 */
[----:B------:R-:W-:-:S05]  /*19ae0*/  @P0 IMAD.MOV.U32 R9, RZ, RZ, R7 ;  /* 0x000000ffff090224 */ /* 0x000fca00078e0007 */
[----:B------:R0:W4:Y:S01]  /*19af0*/  @P0 LDG.E.U16 R85, desc[UR6][R8.64] ;  /* 0x0000000608550981 */ /* 0x000122000c1e1500 */
[----:B------:R-:W-:-:S03]  /*19b00*/  LEA R4, P5, R20, R43, 0x1 ;  /* 0x0000002b14047211 */ /* 0x000fc600078a08ff */
[----:B------:R-:W-:Y:S04]  /*19b10*/  STL [R1+0x2364], R88 ;  /* 0x0023645801007387 */ /* 0x000fe80000100800 */
[----:B------:R-:W4:Y:S04]  /*19b20*/  LDL.LU R27, [R1+0x14b0] ;  /* 0x0014b000011b7983 */ /* 0x000f280000300800 */
[----:B------:R1:W-:Y:S01]  /*19b30*/  STL [R1+0x1934], R6 ;  /* 0x0019340601007387 */ /* 0x0003e20000100800 */
[----:B0-----:R-:W-:Y:S01]  /*19b40*/  @P0 IMAD.MOV.U32 R8, RZ, RZ, R4 ;  /* 0x000000ffff080224 */ /* 0x001fe200078e0004 */
[----:B-1----:R-:W-:-:S05]  /*19b50*/  LEA.HI.X.SX32 R6, R20, R93, 0x1, P5 ;  /* 0x0000005d14067211 */ /* 0x002fca00028f0eff */
[----:B------:R-:W-:-:S05]  /*19b60*/  @P0 IMAD.MOV.U32 R9, RZ, RZ, R6 ;  /* 0x000000ffff090224 */ /* 0x000fca00078e0006 */
[----:B------:R0:W4:Y:S01]  /*19b70*/  @P0 LDG.E.U16 R84, desc[UR6][R8.64] ;  /* 0x0000000608540981 */ /* 0x000122000c1e1500 */
[----:B--2---:R-:W-:-:S03]  /*19b80*/  LEA R2, P5, R23, R43, 0x1 ;  /* 0x0000002b17027211 */ /* 0x004fc600078a08ff */
[----:B------:R-:W-:Y:S04]  /*19b90*/  STL [R1+0x1968], R5 ;  /* 0x0019680501007387 */ /* 0x000fe80000100800 */
[----:B---3--:R-:W-:Y:S04]  /*19ba0*/  STL [R1+0x2368], R87 ;  /* 0x0023685701007387 */ /* 0x008fe80000100800 */
[----:B------:R-:W2:Y:S04]  /*19bb0*/  LDL.LU R28, [R1+0x14ac] ;  /* 0x0014ac00011c7983 */ /* 0x000ea80000300800 */
[----:B------:R1:W-:Y:S01]  /*19bc0*/  STL [R1+0x1964], R7 ;  /* 0x0019640701007387 */ /* 0x0003e20000100800 */
[----:B------:R-:W-:Y:S01]  /*19bd0*/  PRMT R79, RZ, 0x7610, R79 ;  /* 0x00007610ff4f7816 */ /* 0x000fe2000000004f */
[----:B0-----:R-:W-:Y:S01]  /*19be0*/  @P0 IMAD.MOV.U32 R8, RZ, RZ, R2 ;  /* 0x000000ffff080224 */ /* 0x001fe200078e0002 */
[----:B-1----:R-:W-:Y:S01]  /*19bf0*/  LEA.HI.X.SX32 R7, R23, R93, 0x1, P5 ;  /* 0x0000005d17077211 */ /* 0x002fe200028f0eff */
[----:B------:R-:W-:Y:S01]  /*19c00*/  STL [R1+0x1998], R4 ;  /* 0x0019980401007387 */ /* 0x000fe20000100800 */
[----:B----4-:R-:W-:-:S03]  /*19c10*/  LEA R5, P5, R22, R43, 0x1 ;  /* 0x0000002b16057211 */ /* 0x010fc600078a08ff */
[----:B------:R-:W-:-:S05]  /*19c20*/  @P0 IMAD.MOV.U32 R9, RZ, RZ, R7 ;  /* 0x000000ffff090224 */ /* 0x000fca00078e0007 */
[----:B------:R0:W3:Y:S01]  /*19c30*/  @P0 LDG.E.U16 R79, desc[UR6][R8.64] ;  /* 0x00000006084f0981 */ /* 0x0000e2000c1e1500 */
[----:B------:R-:W-:-:S03]  /*19c40*/  PRMT R78, RZ, 0x7610, R78 ;  /* 0x00007610ff4e7816 */ /* 0x000fc6000000004e */
[----:B------:R-:W-:Y:S04]  /*19c50*/  STL [R1+0x236c], R86 ;  /* 0x00236c5601007387 */ /* 0x000fe80000100800 */
[----:B------:R1:W-:Y:S01]  /*19c60*/  STL [R1+0x1994], R6 ;  /* 0x0019940601007387 */ /* 0x0003e20000100800 */
[----:B0-----:R-:W-:-:S03]  /*19c70*/  @P0 IMAD.MOV.U32 R8, RZ, RZ, R5 ;  /* 0x000000ffff080224 */ /* 0x001fc600078e0005 */
[----:B------:R-:W-:Y:S01]  /*19c80*/  STL [R1+0x19c8], R2 ;  /* 0x0019c80201007387 */ /* 0x000fe20000100800 */
[----:B-1----:R-:W-:Y:S02]  /*19c90*/  LEA.HI.X.SX32 R6, R22, R93, 0x1, P5 ;  /* 0x0000005d16067211 */ /* 0x002fe400028f0eff */
[----:B------:R-:W-:-:S03]  /*19ca0*/  LEA R4, P5, R33, R43, 0x1 ;  /* 0x0000002b21047211 */ /* 0x000fc600078a08ff */
[----:B------:R-:W-:Y:S01]  /*19cb0*/  @P0 IMAD.MOV.U32 R9, RZ, RZ, R6 ;  /* 0x000000ffff090224 */ /* 0x000fe200078e0006 */
[----:B------:R-:W-:-:S04]  /*19cc0*/  PRMT R77, RZ, 0x7610, R77 ;  /* 0x00007610ff4d7816 */ /* 0x000fc8000000004d */
[----:B------:R0:W4:Y:S01]  /*19cd0*/  @P0 LDG.E.U16 R78, desc[UR6][R8.64] ;  /* 0x00000006084e0981 */ /* 0x000122000c1e1500 */
[----:B------:R-:W-:Y:S01]  /*19ce0*/  PRMT R76, RZ, 0x7610, R76 ;  /* 0x00007610ff4c7816 */ /* 0x000fe2000000004c */
[----:B0-----:R-:W-:Y:S02]  /*19cf0*/  @P0 IMAD.MOV.U32 R8, RZ, RZ, R4 ;  /* 0x000000ffff080224 */ /* 0x001fe400078e0004 */
[----:B------:R-:W-:Y:S04]  /*19d00*/  STL [R1+0x2370], R85 ;  /* 0x0023705501007387 */ /* 0x000fe80000100800 */
[----:B------:R0:W-:Y:S02]  /*19d10*/  STL [R1+0x19c4], R7 ;  /* 0x0019c40701007387 */ /* 0x0001e40000100800 */
[----:B0-----:R-:W-:-:S02]  /*19d20*/  LEA.HI.X.SX32 R7, R33, R93, 0x1, P5 ;  /* 0x0000005d21077211 */ /* 0x001fc400028f0eff */
[----:B------:R-:W-:-:S03]  /*19d30*/  LEA R2, P5, R27, R43, 0x1 ;  /* 0x0000002b1b027211 */ /* 0x000fc600078a08ff */
[----:B------:R-:W-:-:S05]  /*19d40*/  @P0 IMAD.MOV.U32 R9, RZ, RZ, R7 ;  /* 0x000000ffff090224 */ /* 0x000fca00078e0007 */
[----:B------:R0:W4:Y:S04]  /*19d50*/  @P0 LDG.E.U16 R77, desc[UR6][R8.64] ;  /* 0x00000006084d0981 */ /* 0x000128000c1e1500 */
[----:B------:R-:W-:Y:S04]  /*19d60*/  STL [R1+0x2374], R84 ;  /* 0x0023745401007387 */ /* 0x000fe80000100800 */
[----:B------:R-:W-:Y:S04]  /*19d70*/  STL [R1+0x19f8], R5 ;  /* 0x0019f80501007387 */ /* 0x000fe80000100800 */
        /* <DEDUP_REMOVED lines=8> */
[----:B------:R1:W-:Y:S01]  /*19e00*/  STL [R1+0x1a1c], R7 ;  /* 0x001a1c0701007387 */ /* 0x0003e20000100800 */
[----:B------:R-:W-:Y:S01]  /*19e10*/  PRMT R75, RZ, 0x7610, R75 ;  /* 0x00007610ff4b7816 */ /* 0x000fe2000000004b */
[----:B0-----:R-:W-:-:S02]  /*19e20*/  @P0 IMAD.MOV.U32 R8, RZ, RZ, R5 ;  /* 0x000000ffff080224 */ /* 0x001fc400078e0005 */
[----:B------:R-:W2:Y:S01]  /*19e30*/  LDL.LU R33, [R1+0x1510] ;  /* 0x0015100001217983 */ /* 0x000ea20000300800 */
[----:B-1----:R-:W-:-:S05]  /*19e40*/  LEA.HI.X.SX32 R7, R28, R93, 0x1, P5 ;  /* 0x0000005d1c077211 */ /* 0x002fca00028f0eff */
[----:B------:R-:W-:Y:S01]  /*19e50*/  @P0 IMAD.MOV.U32 R9, RZ, RZ, R7 ;  /* 0x000000ffff090224 */ /* 0x000fe200078e0007 */
[----:B------:R-:W-:Y:S04]  /*19e60*/  STL [R1+0x1a48], R2 ;  /* 0x001a480201007387 */ /* 0x000fe80000100800 */
[----:B------:R-:W3:Y:S01]  /*19e70*/  @P0 LDG.E.U16 R75, desc[UR6][R8.64] ;  /* 0x00000006084b0981 */ /* 0x000ee2000c1e1500 */
[----:B------:R-:W-:-:S03]  /*19e80*/  LEA R4, P5, R71, R43, 0x1 ;  /* 0x0000002b47047211 */ /* 0x000fc600078a08ff */
[----:B----4-:R-:W-:Y:S04]  /*19e90*/  STL [R1+0x237c], R78 ;  /* 0x00237c4e01007387 */ /* 0x010fe80000100800 */
[----:B------:R0:W-:Y:S04]  /*19ea0*/  STL [R1+0x1a44], R6 ;  /* 0x001a440601007387 */ /* 0x0001e80000100800 */
[----:B------:R-:W4:Y:S04]  /*19eb0*/  LDL.LU R23, [R1+0x150c] ;  /* 0x00150c0001177983 */ /* 0x000f280000300800 */
[----:B------:R-:W-:Y:S04]  /*19ec0*/  STL [R1+0x1a70], R5 ;  /* 0x001a700501007387 */ /* 0x000fe80000100800 */
[----:B------:R-:W4:Y:S01]  /*19ed0*/  LDL R18, [R1+0x181c] ;  /* 0x00181c0001127983 */ /* 0x000f220000100800 */
[----:B0-----:R-:W-:-:S03]  /*19ee0*/  LEA.HI.X.SX32 R6, R71, R93, 0x1, P5 ;  /* 0x0000005d47067211 */ /* 0x001fc600028f0eff */
[----:B------:R-:W4:Y:S01]  /*19ef0*/  LDL R20, [R1+0x1820] ;  /* 0x0018200001147983 */ /* 0x000f220000100800 */
[----:B------:R-:W-:-:S03]  /*19f00*/  PRMT R74, RZ, 0x7610, R74 ;  /* 0x00007610ff4a7816 */ /* 0x000fc6000000004a */
[----:B------:R-:W-:Y:S04]  /*19f10*/  STL [R1+0x2380], R77 ;  /* 0x0023804d01007387 */ /* 0x000fe80000100800 */
[----:B------:R-:W4:Y:S04]  /*19f20*/  LDL.LU R22, [R1+0x1508] ;  /* 0x0015080001167983 */ /* 0x000f280000300800 */
[----:B------:R0:W-:Y:S04]  /*19f30*/  STL [R1+0x1a6c], R7 ;  /* 0x001a6c0701007387 */ /* 0x0001e80000100800 */
[----:B------:R-:W-:Y:S01]  /*19f40*/  STL [R1+0x1a98], R4 ;  /* 0x001a980401007387 */ /* 0x000fe20000100800 */
[----:B0-----:R-:W-:-:S03]  /*19f50*/  @P0 IMAD.MOV.U32 R7, RZ, RZ, R6 ;  /* 0x000000ffff070224 */ /* 0x001fc600078e0006 */
[----:B------:R-:W-:Y:S04]  /*19f60*/  STL [R1+0x2384], R76 ;  /* 0x0023844c01007387 */ /* 0x000fe80000100800 */
[----:B------:R-:W4:Y:S04]  /*19f70*/  LDL.LU R71, [R1+0x23a0] ;  /* 0x0023a00001477983 */ /* 0x000f280000300800 */
[----:B------:R-:W4:Y:S04]  /*19f80*/  LDL.LU R27, [R1+0x1504] ;  /* 0x00150400011b7983 */ /* 0x000f280000300800 */
[----:B------:R0:W-:Y:S01]  /*19f90*/  STL [R1+0x1a94], R6 ;  /* 0x001a940601007387 */ /* 0x0001e20000100800 */
[----:B------:R-:W-:-:S03]  /*19fa0*/  LEA R2, P5, R70, R43, 0x1 ;  /* 0x0000002b46027211 */ /* 0x000fc600078a08ff */
[----:B------:R-:W4:Y:S01]  /*19fb0*/  LDL.LU R28, [R1+0x1500] ;  /* 0x00150000011c7983 */ /* 0x000f220000300800 */
[----:B0-----:R-:W-:-:S05]  /*19fc0*/  @P0 IMAD.MOV.U32 R6, RZ, RZ, R4 ;  /* 0x000000ffff060224 */ /* 0x001fca00078e0004 */
[----:B------:R0:W4:Y:S01]  /*19fd0*/  @P0 LDG.E.U16 R74, desc[UR6][R6.64] ;  /* 0x00000006064a0981 */ /* 0x000122000c1e1500 */
[----:B------:R-:W-:-:S03]  /*19fe0*/  LEA.HI.X.SX32 R5, R70, R93, 0x1, P5 ;  /* 0x0000005d46057211 */ /* 0x000fc600028f0eff */
[----:B------:R-:W-:Y:S04]  /*19ff0*/  STL [R1+0x1ac0], R2 ;  /* 0x001ac00201007387 */ /* 0x000fe80000100800 */
[----:B---3--:R-:W-:Y:S04]  /*1a000*/  STL [R1+0x2388], R75 ;  /* 0x0023884b01007387 */ /* 0x008fe80000100800 */
[----:B------:R-:W3:Y:S01]  /*1a010*/  LDL.LU R70, [R1+0x239c] ;  /* 0x00239c0001467983 */ /* 0x000ee20000300800 */
[----:B------:R-:W-:Y:S01]  /*1a020*/  PRMT R72, RZ, 0x7610, R72 ;  /* 0x00007610ff487816 */ /* 0x000fe20000000048 */
[----:B0-----:R-:W-:Y:S01]  /*1a030*/  @P0 IMAD.MOV.U32 R6, RZ, RZ, R2 ;  /* 0x000000ffff060224 */ /* 0x001fe200078e0002 */
[C---:B--2---:R-:W-:Y:S01]  /*1a040*/  LEA R4, P5, R33.reuse, R43, 0x1 ;  /* 0x0000002b21047211 */ /* 0x044fe200078a08ff */
[----:B------:R-:W-:Y:S01]  /*1a050*/  @P0 IMAD.MOV.U32 R7, RZ, RZ, R5 ;  /* 0x000000ffff070224 */ /* 0x000fe200078e0005 */
[----:B------:R-:W2:Y:S04]  /*1a060*/  LDL.LU R21, [R1+0x14fc] ;  /* 0x0014fc0001157983 */ /* 0x000ea80000300800 */
[----:B------:R0:W-:Y:S04]  /*1a070*/  STL [R1+0x1abc], R5 ;  /* 0x001abc0501007387 */ /* 0x0001e80000100800 */
[----:B------:R1:W2:Y:S02]  /*1a080*/  @P0 LDG.E.U16 R72, desc[UR6][R6.64] ;  /* 0x0000000606480981 */ /* 0x0002a4000c1e1500 */
[----:B-1----:R-:W-:-:S02]  /*1a090*/  LEA.HI.X.SX32 R7, R33, R93, 0x1, P5 ;  /* 0x0000005d21077211 */ /* 0x002fc400028f0eff */
[----:B----4-:R-:W-:Y:S04]  /*1a0a0*/  STL [R1+0x238c], R74 ;  /* 0x00238c4a01007387 */ /* 0x010fe80000100800 */
[----:B------:R-:W-:Y:S04]  /*1a0b0*/  STL [R1+0x1850], R4 ;  /* 0x0018500401007387 */ /* 0x000fe80000100800 */
[----:B------:R-:W4:Y:S01]  /*1a0c0*/  LDL.LU R33, [R1+0x14f8] ;  /* 0x0014f80001217983 */ /* 0x000f220000300800 */
[----:B------:R-:W-:Y:S01]  /*1a0d0*/  PRMT R71, RZ, 0x7610, R71 ;  /* 0x00007610ff477816 */ /* 0x000fe20000000047 */
[----:B------:R-:W-:Y:S01]  /*1a0e0*/  @P0 IMAD.MOV.U32 R8, RZ, RZ, R20 ;  /* 0x000000ffff080224 */ /* 0x000fe200078e0014 */
[----:B0-----:R-:W-:Y:S01]  /*1a0f0*/  LEA R5, P5, R23, R43, 0x1 ;  /* 0x0000002b17057211 */ /* 0x001fe200078a08ff */
[----:B------:R-:W-:Y:S01]  /*1a100*/  @P0 IMAD.MOV.U32 R9, RZ, RZ, R18 ;  /* 0x000000ffff090224 */ /* 0x000fe200078e0012 */
[----:B------:R0:W-:Y:S01]  /*1a110*/  STL [R1+0x184c], R7 ;  /* 0x00184c0701007387 */ /* 0x0001e20000100800 */
[----:B---3--:R-:W-:-:S02]  /*1a120*/  PRMT R70, RZ, 0x7610, R70 ;  /* 0x00007610ff467816 */ /* 0x008fc40000000046 */
[----:B------:R-:W-:Y:S01]  /*1a130*/  LEA.HI.X.SX32 R6, R23, R93, 0x1, P5 ;  /* 0x0000005d17067211 */ /* 0x000fe200028f0eff */
[----:B------:R1:W3:Y:S01]  /*1a140*/  @P0 LDG.E.U16 R71, desc[UR6][R8.64] ;  /* 0x0000000608470981 */ /* 0x0002e2000c1e1500 */
[----:B------:R-:W-:-:S03]  /*1a150*/  LEA R2, P5, R22, R43, 0x1 ;  /* 0x0000002b16027211 */ /* 0x000fc600078a08ff */
[----:B------:R-:W-:Y:S04]  /*1a160*/  STL [R1+0x1880], R5 ;  /* 0x0018800501007387 */ /* 0x000fe80000100800 */
[----:B------:R-:W3:Y:S01]  /*1a170*/  LDL.LU R20, [R1+0x14f4] ;  /* 0x0014f40001147983 */ /* 0x000ee20000300800 */
[----:B-1----:R-:W-:Y:S02]  /*1a180*/  @P0 IMAD.MOV.U32 R8, RZ, RZ, R4 ;  /* 0x000000ffff080224 */ /* 0x002fe400078e0004 */
[----:B------:R-:W-:Y:S01]  /*1a190*/  @P0 IMAD.MOV.U32 R9, RZ, RZ, R7 ;  /* 0x000000ffff090224 */ /* 0x000fe200078e0007 */
[----:B------:R1:W-:Y:S01]  /*1a1a0*/  STL [R1+0x187c], R6 ;  /* 0x00187c0601007387 */ /* 0x0003e20000100800 */
[----:B0-----:R-:W-:Y:S02]  /*1a1b0*/  LEA.HI.X.SX32 R7, R22, R93, 0x1, P5 ;  /* 0x0000005d16077211 */ /* 0x001fe400028f0eff */
[----:B------:R-:W-:Y:S01]  /*1a1c0*/  PRMT R69, RZ, 0x7610, R69 ;  /* 0x00007610ff457816 */ /* 0x000fe20000000045 */
[----:B------:R0:W3:Y:S01]  /*1a1d0*/  @P0 LDG.E.U16 R70, desc[UR6][R8.64] ;  /* 0x0000000608460981 */ /* 0x0000e2000c1e1500 */
[----:B------:R-:W-:-:S03]  /*1a1e0*/  LEA R4, P5, R27, R43, 0x1 ;  /* 0x0000002b1b047211 */ /* 0x000fc600078a08ff */
[----:B------:R-:W-:Y:S04]  /*1a1f0*/  STL [R1+0x18b0], R2 ;  /* 0x0018b00201007387 */ /* 0x000fe80000100800 */
[----:B------:R-:W3:Y:S01]  /*1a200*/  LDL.LU R23, [R1+0x14f0] ;  /* 0x0014f00001177983 */ /* 0x000ee20000300800 */
[----:B0-----:R-:W-:Y:S02]  /*1a210*/  @P0 IMAD.MOV.U32 R8, RZ, RZ, R5 ;  /* 0x000000ffff080224 */ /* 0x001fe400078e0005 */
[----:B------:R-:W-:Y:S01]  /*1a220*/  @P0 IMAD.MOV.U32 R9, RZ, RZ, R6 ;  /* 0x000000ffff090224 */ /* 0x000fe200078e0006 */
[----:B-1----:R-:W-:Y:S01]  /*1a230*/  LEA.HI.X.SX32 R6, R27, R93, 0x1, P5 ;  /* 0x0000005d1b067211 */ /* 0x002fe200028f0eff */
[----:B------:R0:W-:Y:S01]  /*1a240*/  STL [R1+0x18ac], R7 ;  /* 0x0018ac0701007387 */ /* 0x0001e20000100800 */
[----:B------:R-:W-:-:S02]  /*1a250*/  LEA R5, P5, R28, R43, 0x1 ;  /* 0x0000002b1c057211 */ /* 0x000fc400078a08ff */
[----:B------:R-:W-:Y:S01]  /*1a260*/  PRMT R66, RZ, 0x7610, R66 ;  /* 0x00007610ff427816 */ /* 0x000fe20000000042 */
[----:B------:R1:W3:Y:S04]  /*1a270*/  @P0 LDG.E.U16 R69, desc[UR6][R8.64] ;  /* 0x0000000608450981 */ /* 0x0002e8000c1e1500 */
[----:B------:R-:W3:Y:S01]  /*1a280*/  LDL.LU R22, [R1+0x14ec] ;  /* 0x0014ec0001167983 */ /* 0x000ee20000300800 */
[----:B------:R-:W-:-:S03]  /*1a290*/  PRMT R65, RZ, 0x7610, R65 ;  /* 0x00007610ff417816 */ /* 0x000fc60000000041 */
[----:B------:R-:W-:Y:S01]  /*1a2a0*/  STL [R1+0x18e0], R4 ;  /* 0x0018e00401007387 */ /* 0x000fe20000100800 */
[----:B-1----:R-:W-:Y:S02]  /*1a2b0*/  @P0 IMAD.MOV.U32 R8, RZ, RZ, R2 ;  /* 0x000000ffff080224 */ /* 0x002fe400078e0002 */
[----:B------:R-:W-:Y:S01]  /*1a2c0*/  @P0 IMAD.MOV.U32 R9, RZ, RZ, R7 ;  /* 0x000000ffff090224 */ /* 0x000fe200078e0007 */
[----:B0-----:R-:W-:Y:S01]  /*1a2d0*/  LEA.HI.X.SX32 R7, R28, R93, 0x1, P5 ;  /* 0x0000005d1c077211 */ /* 0x001fe200028f0eff */
[----:B------:R0:W-:Y:S01]  /*1a2e0*/  STL [R1+0x18dc], R6 ;  /* 0x0018dc0601007387 */ /* 0x0001e20000100800 */
[----:B--2---:R-:W-:-:S03]  /*1a2f0*/  LEA R2, P5, R21, R43, 0x1 ;  /* 0x0000002b15027211 */ /* 0x004fc600078a08ff */
[----:B------:R-:W2:Y:S04]  /*1a300*/  LDL.LU R27, [R1+0x14e8] ;  /* 0x0014e800011b7983 */ /* 0x000ea80000300800 */
[----:B------:R1:W2:Y:S04]  /*1a310*/  @P0 LDG.E.U16 R66, desc[UR6][R8.64] ;  /* 0x0000000608420981 */ /* 0x0002a8000c1e1500 */
[----:B------:R-:W-:Y:S04]  /*1a320*/  STL [R1+0x1910], R5 ;  /* 0x0019100501007387 */ /* 0x000fe80000100800 */
[----:B------:R4:W-:Y:S01]  /*1a330*/  STL [R1+0x190c], R7 ;  /* 0x00190c0701007387 */ /* 0x0009e20000100800 */
[----:B-1----:R-:W-:-:S02]  /*1a340*/  @P0 IMAD.MOV.U32 R8, RZ, RZ, R4 ;  /* 0x000000ffff080224 */ /* 0x002fc400078e0004 */
[----:B------:R-:W-:Y:S01]  /*1a350*/  @P0 IMAD.MOV.U32 R9, RZ, RZ, R6 ;  /* 0x000000ffff090224 */ /* 0x000fe200078e0006 */
[----:B0-----:R-:W-:Y:S01]  /*1a360*/  LEA.HI.X.SX32 R6, R21, R93, 0x1, P5 ;  /* 0x0000005d15067211 */ /* 0x001fe200028f0eff */
[----:B------:R-:W2:Y:S04]  /*1a370*/  LDL.LU R28, [R1+0x14e4] ;  /* 0x0014e400011c7983 */ /* 0x000ea80000300800 */
[----:B------:R0:W2:Y:S04]  /*1a380*/  @P0 LDG.E.U16 R65, desc[UR6][R8.64] ;  /* 0x0000000608410981 */ /* 0x0000a8000c1e1500 */
[----:B------:R-:W-:Y:S04]  /*1a390*/  STL [R1+0x1940], R2 ;  /* 0x0019400201007387 */ /* 0x000fe80000100800 */
[----:B------:R1:W-:Y:S01]  /*1a3a0*/  STL [R1+0x193c], R6 ;  /* 0x00193c0601007387 */ /* 0x0003e20000100800 */
[----:B0-----:R-:W-:Y:S01]  /*1a3b0*/  @P0 IMAD.MOV.U32 R9, RZ, RZ, R7 ;  /* 0x000000ffff090224 */ /* 0x001fe200078e0007 */
[----:B----4-:R-:W-:-:S04]  /*1a3c0*/  LEA R4, P5, R33, R43, 0x1 ;  /* 0x0000002b21047211 */ /* 0x010fc800078a08ff */
[----:B------:R-:W-:Y:S01]  /*1a3d0*/  LEA.HI.X.SX32 R7, R33, R93, 0x1, P5 ;  /* 0x0000005d21077211 */ /* 0x000fe200028f0eff */
[----:B------:R-:W-:Y:S04]  /*1a3e0*/  STL [R1+0x1970], R4 ;  /* 0x0019700401007387 */ /* 0x000fe80000100800 */
[----:B------:R-:W4:Y:S01]  /*1a3f0*/  LDL.LU R33, [R1+0x149c] ;  /* 0x00149c0001217983 */ /* 0x000f220000300800 */
[----:B------:R-:W-:Y:S01]  /*1a400*/  PRMT R64, RZ, 0x7610, R64 ;  /* 0x00007610ff407816 */ /* 0x000fe20000000040 */
[----:B------:R-:W-:Y:S01]  /*1a410*/  @P0 IMAD.MOV.U32 R8, RZ, RZ, R5 ;  /* 0x000000ffff080224 */ /* 0x000fe200078e0005 */
[----:B------:R-:W-:-:S04]  /*1a420*/  PRMT R63, RZ, 0x7610, R63 ;  /* 0x00007610ff3f7816 */ /* 0x000fc8000000003f */
[----:B------:R0:W4:Y:S01]  /*1a430*/  @P0 LDG.E.U16 R64, desc[UR6][R8.64] ;  /* 0x0000000608400981 */ /* 0x000122000c1e1500 */
[C---:B---3--:R-:W-:Y:S02]  /*1a440*/  LEA R5, P5, R20.reuse, R43, 0x1 ;  /* 0x0000002b14057211 */ /* 0x048fe400078a08ff */
[----:B------:R-:W-:Y:S01]  /*1a450*/  PRMT R62, RZ, 0x7610, R62 ;  /* 0x00007610ff3e7816 */ /* 0x000fe2000000003e */
[----:B0-----:R-:W-:Y:S02]  /*1a460*/  @P0 IMAD.MOV.U32 R8, RZ, RZ, R2 ;  /* 0x000000ffff080224 */ /* 0x001fe400078e0002 */
[----:B------:R-:W-:Y:S01]  /*1a470*/  @P0 IMAD.MOV.U32 R9, RZ, RZ, R6 ;  /* 0x000000ffff090224 */ /* 0x000fe200078e0006 */
[----:B-1----:R-:W-:-:S04]  /*1a480*/  LEA.HI.X.SX32 R6, R20, R93, 0x1, P5 ;  /* 0x0000005d14067211 */ /* 0x002fc800028f0eff */
[----:B------:R0:W3:Y:S01]  /*1a490*/  @P0 LDG.E.U16 R63, desc[UR6][R8.64] ;  /* 0x00000006083f0981 */ /* 0x0000e2000c1e1500 */
[----:B------:R-:W-:-:S03]  /*1a4a0*/  LEA R2, P5, R23, R43, 0x1 ;  /* 0x0000002b17027211 */ /* 0x000fc600078a08ff */
[----:B------:R1:W-:Y:S01]  /*1a4b0*/  STL [R1+0x196c], R7 ;  /* 0x00196c0701007387 */ /* 0x0003e20000100800 */
[----:B------:R-:W-:Y:S01]  /*1a4c0*/  PRMT R61, RZ, 0x7610, R61 ;  /* 0x00007610ff3d7816 */ /* 0x000fe2000000003d */
[----:B0-----:R-:W-:Y:S02]  /*1a4d0*/  @P0 IMAD.MOV.U32 R8, RZ, RZ, R4 ;  /* 0x000000ffff080224 */ /* 0x001fe400078e0004 */
[----:B------:R-:W-:Y:S01]  /*1a4e0*/  @P0 IMAD.MOV.U32 R9, RZ, RZ, R7 ;  /* 0x000000ffff090224 */ /* 0x000fe200078e0007 */
[----:B-1----:R-:W-:Y:S02]  /*1a4f0*/  LEA.HI.X.SX32 R7, R23, R93, 0x1, P5 ;  /* 0x0000005d17077211 */ /* 0x002fe400028f0eff */
[----:B------:R-:W-:Y:S02]  /*1a500*/  LEA R4, P5, R22, R43, 0x1 ;  /* 0x0000002b16047211 */ /* 0x000fe400078a08ff */
[----:B------:R0:W3:Y:S04]  /*1a510*/  @P0 LDG.E.U16 R62, desc[UR6][R8.64] ;  /* 0x00000006083e0981 */ /* 0x0000e8000c1e1500 */
[----:B------:R-:W-:Y:S01]  /*1a520*/  STL [R1+0x19a0], R5 ;  /* 0x0019a00501007387 */ /* 0x000fe20000100800 */
[----:B------:R-:W-:-:S03]  /*1a530*/  PRMT R59, RZ, 0x7610, R59 ;  /* 0x00007610ff3b7816 */ /* 0x000fc6000000003b */
[----:B------:R1:W-:Y:S01]  /*1a540*/  STL [R1+0x199c], R6 ;  /* 0x00199c0601007387 */ /* 0x0003e20000100800 */
[----:B0-----:R-:W-:Y:S02]  /*1a550*/  @P0 IMAD.MOV.U32 R8, RZ, RZ, R5 ;  /* 0x000000ffff080224 */ /* 0x001fe400078e0005 */
[----:B------:R-:W-:Y:S01]  /*1a560*/  @P0 IMAD.MOV.U32 R9, RZ, RZ, R6 ;  /* 0x000000ffff090224 */ /* 0x000fe200078e0006 */
[----:B------:R-:W-:Y:S04]  /*1a570*/  STL [R1+0x19d0], R2 ;  /* 0x0019d00201007387 */ /* 0x000fe80000100800 */
[----:B------:R0:W3:Y:S01]  /*1a580*/  @P0 LDG.E.U16 R61, desc[UR6][R8.64] ;  /* 0x00000006083d0981 */ /* 0x0000e2000c1e1500 */
[----:B-1----:R-:W-:Y:S02]  /*1a590*/  LEA.HI.X.SX32 R6, R22, R93, 0x1, P5 ;  /* 0x0000005d16067211 */ /* 0x002fe400028f0eff */
[----:B--2---:R-:W-:Y:S01]  /*1a5a0*/  LEA R5, P5, R27, R43, 0x1 ;  /* 0x0000002b1b057211 */ /* 0x004fe200078a08ff */
[----:B------:R1:W-:Y:S04]  /*1a5b0*/  STL [R1+0x19cc], R7 ;  /* 0x0019cc0701007387 */ /* 0x0003e80000100800 */
[----:B------:R-:W-:Y:S01]  /*1a5c0*/  STL [R1+0x1a00], R4 ;  /* 0x001a000401007387 */ /* 0x000fe20000100800 */
[----:B0-----:R-:W-:-:S02]  /*1a5d0*/  @P0 IMAD.MOV.U32 R8, RZ, RZ, R2 ;  /* 0x000000ffff080224 */ /* 0x001fc400078e0002 */
[----:B------:R-:W-:Y:S01]  /*1a5e0*/  @P0 IMAD.MOV.U32 R9, RZ, RZ, R7 ;  /* 0x000000ffff090224 */ /* 0x000fe200078e0007 */
[----:B------:R0:W-:Y:S01]  /*1a5f0*/  STL [R1+0x19fc], R6 ;  /* 0x0019fc0601007387 */ /* 0x0001e20000100800 */
[----:B-1----:R-:W-:Y:S02]  /*1a600*/  LEA.HI.X.SX32 R7, R27, R93, 0x1, P5 ;  /* 0x0000005d1b077211 */ /* 0x002fe400028f0eff */
[----:B------:R-:W-:Y:S01]  /*1a610*/  LEA R2, P5, R28, R43, 0x1 ;  /* 0x0000002b1c027211 */ /* 0x000fe200078a08ff */
[----:B------:R-:W-:Y:S04]  /*1a620*/  STL [R1+0x1a28], R5 ;  /* 0x001a280501007387 */ /* 0x000fe80000100800 */
[----:B------:R-:W2:Y:S04]  /*1a630*/  LDL.LU R23, [R1+0x1540] ;  /* 0x0015400001177983 */ /* 0x000ea80000300800 */
[----:B------:R1:W3:Y:S01]  /*1a640*/  @P0 LDG.E.U16 R59, desc[UR6][R8.64] ;  /* 0x00000006083b0981 */ /* 0x0002e2000c1e1500 */
[----:B------:R-:W-:-:S03]  /*1a650*/  PRMT R58, RZ, 0x7610, R58 ;  /* 0x00007610ff3a7816 */ /* 0x000fc6000000003a */
[----:B------:R4:W-:Y:S04]  /*1a660*/  STL [R1+0x1a24], R7 ;  /* 0x001a240701007387 */ /* 0x0009e80000100800 */
[----:B------:R-:W3:Y:S01]  /*1a670*/  LDL.LU R27, [R1+0x153c] ;  /* 0x00153c00011b7983 */ /* 0x000ee20000300800 */
[----:B-1----:R-:W-:Y:S01]  /*1a680*/  @P0 IMAD.MOV.U32 R9, RZ, RZ, R6 ;  /* 0x000000ffff090224 */ /* 0x002fe200078e0006 */
[----:B0-----:R-:W-:Y:S01]  /*1a690*/  LEA.HI.X.SX32 R6, R28, R93, 0x1, P5 ;  /* 0x0000005d1c067211 */ /* 0x001fe200028f0eff */
[----:B------:R-:W-:Y:S01]  /*1a6a0*/  @P0 IMAD.MOV.U32 R8, RZ, RZ, R4 ;  /* 0x000000ffff080224 */ /* 0x000fe200078e0004 */
[----:B------:R-:W-:Y:S04]  /*1a6b0*/  STL [R1+0x1a50], R2 ;  /* 0x001a500201007387 */ /* 0x000fe80000100800 */
[----:B------:R-:W3:Y:S04]  /*1a6c0*/  LDL R21, [R1+0x1824] ;  /* 0x0018240001157983 */ /* 0x000ee80000100800 */
[----:B------:R-:W3:Y:S04]  /*1a6d0*/  LDL R22, [R1+0x1828] ;  /* 0x0018280001167983 */ /* 0x000ee80000100800 */
[----:B------:R0:W-:Y:S01]  /*1a6e0*/  STL [R1+0x1a4c], R6 ;  /* 0x001a4c0601007387 */ /* 0x0001e20000100800 */
[----:B------:R-:W-:-:S03]  /*1a6f0*/  PRMT R57, RZ, 0x7610, R57 ;  /* 0x00007610ff397816 */ /* 0x000fc60000000039 */
[----:B------:R1:W3:Y:S02]  /*1a700*/  @P0 LDG.E.U16 R58, desc[UR6][R8.64] ;  /* 0x00000006083a0981 */ /* 0x0002e4000c1e1500 */
[----:B-1----:R-:W-:Y:S02]  /*1a710*/  @P0 IMAD.MOV.U32 R9, RZ, RZ, R7 ;  /* 0x000000ffff090224 */ /* 0x002fe400078e0007 */
[----:B------:R-:W-:-:S05]  /*1a720*/  @P0 IMAD.MOV.U32 R8, RZ, RZ, R5 ;  /* 0x000000ffff080224 */ /* 0x000fca00078e0005 */
[----:B------:R1:W3:Y:S02]  /*1a730*/  @P0 LDG.E.U16 R57, desc[UR6][R8.64] ;  /* 0x0000000608390981 */ /* 0x0002e4000c1e1500 */
[----:B-1----:R-:W-:Y:S01]  /*1a740*/  @P0 IMAD.MOV.U32 R9, RZ, RZ, R6 ;  /* 0x000000ffff090224 */ /* 0x002fe200078e0006 */
[----:B----4-:R-:W-:-:S05]  /*1a750*/  LEA R4, P5, R33, R43, 0x1 ;  /* 0x0000002b21047211 */ /* 0x010fca00078a08ff */
[----:B------:R-:W-:Y:S04]  /*1a760*/  STL [R1+0x1a78], R4 ;  /* 0x001a780401007387 */ /* 0x000fe80000100800 */
[----:B------:R-:W4:Y:S01]  /*1a770*/  LDL.LU R28, [R1+0x1538] ;  /* 0x00153800011c7983 */ /* 0x000f220000300800 */
[----:B------:R-:W-:Y:S02]  /*1a780*/  LEA.HI.X.SX32 R7, R33, R93, 0x1, P5 ;  /* 0x0000005d21077211 */ /* 0x000fe400028f0eff */
[----:B------:R-:W-:-:S03]  /*1a790*/  LEA R5, P5, R81, R43, 0x1 ;  /* 0x0000002b51057211 */ /* 0x000fc600078a08ff */
[----:B------:R1:W-:Y:S01]  /*1a7a0*/  STL [R1+0x1a74], R7 ;  /* 0x001a740701007387 */ /* 0x0003e20000100800 */
[----:B0-----:R-:W-:-:S03]  /*1a7b0*/  LEA.HI.X.SX32 R6, R81, R93, 0x1, P5 ;  /* 0x0000005d51067211 */ /* 0x001fc600028f0eff */
[----:B------:R-:W4:Y:S04]  /*1a7c0*/  LDL.LU R33, [R1+0x1534] ;  /* 0x0015340001217983 */ /* 0x000f280000300800 */
[----:B------:R-:W-:Y:S04]  /*1a7d0*/  STL [R1+0x1aa0], R5 ;  /* 0x001aa00501007387 */ /* 0x000fe80000100800 */
[----:B------:R0:W-:Y:S04]  /*1a7e0*/  STL [R1+0x1a9c], R6 ;  /* 0x001a9c0601007387 */ /* 0x0001e80000100800 */
[----:B------:R-:W4:Y:S01]  /*1a7f0*/  LDL.LU R81, [R1+0x1530] ;  /* 0x0015300001517983 */ /* 0x000f220000300800 */
[----:B------:R-:W-:Y:S01]  /*1a800*/  PRMT R56, RZ, 0x7610, R56 ;  /* 0x00007610ff387816 */ /* 0x000fe20000000038 */
[----:B------:R-:W-:Y:S01]  /*1a810*/  @P0 IMAD.MOV.U32 R8, RZ, RZ, R2 ;  /* 0x000000ffff080224 */ /* 0x000fe200078e0002 */
[----:B------:R-:W-:-:S02]  /*1a820*/  LEA R2, P5, R92, R43, 0x1 ;  /* 0x0000002b5c027211 */ /* 0x000fc400078a08ff */
[----:B------:R-:W-:Y:S02]  /*1a830*/  PRMT R54, RZ, 0x7610, R54 ;  /* 0x00007610ff367816 */ /* 0x000fe40000000036 */
[----:B------:R0:W4:Y:S01]  /*1a840*/  @P0 LDG.E.U16 R56, desc[UR6][R8.64] ;  /* 0x0000000608380981 */ /* 0x000122000c1e1500 */
[----:B------:R-:W-:Y:S01]  /*1a850*/  PRMT R53, RZ, 0x7610, R53 ;  /* 0x00007610ff357816 */ /* 0x000fe20000000035 */
[----:B0-----:R-:W-:Y:S02]  /*1a860*/  @P0 IMAD.MOV.U32 R9, RZ, RZ, R7 ;  /* 0x000000ffff090224 */ /* 0x001fe400078e0007 */
[----:B-1----:R-:W-:Y:S02]  /*1a870*/  @P0 IMAD.MOV.U32 R7, RZ, RZ, R6 ;  /* 0x000000ffff070224 */ /* 0x002fe400078e0006 */
[----:B------:R-:W-:Y:S01]  /*1a880*/  @P0 IMAD.MOV.U32 R8, RZ, RZ, R4 ;  /* 0x000000ffff080224 */ /* 0x000fe200078e0004 */
[----:B------:R-:W-:Y:S01]  /*1a890*/  LEA.HI.X.SX32 R4, R92, R93, 0x1, P5 ;  /* 0x0000005d5c047211 */ /* 0x000fe200028f0eff */
[----:B------:R-:W-:Y:S01]  /*1a8a0*/  @P0 IMAD.MOV.U32 R6, RZ, RZ, R5 ;  /* 0x000000ffff060224 */ /* 0x000fe200078e0005 */
[----:B------:R-:W-:Y:S04]  /*1a8b0*/  STL [R1+0x1ac8], R2 ;  /* 0x001ac80201007387 */ /* 0x000fe80000100800 */
[----:B------:R0:W4:Y:S01]  /*1a8c0*/  @P0 LDG.E.U16 R54, desc[UR6][R6.64] ;  /* 0x0000000606360981 */ /* 0x000122000c1e1500 */
[----:B------:R-:W-:-:S03]  /*1a8d0*/  PRMT R55, RZ, 0x7610, R55 ;  /* 0x00007610ff377816 */ /* 0x000fc60000000037 */
[----:B------:R-:W4:Y:S04]  /*1a8e0*/  LDL.LU R92, [R1+0x2398] ;  /* 0x00239800015c7983 */ /* 0x000f280000300800 */
[----:B------:R-:W4:Y:S01]  /*1a8f0*/  LDL.LU R20, [R1+0x152c] ;  /* 0x00152c0001147983 */ /* 0x000f220000300800 */
[----:B0-----:R-:W-:Y:S02]  /*1a900*/  @P0 IMAD.MOV.U32 R6, RZ, RZ, R2 ;  /* 0x000000ffff060224 */ /* 0x001fe400078e0002 */
[----:B------:R-:W-:Y:S01]  /*1a910*/  @P0 IMAD.MOV.U32 R7, RZ, RZ, R4 ;  /* 0x000000ffff070224 */ /* 0x000fe200078e0004 */
[----:B------:R3:W-:Y:S04]  /*1a920*/  STL [R1+0x1ac4], R4 ;  /* 0x001ac40401007387 */ /* 0x0007e80000100800 */
[----:B------:R0:W4:Y:S01]  /*1a930*/  @P0 LDG.E.U16 R53, desc[UR6][R6.64] ;  /* 0x0000000606350981 */ /* 0x000122000c1e1500 */
[----:B--2---:R-:W-:-:S03]  /*1a940*/  LEA R5, P5, R23, R43, 0x1 ;  /* 0x0000002b17057211 */ /* 0x004fc600078a08ff */
[----:B------:R1:W2:Y:S01]  /*1a950*/  @P0 LDG.E.U16 R55, desc[UR6][R8.64] ;  /* 0x0000000608370981 */ /* 0x0002a2000c1e1500 */
[----:B------:R-:W-:-:S03]  /*1a960*/  PRMT R50, RZ, 0x7610, R50 ;  /* 0x00007610ff327816 */ /* 0x000fc60000000032 */
[----:B------:R-:W-:Y:S01]  /*1a970*/  STL [R1+0x1858], R5 ;  /* 0x0018580501007387 */ /* 0x000fe20000100800 */
[----:B0-----:R-:W-:-:S03]  /*1a980*/  LEA.HI.X.SX32 R7, R23, R93, 0x1, P5 ;  /* 0x0000005d17077211 */ /* 0x001fc600028f0eff */
[----:B------:R-:W2:Y:S01]  /*1a990*/  LDL.LU R23, [R1+0x1528] ;  /* 0x0015280001177983 */ /* 0x000ea20000300800 */
[----:B---3--:R-:W-:-:S03]  /*1a9a0*/  LEA R4, P5, R27, R43, 0x1 ;  /* 0x0000002b1b047211 */ /* 0x008fc600078a08ff */
[----:B------:R0:W-:Y:S01]  /*1a9b0*/  STL [R1+0x1854], R7 ;  /* 0x0018540701007387 */ /* 0x0001e20000100800 */
[----:B------:R-:W-:-:S03]  /*1a9c0*/  LEA.HI.X.SX32 R6, R27, R93, 0x1, P5 ;  /* 0x0000005d1b067211 */ /* 0x000fc600028f0eff */
[----:B------:R-:W-:Y:S01]  /*1a9d0*/  STL [R1+0x1888], R4 ;  /* 0x0018880401007387 */ /* 0x000fe20000100800 */
[----:B-1----:R-:W-:Y:S02]  /*1a9e0*/  @P0 IMAD.MOV.U32 R9, RZ, RZ, R21 ;  /* 0x000000ffff090224 */ /* 0x002fe400078e0015 */
[----:B------:R-:W-:Y:S02]  /*1a9f0*/  @P0 IMAD.MOV.U32 R8, RZ, RZ, R22 ;  /* 0x000000ffff080224 */ /* 0x000fe400078e0016 */
[----:B------:R-:W3:Y:S04]  /*1aa00*/  LDL.LU R22, [R1+0x1524] ;  /* 0x0015240001167983 */ /* 0x000ee80000300800 */
[----:B------:R1:W3:Y:S01]  /*1aa10*/  @P0 LDG.E.U16 R50, desc[UR6][R8.64] ;  /* 0x0000000608320981 */ /* 0x0002e2000c1e1500 */
[----:B------:R-:W-:-:S03]  /*1aa20*/  PRMT R48, RZ, 0x7610, R48 ;  /* 0x00007610ff307816 */ /* 0x000fc60000000030 */
[----:B------:R0:W-:Y:S01]  /*1aa30*/  STL [R1+0x1884], R6 ;  /* 0x0018840601007387 */ /* 0x0001e20000100800 */
[----:B-1----:R-:W-:Y:S02]  /*1aa40*/  @P0 IMAD.MOV.U32 R9, RZ, RZ, R7 ;  /* 0x000000ffff090224 */ /* 0x002fe400078e0007 */
[----:B------:R-:W-:Y:S01]  /*1aa50*/  @P0 IMAD.MOV.U32 R8, RZ, RZ, R5 ;  /* 0x000000ffff080224 */ /* 0x000fe200078e0005 */
[----:B------:R-:W-:-:S04]  /*1aa60*/  PRMT R47, RZ, 0x7610, R47 ;  /* 0x00007610ff2f7816 */ /* 0x000fc8000000002f */
[----:B------:R1:W3:Y:S02]  /*1aa70*/  @P0 LDG.E.U16 R48, desc[UR6][R8.64] ;  /* 0x0000000608300981 */ /* 0x0002e4000c1e1500 */
[----:B-1----:R-:W-:Y:S02]  /*1aa80*/  @P0 IMAD.MOV.U32 R9, RZ, RZ, R6 ;  /* 0x000000ffff090224 */ /* 0x002fe400078e0006 */
[----:B------:R-:W-:-:S05]  /*1aa90*/  @P0 IMAD.MOV.U32 R8, RZ, RZ, R4 ;  /* 0x000000ffff080224 */ /* 0x000fca00078e0004 */
[----:B------:R1:W3:Y:S01]  /*1aaa0*/  @P0 LDG.E.U16 R47, desc[UR6][R8.64] ;  /* 0x00000006082f0981 */ /* 0x0002e2000c1e1500 */
[----:B----4-:R-:W-:-:S04]  /*1aab0*/  LEA R2, P5, R28, R43, 0x1 ;  /* 0x0000002b1c027211 */ /* 0x010fc800078a08ff */
[----:B0-----:R-:W-:Y:S01]  /*1aac0*/  LEA.HI.X.SX32 R7, R28, R93, 0x1, P5 ;  /* 0x0000005d1c077211 */ /* 0x001fe200028f0eff */
[----:B------:R-:W-:Y:S04]  /*1aad0*/  STL [R1+0x18b8], R2 ;  /* 0x0018b80201007387 */ /* 0x000fe80000100800 */
[----:B------:R-:W4:Y:S01]  /*1aae0*/  LDL.LU R27, [R1+0x1520] ;  /* 0x00152000011b7983 */ /* 0x000f220000300800 */
[----:B------:R-:W-:-:S03]  /*1aaf0*/  LEA R5, P5, R33, R43, 0x1 ;  /* 0x0000002b21057211 */ /* 0x000fc600078a08ff */
[----:B------:R0:W-:Y:S04]  /*1ab00*/  STL [R1+0x18b4], R7 ;  /* 0x0018b40701007387 */ /* 0x0001e80000100800 */
[----:B------:R-:W4:Y:S01]  /*1ab10*/  LDL.LU R28, [R1+0x151c] ;  /* 0x00151c00011c7983 */ /* 0x000f220000300800 */
[----:B------:R-:W-:-:S03]  /*1ab20*/  LEA.HI.X.SX32 R6, R33, R93, 0x1, P5 ;  /* 0x0000005d21067211 */ /* 0x000fc600028f0eff */
[----:B------:R-:W-:Y:S01]  /*1ab30*/  STL [R1+0x18e8], R5 ;  /* 0x0018e80501007387 */ /* 0x000fe20000100800 */
[----:B------:R-:W-:-:S03]  /*1ab40*/  LEA R4, P5, R81, R43, 0x1 ;  /* 0x0000002b51047211 */ /* 0x000fc600078a08ff */
[----:B------:R-:W4:Y:S01]  /*1ab50*/  LDL.LU R33, [R1+0x1518] ;  /* 0x0015180001217983 */ /* 0x000f220000300800 */
[----:B-1----:R-:W-:Y:S01]  /*1ab60*/  @P0 IMAD.MOV.U32 R9, RZ, RZ, R7 ;  /* 0x000000ffff090224 */ /* 0x002fe200078e0007 */
[----:B0-----:R-:W-:Y:S02]  /*1ab70*/  LEA.HI.X.SX32 R7, R81, R93, 0x1, P5 ;  /* 0x0000005d51077211 */ /* 0x001fe400028f0eff */
[----:B------:R0:W-:Y:S04]  /*1ab80*/  STL [R1+0x18e4], R6 ;  /* 0x0018e40601007387 */ /* 0x0001e80000100800 */
[----:B------:R-:W-:Y:S04]  /*1ab90*/  STL [R1+0x1918], R4 ;  /* 0x0019180401007387 */ /* 0x000fe80000100800 */
[----:B------:R-:W4:Y:S01]  /*1aba0*/  LDL.LU R81, [R1+0x1514] ;  /* 0x0015140001517983 */ /* 0x000f220000300800 */
[----:B------:R-:W-:Y:S01]  /*1abb0*/  PRMT R46, RZ, 0x7610, R46 ;  /* 0x00007610ff2e7816 */ /* 0x000fe2000000002e */
[----:B------:R-:W-:Y:S01]  /*1abc0*/  @P0 IMAD.MOV.U32 R8, RZ, RZ, R2 ;  /* 0x000000ffff080224 */ /* 0x000fe200078e0002 */
[----:B------:R-:W-:-:S04]  /*1abd0*/  PRMT R45, RZ, 0x7610, R45 ;  /* 0x00007610ff2d7816 */ /* 0x000fc8000000002d */
[----:B------:R1:W4:Y:S01]  /*1abe0*/  @P0 LDG.E.U16 R46, desc[UR6][R8.64] ;  /* 0x00000006082e0981 */ /* 0x000322000c1e1500 */
[----:B------:R-:W-:Y:S01]  /*1abf0*/  PRMT R44, RZ, 0x7610, R44 ;  /* 0x00007610ff2c7816 */ /* 0x000fe2000000002c */
[----:B-1----:R-:W-:Y:S02]  /*1ac00*/  @P0 IMAD.MOV.U32 R8, RZ, RZ, R5 ;  /* 0x000000ffff080224 */ /* 0x002fe400078e0005 */
[----:B------:R-:W-:Y:S01]  /*1ac10*/  @P0 IMAD.MOV.U32 R9, RZ, RZ, R6 ;  /* 0x000000ffff090224 */ /* 0x000fe200078e0006 */
[----:B------:R-:W-:-:S04]  /*1ac20*/  LEA R2, P5, R20, R43, 0x1 ;  /* 0x0000002b14027211 */ /* 0x000fc800078a08ff */
[----:B------:R1:W4:Y:S01]  /*1ac30*/  @P0 LDG.E.U16 R45, desc[UR6][R8.64] ;  /* 0x00000006082d0981 */ /* 0x000322000c1e1500 */
[----:B0-----:R-:W-:-:S03]  /*1ac40*/  LEA.HI.X.SX32 R6, R20, R93, 0x1, P5 ;  /* 0x0000005d14067211 */ /* 0x001fc600028f0eff */
[----:B------:R0:W-:Y:S01]  /*1ac50*/  STL [R1+0x1914], R7 ;  /* 0x0019140701007387 */ /* 0x0001e20000100800 */
[----:B------:R-:W-:Y:S01]  /*1ac60*/  PRMT R42, RZ, 0x7610, R42 ;  /* 0x00007610ff2a7816 */ /* 0x000fe2000000002a */
[----:B-1----:R-:W-:Y:S02]  /*1ac70*/  @P0 IMAD.MOV.U32 R8, RZ, RZ, R4 ;  /* 0x000000ffff080224 */ /* 0x002fe400078e0004 */
[----:B------:R-:W-:Y:S01]  /*1ac80*/  @P0 IMAD.MOV.U32 R9, RZ, RZ, R7 ;  /* 0x000000ffff090224 */ /* 0x000fe200078e0007 */
[----:B--2---:R-:W-:-:S04]  /*1ac90*/  LEA R5, P5, R23, R43, 0x1 ;  /* 0x0000002b17057211 */ /* 0x004fc800078a08ff */
[----:B------:R1:W2:Y:S01]  /*1aca0*/  @P0 LDG.E.U16 R44, desc[UR6][R8.64] ;  /* 0x00000006082c0981 */ /* 0x0002a2000c1e1500 */
[----:B0-----:R-:W-:-:S03]  /*1acb0*/  LEA.HI.X.SX32 R7, R23, R93, 0x1, P5 ;  /* 0x0000005d17077211 */ /* 0x001fc600028f0eff */
[----:B------:R-:W-:Y:S01]  /*1acc0*/  STL [R1+0x1948], R2 ;  /* 0x0019480201007387 */ /* 0x000fe20000100800 */
[----:B------:R-:W-:-:S03]  /*1acd0*/  PRMT R41, RZ, 0x7610, R41 ;  /* 0x00007610ff297816 */ /* 0x000fc60000000029 */
[----:B------:R0:W-:Y:S01]  /*1ace0*/  STL [R1+0x1944], R6 ;  /* 0x0019440601007387 */ /* 0x0001e20000100800 */
[----:B-1----:R-:W-:Y:S02]  /*1acf0*/  @P0 IMAD.MOV.U32 R8, RZ, RZ, R2 ;  /* 0x000000ffff080224 */ /* 0x002fe400078e0002 */
[----:B------:R-:W-:Y:S01]  /*1ad00*/  @P0 IMAD.MOV.U32 R9, RZ, RZ, R6 ;  /* 0x000000ffff090224 */ /* 0x000fe200078e0006 */
[----:B---3--:R-:W-:-:S04]  /*1ad10*/  LEA R4, P5, R22, R43, 0x1 ;  /* 0x0000002b16047211 */ /* 0x008fc800078a08ff */
[----:B------:R1:W3:Y:S01]  /*1ad20*/  @P0 LDG.E.U16 R42, desc[UR6][R8.64] ;  /* 0x00000006082a0981 */ /* 0x0002e2000c1e1500 */
[----:B0-----:R-:W-:-:S03]  /*1ad30*/  LEA.HI.X.SX32 R6, R22, R93, 0x1, P5 ;  /* 0x0000005d16067211 */ /* 0x001fc600028f0eff */
[----:B------:R-:W-:Y:S04]  /*1ad40*/  STL [R1+0x1978], R5 ;  /* 0x0019780501007387 */ /* 0x000fe80000100800 */
[----:B------:R0:W-:Y:S01]  /*1ad50*/  STL [R1+0x1974], R7 ;  /* 0x0019740701007387 */ /* 0x0001e20000100800 */
[----:B-1----:R-:W-:Y:S02]  /*1ad60*/  @P0 IMAD.MOV.U32 R8, RZ, RZ, R5 ;  /* 0x000000ffff080224 */ /* 0x002fe400078e0005 */
[----:B------:R-:W-:Y:S01]  /*1ad70*/  @P0 IMAD.MOV.U32 R9, RZ, RZ, R7 ;  /* 0x000000ffff090224 */ /* 0x000fe200078e0007 */
[----:B------:R-:W-:Y:S01]  /*1ad80*/  STL [R1+0x19a8], R4 ;  /* 0x0019a80401007387 */ /* 0x000fe20000100800 */
[----:B------:R-:W-:-:S03]  /*1ad90*/  PRMT R40, RZ, 0x7610, R40 ;  /* 0x00007610ff287816 */ /* 0x000fc60000000028 */
[----:B------:R1:W2:Y:S04]  /*1ada0*/  @P0 LDG.E.U16 R41, desc[UR6][R8.64] ;  /* 0x0000000608290981 */ /* 0x0002a8000c1e1500 */
[----:B------:R0:W-:Y:S01]  /*1adb0*/  STL [R1+0x19a4], R6 ;  /* 0x0019a40601007387 */ /* 0x0001e20000100800 */
[----:B-1----:R-:W-:Y:S02]  /*1adc0*/  @P0 IMAD.MOV.U32 R9, RZ, RZ, R6 ;  /* 0x000000ffff090224 */ /* 0x002fe400078e0006 */
[----:B------:R-:W-:Y:S01]  /*1add0*/  @P0 IMAD.MOV.U32 R8, RZ, RZ, R4 ;  /* 0x000000ffff080224 */ /* 0x000fe200078e0004 */
[----:B------:R-:W-:-:S04]  /*1ade0*/  PRMT R39, RZ, 0x7610, R39 ;  /* 0x00007610ff277816 */ /* 0x000fc80000000027 */
[----:B------:R1:W2:Y:S01]  /*1adf0*/  @P0 LDG.E.U16 R40, desc[UR6][R8.64] ;  /* 0x0000000608280981 */ /* 0x0002a2000c1e1500 */
[----:B------:R-:W-:Y:S02]  /*1ae00*/  PRMT R38, RZ, 0x7610, R38 ;  /* 0x00007610ff267816 */ /* 0x000fe40000000026 */
[----:B----4-:R-:W-:-:S04]  /*1ae10*/  LEA R2, P5, R27, R43, 0x1 ;  /* 0x0000002b1b027211 */ /* 0x010fc800078a08ff */
[----:B0-----:R-:W-:Y:S02]  /*1ae20*/  LEA.HI.X.SX32 R7, R27, R93, 0x1, P5 ;  /* 0x0000005d1b077211 */ /* 0x001fe400028f0eff */
[C---:B------:R-:W-:Y:S01]  /*1ae30*/  LEA R5, P5, R28.reuse, R43, 0x1 ;  /* 0x0000002b1c057211 */ /* 0x040fe200078a08ff */
[----:B------:R-:W-:Y:S03]  /*1ae40*/  STL [R1+0x19d8], R2 ;  /* 0x0019d80201007387 */ /* 0x000fe60000100800 */
[----:B------:R-:W-:Y:S01]  /*1ae50*/  LEA.HI.X.SX32 R6, R28, R93, 0x1, P5 ;  /* 0x0000005d1c067211 */ /* 0x000fe200028f0eff */
[----:B------:R0:W-:Y:S01]  /*1ae60*/  STL [R1+0x19d4], R7 ;  /* 0x0019d40701007387 */ /* 0x0001e20000100800 */
[----:B------:R-:W-:-:S03]  /*1ae70*/  LEA R4, P5, R33, R43, 0x1 ;  /* 0x0000002b21047211 */ /* 0x000fc600078a08ff */
[----:B------:R-:W-:Y:S01]  /*1ae80*/  STL [R1+0x1a08], R5 ;  /* 0x001a080501007387 */ /* 0x000fe20000100800 */
[----:B-1----:R-:W-:Y:S02]  /*1ae90*/  @P0 IMAD.MOV.U32 R8, RZ, RZ, R2 ;  /* 0x000000ffff080224 */ /* 0x002fe400078e0002 */
[----:B------:R-:W-:Y:S01]  /*1aea0*/  @P0 IMAD.MOV.U32 R9, RZ, RZ, R7 ;  /* 0x000000ffff090224 */ /* 0x000fe200078e0007 */
[----:B------:R1:W-:Y:S01]  /*1aeb0*/  STL [R1+0x1a04], R6 ;  /* 0x001a040601007387 */ /* 0x0003e20000100800 */
[----:B0-----:R-:W-:-:S03]  /*1aec0*/  LEA.HI.X.SX32 R7, R33, R93, 0x1, P5 ;  /* 0x0000005d21077211 */ /* 0x001fc600028f0eff */
[----:B------:R-:W-:Y:S01]  /*1aed0*/  STL [R1+0x1a30], R4 ;  /* 0x001a300401007387 */ /* 0x000fe20000100800 */
[----:B------:R-:W-:-:S03]  /*1aee0*/  LEA R2, P5, R81, R43, 0x1 ;  /* 0x0000002b51027211 */ /* 0x000fc600078a08ff */
[----:B------:R-:W4:Y:S04]  /*1aef0*/  LDL.LU R27, [R1+0x1560] ;  /* 0x00156000011b7983 */ /* 0x000f280000300800 */
[----:B------:R0:W2:Y:S04]  /*1af00*/  @P0 LDG.E.U16 R39, desc[UR6][R8.64] ;  /* 0x0000000608270981 */ /* 0x0000a8000c1e1500 */
[----:B------:R1:W-:Y:S04]  /*1af10*/  STL [R1+0x1a2c], R7 ;  /* 0x001a2c0701007387 */ /* 0x0003e80000100800 */
[----:B------:R-:W-:Y:S01]  /*1af20*/  STL [R1+0x1a58], R2 ;  /* 0x001a580201007387 */ /* 0x000fe20000100800 */
[----:B0-----:R-:W-:Y:S01]  /*1af30*/  @P0 IMAD.MOV.U32 R9, RZ, RZ, R6 ;  /* 0x000000ffff090224 */ /* 0x001fe200078e0006 */
[----:B-1----:R-:W-:Y:S01]  /*1af40*/  LEA.HI.X.SX32 R6, R81, R93, 0x1, P5 ;  /* 0x0000005d51067211 */ /* 0x002fe200028f0eff */
[----:B------:R-:W-:Y:S01]  /*1af50*/  @P0 IMAD.MOV.U32 R8, RZ, RZ, R5 ;  /* 0x000000ffff080224 */ /* 0x000fe200078e0005 */
[----:B------:R-:W2:Y:S01]  /*1af60*/  LDL R81, [R1+0x1830] ;  /* 0x0018300001517983 */ /* 0x000ea20000100800 */
[----:B------:R-:W-:-:S03]  /*1af70*/  LEA R5, P5, R92, R43, 0x1 ;  /* 0x0000002b5c057211 */ /* 0x000fc600078a08ff */
[----:B------:R0:W3:Y:S04]  /*1af80*/  @P0 LDG.E.U16 R38, desc[UR6][R8.64] ;  /* 0x0000000608260981 */ /* 0x0000e8000c1e1500 */
[----:B------:R-:W3:Y:S04]  /*1af90*/  LDL R28, [R1+0x182c] ;  /* 0x00182c00011c7983 */ /* 0x000ee80000100800 */
[----:B------:R1:W-:Y:S01]  /*1afa0*/  STL [R1+0x1a54], R6 ;  /* 0x001a540601007387 */ /* 0x0003e20000100800 */
[----:B0-----:R-:W-:Y:S01]  /*1afb0*/  @P0 IMAD.MOV.U32 R9, RZ, RZ, R7 ;  /* 0x000000ffff090224 */ /* 0x001fe200078e0007 */
[----:B------:R-:W-:-:S02]  /*1afc0*/  LEA.HI.X.SX32 R7, R92, R93, 0x1, P5 ;  /* 0x0000005d5c077211 */ /* 0x000fc400028f0eff */
[----:B------:R-:W-:Y:S04]  /*1afd0*/  STL [R1+0x1a80], R5 ;  /* 0x001a800501007387 */ /* 0x000fe80000100800 */
[----:B------:R-:W3:Y:S01]  /*1afe0*/  LDL.LU R92, [R1+0x2394] ;  /* 0x00239400015c7983 */ /* 0x000ee20000300800 */
[----:B------:R-:W-:Y:S01]  /*1aff0*/  PRMT R37, RZ, 0x7610, R37 ;  /* 0x00007610ff257816 */ /* 0x000fe20000000025 */
[----:B------:R-:W-:Y:S01]  /*1b000*/  @P0 IMAD.MOV.U32 R8, RZ, RZ, R4 ;  /* 0x000000ffff080224 */ /* 0x000fe200078e0004 */
[----:B------:R-:W-:Y:S02]  /*1b010*/  LEA R4, P5, R80, R43, 0x1 ;  /* 0x0000002b50047211 */ /* 0x000fe400078a08ff */
[----:B------:R-:W-:Y:S02]  /*1b020*/  PRMT R35, RZ, 0x7610, R35 ;  /* 0x00007610ff237816 */ /* 0x000fe40000000023 */
[----:B------:R0:W3:Y:S04]  /*1b030*/  @P0 LDG.E.U16 R37, desc[UR6][R8.64] ;  /* 0x0000000608250981 */ /* 0x0000e8000c1e1500 */
[----:B------:R1:W-:Y:S01]  /*1b040*/  STL [R1+0x1a7c], R7 ;  /* 0x001a7c0701007387 */ /* 0x0003e20000100800 */
[----:B0-----:R-:W-:-:S02]  /*1b050*/  @P0 IMAD.MOV.U32 R8, RZ, RZ, R2 ;  /* 0x000000ffff080224 */ /* 0x001fc400078e0002 */
[----:B------:R-:W-:Y:S01]  /*1b060*/  @P0 IMAD.MOV.U32 R9, RZ, RZ, R6 ;  /* 0x000000ffff090224 */ /* 0x000fe200078e0006 */
[----:B-1----:R-:W-:Y:S01]  /*1b070*/  LEA.HI.X.SX32 R6, R80, R93, 0x1, P5 ;  /* 0x0000005d50067211 */ /* 0x002fe200028f0eff */
[----:B------:R-:W-:Y:S01]  /*1b080*/  STL [R1+0x1aa8], R4 ;  /* 0x001aa80401007387 */ /* 0x000fe20000100800 */
[----:B------:R-:W-:-:S03]  /*1b090*/  LEA R2, P5, R36, R43, 0x1 ;  /* 0x0000002b24027211 */ /* 0x000fc600078a08ff */
[----:B------:R0:W3:Y:S01]  /*1b0a0*/  @P0 LDG.E.U16 R35, desc[UR6][R8.64] ;  /* 0x0000000608230981 */ /* 0x0000e2000c1e1500 */
[----:B------:R-:W-:-:S03]  /*1b0b0*/  PRMT R32, RZ, 0x7610, R32 ;  /* 0x00007610ff207816 */ /* 0x000fc60000000020 */
[----:B------:R-:W3:Y:S04]  /*1b0c0*/  LDL.LU R33, [R1+0x1558] ;  /* 0x0015580001217983 */ /* 0x000ee80000300800 */
[----:B------:R-:W3:Y:S01]  /*1b0d0*/  LDL.LU R80, [R1+0x1554] ;  /* 0x0015540001507983 */ /* 0x000ee20000300800 */
[----:B0-----:R-:W-:-:S03]  /*1b0e0*/  @P0 IMAD.MOV.U32 R9, RZ, RZ, R7 ;  /* 0x000000ffff090224 */ /* 0x001fc600078e0007 */
[----:B------:R0:W-:Y:S01]  /*1b0f0*/  STL [R1+0x1aa4], R6 ;  /* 0x001aa40601007387 */ /* 0x0001e20000100800 */
[----:B------:R-:W-:Y:S02]  /*1b100*/  @P0 IMAD.MOV.U32 R7, RZ, RZ, R6 ;  /* 0x000000ffff070224 */ /* 0x000fe400078e0006 */
[----:B------:R-:W-:Y:S01]  /*1b110*/  @P0 IMAD.MOV.U32 R8, RZ, RZ, R5 ;  /* 0x000000ffff080224 */ /* 0x000fe200078e0005 */
[----:B------:R-:W-:Y:S01]  /*1b120*/  LEA.HI.X.SX32 R5, R36, R93, 0x1, P5 ;  /* 0x0000005d24057211 */ /* 0x000fe200028f0eff */
[----:B------:R-:W3:Y:S01]  /*1b130*/  LDL.LU R21, [R1+0xec8] ;  /* 0x000ec80001157983 */ /* 0x000ee20000300800 */
[----:B0-----:R-:W-:-:S03]  /*1b140*/  @P0 IMAD.MOV.U32 R6, RZ, RZ, R4 ;  /* 0x000000ffff060224 */ /* 0x001fc600078e0004 */
[----:B------:R-:W-:Y:S01]  /*1b150*/  STL [R1+0x1ad0], R2 ;  /* 0x001ad00201007387 */ /* 0x000fe20000100800 */
[----:B------:R-:W-:-:S03]  /*1b160*/  PRMT R30, RZ, 0x7610, R30 ;  /* 0x00007610ff1e7816 */ /* 0x000fc6000000001e */
[----:B------:R0:W3:Y:S04]  /*1b170*/  @P0 LDG.E.U16 R32, desc[UR6][R6.64] ;  /* 0x0000000606200981 */ /* 0x0000e8000c1e1500 */
[----:B------:R-:W3:Y:S04]  /*1b180*/  LDL.LU R23, [R1+0x1550] ;  /* 0x0015500001177983 */ /* 0x000ee80000300800 */
[----:B------:R-:W3:Y:S01]  /*1b190*/  LDL.LU R36, [R1+0xecc] ;  /* 0x000ecc0001247983 */ /* 0x000ee20000300800 */
[----:B0-----:R-:W-:Y:S02]  /*1b1a0*/  @P0 IMAD.MOV.U32 R6, RZ, RZ, R2 ;  /* 0x000000ffff060224 */ /* 0x001fe400078e0002 */
[----:B------:R-:W-:Y:S01]  /*1b1b0*/  @P0 IMAD.MOV.U32 R7, RZ, RZ, R5 ;  /* 0x000000ffff070224 */ /* 0x000fe200078e0005 */
[----:B------:R0:W-:Y:S04]  /*1b1c0*/  STL [R1+0x1acc], R5 ;  /* 0x001acc0501007387 */ /* 0x0001e80000100800 */
[----:B------:R2:W3:Y:S01]  /*1b1d0*/  @P0 LDG.E.U16 R30, desc[UR6][R6.64] ;  /* 0x00000006061e0981 */ /* 0x0004e2000c1e1500 */
[----:B------:R-:W-:-:S02]  /*1b1e0*/  PRMT R26, RZ, 0x7610, R26 ;  /* 0x00007610ff1a7816 */ /* 0x000fc4000000001a */
[----:B----4-:R-:W-:-:S04]  /*1b1f0*/  LEA R4, P5, R27, R43, 0x1 ;  /* 0x0000002b1b047211 */ /* 0x010fc800078a08ff */
[----:B0-----:R-:W-:Y:S01]  /*1b200*/  LEA.HI.X.SX32 R5, R27, R93, 0x1, P5 ;  /* 0x0000005d1b057211 */ /* 0x001fe200028f0eff */
[----:B------:R0:W-:Y:S04]  /*1b210*/  STL [R1+0x1860], R4 ;  /* 0x0018600401007387 */ /* 0x0001e80000100800 */
[----:B------:R0:W4:Y:S01]  /*1b220*/  @P0 LDG.E.U16 R26, desc[UR6][R4.64] ;  /* 0x00000006041a0981 */ /* 0x000122000c1e1500 */
[----:B--2---:R-:W-:-:S03]  /*1b230*/  @P0 IMAD.MOV.U32 R6, RZ, RZ, R81 ;  /* 0x000000ffff060224 */ /* 0x004fc600078e0051 */
[----:B------:R-:W2:Y:S04]  /*1b240*/  LDL R81, [R1+0x568] ;  /* 0x0005680001517983 */ /* 0x000ea80000100800 */
[----:B------:R1:W-:Y:S04]  /*1b250*/  STL [R1+0x185c], R5 ;  /* 0x00185c0501007387 */ /* 0x0003e80000100800 */
[----:B------:R-:W2:Y:S01]  /*1b260*/  LDL.LU R20, [R1+0xec0] ;  /* 0x000ec00001147983 */ /* 0x000ea20000300800 */
[----:B---3--:R-:W-:-:S04]  /*1b270*/  LEA R2, P5, R92, R43, 0x1 ;  /* 0x0000002b5c027211 */ /* 0x008fc800078a08ff */
[----:B0-----:R-:W-:Y:S01]  /*1b280*/  LEA.HI.X.SX32 R4, R92, R93, 0x1, P5 ;  /* 0x0000005d5c047211 */ /* 0x001fe200028f0eff */
[----:B------:R0:W-:Y:S04]  /*1b290*/  STL [R1+0x1890], R2 ;  /* 0x0018900201007387 */ /* 0x0001e80000100800 */
[----:B------:R-:W3:Y:S04]  /*1b2a0*/  LDL.LU R22, [R1+0x154c] ;  /* 0x00154c0001167983 */ /* 0x000ee80000300800 */
[----:B------:R-:W3:Y:S04]  /*1b2b0*/  LDL.LU R92, [R1+0x2390] ;  /* 0x00239000015c7983 */ /* 0x000ee80000300800 */
[----:B------:R-:W3:Y:S01]  /*1b2c0*/  LDL.LU R27, [R1+0x1548] ;  /* 0x00154800011b7983 */ /* 0x000ee20000300800 */
[----:B------:R-:W-:Y:S01]  /*1b2d0*/  PRMT R34, RZ, 0x7610, R34 ;  /* 0x00007610ff227816 */ /* 0x000fe20000000022 */
[----:B------:R-:W-:Y:S01]  /*1b2e0*/  @P0 IMAD.MOV.U32 R7, RZ, RZ, R28 ;  /* 0x000000ffff070224 */ /* 0x000fe200078e001c */
[----:B------:R-:W-:Y:S01]  /*1b2f0*/  PRMT R29, RZ, 0x7610, R29 ;  /* 0x00007610ff1d7816 */ /* 0x000fe2000000001d */
[----:B------:R-:W4:Y:S01]  /*1b300*/  LDL.LU R28, [R1+0xeac] ;  /* 0x000eac00011c7983 */ /* 0x000f220000300800 */
[----:B------:R-:W-:-:S03]  /*1b310*/  PRMT R12, RZ, 0x7610, R12 ;  /* 0x00007610ff0c7816 */ /* 0x000fc6000000000c */
[----:B------:R0:W4:Y:S04]  /*1b320*/  @P0 LDG.E.U16 R34, desc[UR6][R8.64] ;  /* 0x0000000608220981 */ /* 0x000128000c1e1500 */
[----:B------:R0:W4:Y:S01]  /*1b330*/  @P0 LDG.E.U16 R29, desc[UR6][R6.64] ;  /* 0x00000006061d0981 */ /* 0x000122000c1e1500 */
[C---:B-1----:R-:W-:Y:S01]  /*1b340*/  LEA R5, P5, R80.reuse, R43, 0x1 ;  /* 0x0000002b50057211 */ /* 0x042fe200078a08ff */
[----:B0-----:R-:W-:Y:S02]  /*1b350*/  @P0 IMAD.MOV.U32 R8, RZ, RZ, R2 ;  /* 0x000000ffff080224 */ /* 0x001fe400078e0002 */
[----:B------:R-:W-:Y:S01]  /*1b360*/  @P0 IMAD.MOV.U32 R9, RZ, RZ, R4 ;  /* 0x000000ffff090224 */ /* 0x000fe200078e0004 */
[----:B------:R0:W-:Y:S04]  /*1b370*/  STL [R1+0x188c], R4 ;  /* 0x00188c0401007387 */ /* 0x0001e80000100800 */
[----:B------:R1:W4:Y:S01]  /*1b380*/  @P0 LDG.E.U16 R12, desc[UR6][R8.64] ;  /* 0x00000006080c0981 */ /* 0x000322000c1e1500 */
[----:B------:R-:W-:-:S02]  /*1b390*/  LEA.HI.X.SX32 R6, R80, R93, 0x1, P5 ;  /* 0x0000005d50067211 */ /* 0x000fc400028f0eff */
[----:B------:R-:W-:Y:S02]  /*1b3a0*/  PRMT R13, RZ, 0x7610, R13 ;  /* 0x00007610ff0d7816 */ /* 0x000fe4000000000d */
[----:B------:R-:W-:Y:S01]  /*1b3b0*/  PRMT R24, RZ, 0x7610, R24 ;  /* 0x00007610ff187816 */ /* 0x000fe20000000018 */
[----:B--2---:R-:W-:Y:S01]  /*1b3c0*/  @!P4 IMAD.MOV R20, RZ, RZ, -R20 ;  /* 0x000000ffff14c224 */ /* 0x004fe200078e0a14 */
[----:B------:R-:W-:-:S04]  /*1b3d0*/  LEA R7, P4, R33, R43, 0x1 ;  /* 0x0000002b21077211 */ /* 0x000fc800078808ff */
[----:B-1----:R-:W-:Y:S01]  /*1b3e0*/  LEA.HI.X.SX32 R8, R33, R93, 0x1, P4 ;  /* 0x0000005d21087211 */ /* 0x002fe200020f0eff */
[----:B------:R-:W-:Y:S01]  /*1b3f0*/  STL [R1+0x18c0], R7 ;  /* 0x0018c00701007387 */ /* 0x000fe20000100800 */
[----:B------:R-:W-:-:S03]  /*1b400*/  LEA R2, P4, R23, R43, 0x1 ;  /* 0x0000002b17027211 */ /* 0x000fc600078808ff */
[----:B------:R-:W-:Y:S04]  /*1b410*/  STL [R1+0x18f0], R5 ;  /* 0x0018f00501007387 */ /* 0x000fe80000100800 */
[----:B------:R-:W2:Y:S01]  /*1b420*/  LDL.LU R18, [R1+0x1544] ;  /* 0x0015440001127983 */ /* 0x000ea20000300800 */
[----:B0-----:R-:W-:-:S03]  /*1b430*/  LEA.HI.X.SX32 R4, R23, R93, 0x1, P4 ;  /* 0x0000005d17047211 */ /* 0x001fc600020f0eff */
[----:B------:R0:W-:Y:S04]  /*1b440*/  STL [R1+0x18bc], R8 ;  /* 0x0018bc0801007387 */ /* 0x0001e80000100800 */
[----:B------:R-:W2:Y:S04]  /*1b450*/  LDL.LU R33, [R1+0xec4] ;  /* 0x000ec40001217983 */ /* 0x000ea80000300800 */
[----:B------:R-:W2:Y:S01]  /*1b460*/  LDL.LU R80, [R1+0xea8] ;  /* 0x000ea80001507983 */ /* 0x000ea20000300800 */
[----:B---3--:R-:W-:-:S03]  /*1b470*/  ISETP.GT.U32.AND P5, PT, R92, R21, PT ;  /* 0x000000155c00720c */ /* 0x008fc60003fa4070 */
[----:B------:R-:W-:Y:S04]  /*1b480*/  STL [R1+0x1920], R2 ;  /* 0x0019200201007387 */ /* 0x000fe80000100800 */
[----:B------:R1:W-:Y:S01]  /*1b490*/  STL [R1+0x18ec], R6 ;  /* 0x0018ec0601007387 */ /* 0x0003e20000100800 */
[----:B------:R-:W-:-:S03]  /*1b4a0*/  ISETP.GT.U32.AND P4, PT, R92, R36, PT ;  /* 0x000000245c00720c */ /* 0x000fc60003f84070 */
[----:B------:R3:W-:Y:S01]  /*1b4b0*/  STL [R1+0x191c], R4 ;  /* 0x00191c0401007387 */ /* 0x0007e20000100800 */
[----:B------:R-:W-:-:S03]  /*1b4c0*/  @P0 IMAD.MOV.U32 R9, RZ, RZ, R8 ;  /* 0x000000ffff090224 */ /* 0x000fc600078e0008 */
[----:B------:R-:W2:Y:S01]  /*1b4d0*/  LDL.LU R23, [R1+0x141c] ;  /* 0x00141c0001177983 */ /* 0x000ea20000300800 */
[----:B0-----:R-:W-:Y:S02]  /*1b4e0*/  @P0 IMAD.MOV.U32 R8, RZ, RZ, R7 ;  /* 0x000000ffff080224 */ /* 0x001fe400078e0007 */
[----:B------:R-:W-:Y:S02]  /*1b4f0*/  @P0 IMAD.MOV.U32 R7, RZ, RZ, R6 ;  /* 0x000000ffff070224 */ /* 0x000fe400078e0006 */
[----:B-1----:R-:W-:Y:S02]  /*1b500*/  @P0 IMAD.MOV.U32 R6, RZ, RZ, R5 ;  /* 0x000000ffff060224 */ /* 0x002fe400078e0005 */
[----:B------:R-:W-:Y:S02]  /*1b510*/  @P0 IMAD.MOV.U32 R5, RZ, RZ, R4 ;  /* 0x000000ffff050224 */ /* 0x000fe400078e0004 */
[----:B---3--:R-:W-:Y:S01]  /*1b520*/  @P0 IMAD.MOV.U32 R4, RZ, RZ, R2 ;  /* 0x000000ffff040224 */ /* 0x008fe200078e0002 */
[----:B------:R-:W3:Y:S01]  /*1b530*/  @P0 LDG.E.U16 R24, desc[UR6][R6.64] ;  /* 0x0000000606180981 */ /* 0x000ee2000c1e1500 */
[----:B------:R-:W-:-:S03]  /*1b540*/  @!P5 IMAD.IADD R21, R21, 0x1, -R92 ;  /* 0x000000011515d824 */ /* 0x000fc600078e0a5c */
[----:B------:R0:W3:Y:S01]  /*1b550*/  @P0 LDG.E.U16 R13, desc[UR6][R4.64] ;  /* 0x00000006040d0981 */ /* 0x0000e2000c1e1500 */
[----:B------:R-:W-:Y:S01]  /*1b560*/  @!P4 IMAD.IADD R36, R36, 0x1, -R92 ;  /* 0x000000012424c824 */ /* 0x000fe200078e0a5c */
[CC--:B------:R-:W-:Y:S02]  /*1b570*/  LEA R2, P4, R27.reuse, R43.reuse, 0x1 ;  /* 0x0000002b1b027211 */ /* 0x0c0fe400078808ff */
[C---:B0-----:R-:W-:Y:S02]  /*1b580*/  LEA R5, P5, R22.reuse, R43, 0x1 ;  /* 0x0000002b16057211 */ /* 0x041fe400078a08ff */
[-C--:B------:R-:W-:Y:S02]  /*1b590*/  LEA.HI.X.SX32 R6, R27, R93.reuse, 0x1, P4 ;  /* 0x0000005d1b067211 */ /* 0x080fe400020f0eff */
[----:B------:R-:W-:Y:S01]  /*1b5a0*/  LEA.HI.X.SX32 R7, R22, R93, 0x1, P5 ;  /* 0x0000005d16077211 */ /* 0x000fe200028f0eff */
[----:B------:R-:W-:Y:S04]  /*1b5b0*/  STL [R1+0x1950], R5 ;  /* 0x0019500501007387 */ /* 0x000fe80000100800 */
[----:B------:R-:W-:Y:S04]  /*1b5c0*/  STL [R1+0x1980], R2 ;  /* 0x0019800201007387 */ /* 0x000fe80000100800 */
[----:B------:R0:W-:Y:S04]  /*1b5d0*/  STL [R1+0x194c], R7 ;  /* 0x00194c0701007387 */ /* 0x0001e80000100800 */
[----:B------:R-:W3:Y:S04]  /*1b5e0*/  LDL R22, [R1+0x13d4] ;  /* 0x0013d40001167983 */ /* 0x000ee80000100800 */
[----:B------:R1:W-:Y:S04]  /*1b5f0*/  STL [R1+0x197c], R6 ;  /* 0x00197c0601007387 */ /* 0x0003e80000100800 */
[----:B------:R-:W3:Y:S01]  /*1b600*/  LDL.LU R27, [R1+0x1410] ;  /* 0x00141000011b7983 */ /* 0x000ee20000300800 */
[----:B------:R-:W-:Y:S01]  /*1b610*/  PRMT R25, RZ, 0x7610, R25 ;  /* 0x00007610ff197816 */ /* 0x000fe20000000019 */
[----:B------:R-:W-:Y:S01]  /*1b620*/  @P0 IMAD.MOV.U32 R11, RZ, RZ, R7 ;  /* 0x000000ffff0b0224 */ /* 0x000fe200078e0007 */
[----:B------:R-:W-:Y:S01]  /*1b630*/  PRMT R15, RZ, 0x7610, R15 ;  /* 0x00007610ff0f7816 */ /* 0x000fe2000000000f */
[----:B0-----:R-:W-:Y:S01]  /*1b640*/  @P0 IMAD.MOV.U32 R7, RZ, RZ, R6 ;  /* 0x000000ffff070224 */ /* 0x001fe200078e0006 */
[----:B----4-:R-:W-:Y:S01]  /*1b650*/  ISETP.GT.U32.AND P5, PT, R92, R28, PT ;  /* 0x0000001c5c00720c */ /* 0x010fe20003fa4070 */
[----:B-1----:R-:W-:Y:S01]  /*1b660*/  @P0 IMAD.MOV.U32 R6, RZ, RZ, R2 ;  /* 0x000000ffff060224 */ /* 0x002fe200078e0002 */
[----:B------:R0:W4:Y:S01]  /*1b670*/  @P0 LDG.E.U16 R25, desc[UR6][R8.64] ;  /* 0x0000000608190981 */ /* 0x000122000c1e1500 */
[----:B------:R-:W-:-:S03]  /*1b680*/  @P0 IMAD.MOV.U32 R10, RZ, RZ, R5 ;  /* 0x000000ffff0a0224 */ /* 0x000fc600078e0005 */
[----:B------:R1:W4:Y:S01]  /*1b690*/  @P0 LDG.E.U16 R15, desc[UR6][R6.64] ;  /* 0x00000006060f0981 */ /* 0x000322000c1e1500 */
[----:B0-----:R-:W-:-:S06]  /*1b6a0*/  VIADD R9, R81, 0x5f ;  /* 0x0000005f51097836 */ /* 0x001fcc0000000000 */
[----:B------:R-:W-:Y:S01]  /*1b6b0*/  @!P5 IMAD.IADD R28, R28, 0x1, -R92 ;  /* 0x000000011c1cd824 */ /* 0x000fe200078e0a5c */
[----:B------:R-:W-:Y:S02]  /*1b6c0*/  IABS R4, R9 ;  /* 0x0000000900047213 */ /* 0x000fe40000000000 */
[----:B------:R-:W-:Y:S01]  /*1b6d0*/  PRMT R14, RZ, 0x7610, R14 ;  /* 0x00007610ff0e7816 */ /* 0x000fe2000000000e */
[----:B------:R-:W-:Y:S01]  /*1b6e0*/  @!P3 IMAD.MOV R21, RZ, RZ, -R21 ;  /* 0x000000ffff15b224 */ /* 0x000fe200078e0a15 */
[----:B------:R-:W-:Y:S01]  /*1b6f0*/  ISETP.GT.U32.AND P3, PT, R92, R28, PT ;  /* 0x0000001c5c00720c */ /* 0x000fe20003f64070 */
[----:B------:R-:W-:Y:S01]  /*1b700*/  VIADD R60, R81, 0x67 ;  /* 0x00000067513c7836 */ /* 0x000fe20000000000 */
[----:B------:R-:W-:-:S06]  /*1b710*/  PRMT R19, RZ, 0x7610, R19 ;  /* 0x00007610ff137816 */ /* 0x000fcc0000000013 */
[----:B------:R-:W4:Y:S05]  /*1b720*/  @P0 LDG.E.U16 R19, desc[UR6][R10.64] ;  /* 0x000000060a130981 */ /* 0x000f2a000c1e1500 */
[----:B------:R-:W-:Y:S01]  /*1b730*/  @!P3 IMAD.IADD R28, R28, 0x1, -R92 ;  /* 0x000000011c1cb824 */ /* 0x000fe200078e0a5c */
[----:B--2---:R-:W-:-:S04]  /*1b740*/  LEA R5, P4, R18, R43, 0x1 ;  /* 0x0000002b12057211 */ /* 0x004fc800078808ff */
[----:B-1----:R-:W-:Y:S02]  /*1b750*/  LEA.HI.X.SX32 R6, R18, R93, 0x1, P4 ;  /* 0x0000005d12067211 */ /* 0x002fe400020f0eff */
[----:B------:R-:W-:Y:S01]  /*1b760*/  ISETP.GT.U32.AND P4, PT, R92, R33, PT ;  /* 0x000000215c00720c */ /* 0x000fe20003f84070 */
[----:B------:R-:W-:Y:S02]  /*1b770*/  STL [R1+0x19b0], R5 ;  /* 0x0019b00501007387 */ /* 0x000fe40000100800 */
[----:B------:R-:W-:Y:S02]  /*1b780*/  @P0 IMAD.MOV.U32 R7, RZ, RZ, R6 ;  /* 0x000000ffff070224 */ /* 0x000fe400078e0006 */
[----:B------:R-:W-:Y:S01]  /*1b790*/  IMAD.HI.U32 R2, R80, R4, RZ ;  /* 0x0000000450027227 */ /* 0x000fe200078e00ff */
[----:B------:R0:W-:Y:S03]  /*1b7a0*/  STL [R1+0x19ac], R6 ;  /* 0x0019ac0601007387 */ /* 0x0001e60000100800 */
[----:B------:R-:W-:Y:S01]  /*1b7b0*/  IMAD.MOV R2, RZ, RZ, -R2 ;  /* 0x000000ffff027224 */ /* 0x000fe200078e0a02 */
[----:B------:R-:W2:Y:S03]  /*1b7c0*/  LDL.LU R17, [R1+0x11f0] ;  /* 0x0011f00001117983 */ /* 0x000ea60000300800 */
[----:B------:R-:W-:Y:S01]  /*1b7d0*/  @!P4 IMAD.IADD R33, R33, 0x1, -R92 ;  /* 0x000000012121c824 */ /* 0x000fe200078e0a5c */
[----:B------:R-:W2:Y:S01]  /*1b7e0*/  LDL.LU R49, [R1+0x13b0] ;  /* 0x0013b00001317983 */ /* 0x000ea20000300800 */
[----:B0-----:R-:W-:Y:S01]  /*1b7f0*/  @P0 IMAD.MOV.U32 R6, RZ, RZ, R5 ;  /* 0x000000ffff060224 */ /* 0x001fe200078e0005 */
[----:B------:R-:W-:-:S04]  /*1b800*/  ISETP.GE.AND P5, PT, R23, RZ, PT ;  /* 0x000000ff1700720c */ /* 0x000fc80003fa6270 */
[----:B------:R0:W4:Y:S01]  /*1b810*/  @P0 LDG.E.U16 R14, desc[UR6][R6.64] ;  /* 0x00000006060e0981 */ /* 0x000122000c1e1500 */
[----:B------:R-:W-:-:S03]  /*1b820*/  ISETP.GT.U32.AND P4, PT, R92, R33, PT ;  /* 0x000000215c00720c */ /* 0x000fc60003f84070 */
[----:B------:R-:W4:Y:S01]  /*1b830*/  LDL.LU R10, [R1+0x13ac] ;  /* 0x0013ac00010a7983 */ /* 0x000f220000300800 */
[----:B0-----:R-:W-:-:S04]  /*1b840*/  IMAD R6, R92, R2, R4 ;  /* 0x000000025c067224 */ /* 0x001fc800078e0204 */
[----:B------:R-:W-:Y:S01]  /*1b850*/  @!P5 IMAD.MOV R36, RZ, RZ, -R36 ;  /* 0x000000ffff24d224 */ /* 0x000fe200078e0a24 */
[----:B------:R-:W-:Y:S01]  /*1b860*/  ISETP.GT.U32.AND P5, PT, R92, R6, PT ;  /* 0x000000065c00720c */ /* 0x000fe20003fa4070 */
[----:B------:R-:W-:-:S03]  /*1b870*/  VIADD R5, R81, 0x65 ;  /* 0x0000006551057836 */ /* 0x000fc60000000000 */
[----:B------:R-:W-:Y:S02]  /*1b880*/  @!P4 IMAD.IADD R33, R33, 0x1, -R92 ;  /* 0x000000012121c824 */ /* 0x000fe400078e0a5c */
[----:B------:R-:W-:-:S07]  /*1b890*/  IABS R2, R5 ;  /* 0x0000000500027213 */ /* 0x000fce0000000000 */
[----:B------:R-:W-:Y:S02]  /*1b8a0*/  @!P5 IMAD.IADD R6, R6, 0x1, -R92 ;  /* 0x000000010606d824 */ /* 0x000fe400078e0a5c */
[----:B------:R-:W-:-:S03]  /*1b8b0*/  IMAD.MOV.U32 R7, RZ, RZ, R2 ;  /* 0x000000ffff077224 */ /* 0x000fc600078e0002 */
[----:B------:R-:W-:Y:S01]  /*1b8c0*/  ISETP.GT.U32.AND P5, PT, R92, R6, PT ;  /* 0x000000065c00720c */ /* 0x000fe20003fa4070 */
[----:B------:R-:W-:Y:S01]  /*1b8d0*/  VIADD R4, R81, 0x66 ;  /* 0x0000006651047836 */ /* 0x000fe20000000000 */
[----:B---3--:R-:W-:Y:S01]  /*1b8e0*/  ISETP.GE.AND P4, PT, R27, RZ, PT ;  /* 0x000000ff1b00720c */ /* 0x008fe20003f86270 */
[----:B------:R-:W-:Y:S02]  /*1b8f0*/  IMAD.MOV.U32 R27, RZ, RZ, R33 ;  /* 0x000000ffff1b7224 */ /* 0x000fe400078e0021 */
[----:B------:R-:W-:Y:S01]  /*1b900*/  IMAD.HI.U32 R2, R80, R7, RZ ;  /* 0x0000000750027227 */ /* 0x000fe200078e00ff */
[----:B------:R-:W-:-:S03]  /*1b910*/  IABS R8, R4 ;  /* 0x0000000400087213 */ /* 0x000fc60000000000 */
[----:B------:R-:W-:-:S06]  /*1b920*/  IMAD.MOV R2, RZ, RZ, -R2 ;  /* 0x000000ffff027224 */ /* 0x000fcc00078e0a02 */
[----:B------:R-:W-:Y:S01]  /*1b930*/  @!P4 IMAD.MOV R27, RZ, RZ, -R27 ;  /* 0x000000ffff1bc224 */ /* 0x000fe200078e0a1b */
[----:B------:R-:W-:Y:S01]  /*1b940*/  ISETP.GE.AND P4, PT, R9, RZ, PT ;  /* 0x000000ff0900720c */ /* 0x000fe20003f86270 */
[----:B------:R-:W-:Y:S02]  /*1b950*/  @!P5 IMAD.IADD R6, R6, 0x1, -R92 ;  /* 0x000000010606d824 */ /* 0x000fe400078e0a5c */
[----:B------:R-:W-:Y:S02]  /*1b960*/  IMAD R2, R92, R2, R7 ;  /* 0x000000025c027224 */ /* 0x000fe400078e0207 */
[----:B------:R-:W-:-:S04]  /*1b970*/  IMAD.HI.U32 R7, R80, R8, RZ ;  /* 0x0000000850077227 */ /* 0x000fc800078e00ff */
[----:B------:R-:W-:Y:S02]  /*1b980*/  IMAD.MOV.U32 R33, RZ, RZ, R6 ;  /* 0x000000ffff217224 */ /* 0x000fe400078e0006 */
[----:B------:R-:W-:Y:S02]  /*1b990*/  IMAD.MOV R7, RZ, RZ, -R7 ;  /* 0x000000ffff077224 */ /* 0x000fe400078e0a07 */
[----:B------:R-:W-:Y:S01]  /*1b9a0*/  @!P4 IMAD.MOV R33, RZ, RZ, -R33 ;  /* 0x000000ffff21c224 */ /* 0x000fe200078e0a21 */
[----:B------:R-:W-:Y:S02]  /*1b9b0*/  ISETP.GE.AND P4, PT, R5, RZ, PT ;  /* 0x000000ff0500720c */ /* 0x000fe40003f86270 */
[----:B------:R-:W-:Y:S01]  /*1b9c0*/  ISETP.GE.AND P3, PT, R22, RZ, PT ;  /* 0x000000ff1600720c */ /* 0x000fe20003f66270 */
[----:B------:R-:W-:Y:S01]  /*1b9d0*/  IMAD.MOV.U32 R22, RZ, RZ, R28 ;  /* 0x000000ffff167224 */ /* 0x000fe200078e001c */
[----:B------:R-:W-:Y:S01]  /*1b9e0*/  IABS R5, R60 ;  /* 0x0000003c00057213 */ /* 0x000fe20000000000 */
[----:B------:R-:W-:-:S02]  /*1b9f0*/  IMAD R28, R92, R7, R8 ;  /* 0x000000075c1c7224 */ /* 0x000fc400078e0208 */
[----:B------:R-:W3:Y:S02]  /*1ba00*/  LDL.LU R7, [R1+0x13a8] ;  /* 0x0013a80001077983 */ /* 0x000ee40000300800 */
[----:B------:R-:W-:Y:S02]  /*1ba10*/  IMAD.MOV.U32 R18, RZ, RZ, R5 ;  /* 0x000000ffff127224 */ /* 0x000fe400078e0005 */
[----:B------:R-:W3:Y:S04]  /*1ba20*/  LDL.LU R6, [R1+0x1394] ;  /* 0x0013940001067983 */ /* 0x000ee80000300800 */
[----:B------:R-:W3:Y:S04]  /*1ba30*/  LDL.LU R5, [R1+0x1390] ;  /* 0x0013900001057983 */ /* 0x000ee80000300800 */
[----:B------:R-:W3:Y:S01]  /*1ba40*/  LDL.LU R73, [R1+0x138c] ;  /* 0x00138c0001497983 */ /* 0x000ee20000300800 */
[----:B------:R-:W-:Y:S01]  /*1ba50*/  @!P3 IMAD.MOV R22, RZ, RZ, -R22 ;  /* 0x000000ffff16b224 */ /* 0x000fe200078e0a16 */
[----:B------:R-:W-:-:S13]  /*1ba60*/  ISETP.GT.U32.AND P3, PT, R92, R2, PT ;  /* 0x000000025c00720c */ /* 0x000fda0003f64070 */
[----:B------:R-:W-:-:S05]  /*1ba70*/  @!P3 IMAD.IADD R2, R2, 0x1, -R92 ;  /* 0x000000010202b824 */ /* 0x000fca00078e0a5c */
[----:B------:R-:W-:Y:S01]  /*1ba80*/  ISETP.GT.U32.AND P3, PT, R92, R2, PT ;  /* 0x000000025c00720c */ /* 0x000fe20003f64070 */
[C---:B------:R-:W-:Y:S02]  /*1ba90*/  VIADD R11, R81.reuse, 0x6e ;  /* 0x0000006e510b7836 */ /* 0x040fe40000000000 */
[----:B------:R-:W-:-:S03]  /*1baa0*/  VIADD R52, R81, 0x6d ;  /* 0x0000006d51347836 */ /* 0x000fc60000000000 */
[----:B------:R-:W-:Y:S02]  /*1bab0*/  IABS R8, R11 ;  /* 0x0000000b00087213 */ /* 0x000fe40000000000 */
[----:B------:R-:W-:-:S05]  /*1bac0*/  IABS R9, R52 ;  /* 0x0000003400097213 */ /* 0x000fca0000000000 */
[----:B------:R-:W-:Y:S01]  /*1bad0*/  @!P3 IMAD.IADD R2, R2, 0x1, -R92 ;  /* 0x000000010202b824 */ /* 0x000fe200078e0a5c */
[----:B------:R-:W-:Y:S02]  /*1bae0*/  ISETP.GE.AND P3, PT, R4, RZ, PT ;  /* 0x000000ff0400720c */ /* 0x000fe40003f66270 */
[----:B------:R-:W3:Y:S01]  /*1baf0*/  LDL.LU R4, [R1+0x1388] ;  /* 0x0013880001047983 */ /* 0x000ee20000300800 */
[----:B------:R-:W-:Y:S02]  /*1bb00*/  IMAD.MOV.U32 R51, RZ, RZ, R8 ;  /* 0x000000ffff337224 */ /* 0x000fe400078e0008 */
[----:B------:R-:W-:Y:S01]  /*1bb10*/  IMAD.HI.U32 R16, R80, R18, RZ ;  /* 0x0000001250107227 */ /* 0x000fe200078e00ff */
[----:B------:R-:W-:-:S03]  /*1bb20*/  LOP3.LUT R85, R0, 0x60, RZ, 0x3c, !PT ;  /* 0x0000006000557812 */ /* 0x000fc600078e3cff */
[----:B------:R-:W-:-:S04]  /*1bb30*/  IMAD.HI.U32 R8, R80, R9, RZ ;  /* 0x0000000950087227 */ /* 0x000fc800078e00ff */
[----:B------:R-:W-:Y:S02]  /*1bb40*/  IMAD.MOV R16, RZ, RZ, -R16 ;  /* 0x000000ffff107224 */ /* 0x000fe400078e0a10 */
[----:B------:R-:W-:Y:S02]  /*1bb50*/  IMAD.MOV R8, RZ, RZ, -R8 ;  /* 0x000000ffff087224 */ /* 0x000fe400078e0a08 */
[C---:B------:R-:W-:Y:S02]  /*1bb60*/  IMAD R18, R92.reuse, R16, R18 ;  /* 0x000000105c127224 */ /* 0x040fe400078e0212 */
[C---:B------:R-:W-:Y:S02]  /*1bb70*/  IMAD R16, R92.reuse, R8, R9 ;  /* 0x000000085c107224 */ /* 0x040fe400078e0209 */
[----:B------:R-:W3:Y:S04]  /*1bb80*/  LDL.LU R9, [R1+0x1374] ;  /* 0x0013740001097983 */ /* 0x000ee80000300800 */
[----:B------:R-:W3:Y:S04]  /*1bb90*/  LDL.LU R8, [R1+0x1370] ;  /* 0x0013700001087983 */ /* 0x000ee80000300800 */
[----:B--2---:R-:W-:Y:S04]  /*1bba0*/  STS.U16 [R85+UR76+0x9300], R49 ;  /* 0x0093003155007988 */ /* 0x004fe8000800044c */
[----:B----4-:R-:W-:Y:S04]  /*1bbb0*/  STS.U16 [R85+UR76+0x11300], R10 ;  /* 0x0113000a55007988 */ /* 0x010fe8000800044c */
[----:B---3--:R0:W-:Y:S04]  /*1bbc0*/  STS.U16 [R85+UR76+0x19300], R7 ;  /* 0x0193000755007988 */ /* 0x0081e8000800044c */
[----:B------:R1:W-:Y:S04]  /*1bbd0*/  STS.U16 [R85+UR76+0x1700], R6 ;  /* 0x0017000655007988 */ /* 0x0003e8000800044c */
[----:B------:R-:W-:Y:S04]  /*1bbe0*/  STS.U16 [R85+UR76+0x9700], R5 ;  /* 0x0097000555007988 */ /* 0x000fe8000800044c */
[----:B0-----:R-:W2:Y:S04]  /*1bbf0*/  LDL.LU R7, [R1+0x136c] ;  /* 0x00136c0001077983 */ /* 0x001ea80000300800 */
[----:B-1----:R-:W3:Y:S04]  /*1bc00*/  LDL.LU R6, [R1+0x1368] ;  /* 0x0013680001067983 */ /* 0x002ee80000300800 */
[----:B------:R-:W4:Y:S04]  /*1bc10*/  LDL.LU R76, [R1+0x1334] ;  /* 0x00133400014c7983 */ /* 0x000f280000300800 */
[----:B------:R0:W-:Y:S04]  /*1bc20*/  STS.U16 [R85+UR76+0x11700], R73 ;  /* 0x0117004955007988 */ /* 0x0001e8000800044c */
[----:B------:R-:W4:Y:S04]  /*1bc30*/  LDL.LU R77, [R1+0x1330] ;  /* 0x00133000014d7983 */ /* 0x000f280000300800 */
[----:B0-----:R-:W4:Y:S01]  /*1bc40*/  LDL.LU R73, [R1+0x132c] ;  /* 0x00132c0001497983 */ /* 0x001f220000300800 */
[----:B------:R-:W-:Y:S01]  /*1bc50*/  ISETP.GT.U32.AND P5, PT, R92, R28, PT ;  /* 0x0000001c5c00720c */ /* 0x000fe20003fa4070 */
[----:B------:R-:W-:-:S02]  /*1bc60*/  IMAD.MOV.U32 R23, RZ, RZ, R2 ;  /* 0x000000ffff177224 */ /* 0x000fc400078e0002 */
[----:B------:R-:W4:Y:S10]  /*1bc70*/  LDL.LU R78, [R1+0x1328] ;  /* 0x00132800014e7983 */ /* 0x000f340000300800 */
[----:B------:R-:W-:Y:S01]  /*1bc80*/  @!P5 IMAD.IADD R28, R28, 0x1, -R92 ;  /* 0x000000011c1cd824 */ /* 0x000fe200078e0a5c */
[----:B------:R-:W4:Y:S04]  /*1bc90*/  LDL.LU R79, [R1+0x1324] ;  /* 0x00132400014f7983 */ /* 0x000f280000300800 */
[----:B------:R-:W-:Y:S01]  /*1bca0*/  ISETP.GT.U32.AND P5, PT, R92, R28, PT ;  /* 0x0000001c5c00720c */ /* 0x000fe20003fa4070 */
[----:B------:R-:W4:Y:S01]  /*1bcb0*/  LDL.LU R84, [R1+0x1320] ;  /* 0x0013200001547983 */ /* 0x000f220000300800 */
[----:B------:R-:W-:-:S03]  /*1bcc0*/  IMAD.HI.U32 R2, R80, R51, RZ ;  /* 0x0000003350027227 */ /* 0x000fc600078e00ff */
[----:B------:R-:W4:Y:S01]  /*1bcd0*/  LDL.LU R86, [R1+0x131c] ;  /* 0x00131c0001567983 */ /* 0x000f220000300800 */
[----:B------:R-:W-:-:S03]  /*1bce0*/  IMAD.MOV R2, RZ, RZ, -R2 ;  /* 0x000000ffff027224 */ /* 0x000fc600078e0a02 */
[----:B------:R-:W4:Y:S04]  /*1bcf0*/  LDL.LU R87, [R1+0x1318] ;  /* 0x0013180001577983 */ /* 0x000f280000300800 */
[----:B------:R-:W4:Y:S01]  /*1bd00*/  LDL.LU R88, [R1+0x1304] ;  /* 0x0013040001587983 */ /* 0x000f220000300800 */
[----:B------:R-:W-:-:S03]  /*1bd10*/  @!P5 IMAD.IADD R28, R28, 0x1, -R92 ;  /* 0x000000011c1cd824 */ /* 0x000fc600078e0a5c */
[----:B------:R-:W4:Y:S01]  /*1bd20*/  LDL.LU R89, [R1+0x1300] ;  /* 0x0013000001597983 */ /* 0x000f220000300800 */
[----:B------:R-:W-:-:S03]  /*1bd30*/  ISETP.GE.AND P5, PT, R52, RZ, PT ;  /* 0x000000ff3400720c */ /* 0x000fc60003fa6270 */
[----:B------:R-:W4:Y:S01]  /*1bd40*/  LDL.LU R90, [R1+0x12fc] ;  /* 0x0012fc00015a7983 */ /* 0x000f220000300800 */
[----:B------:R-:W-:-:S03]  /*1bd50*/  IMAD R2, R92, R2, R51 ;  /* 0x000000025c027224 */ /* 0x000fc600078e0233 */
[----:B------:R-:W4:Y:S04]  /*1bd60*/  LDL.LU R91, [R1+0x12f8] ;  /* 0x0012f800015b7983 */ /* 0x000f280000300800 */
[----:B------:R-:W4:Y:S04]  /*1bd70*/  LDL.LU R68, [R1+0x129c] ;  /* 0x00129c0001447983 */ /* 0x000f280000300800 */
[----:B------:R-:W4:Y:S04]  /*1bd80*/  LDL.LU R67, [R1+0x1298] ;  /* 0x0012980001437983 */ /* 0x000f280000300800 */
[----:B------:R-:W4:Y:S04]  /*1bd90*/  LDL.LU R52, [R1+0x1294] ;  /* 0x0012940001347983 */ /* 0x000f280000300800 */
[----:B------:R-:W4:Y:S04]  /*1bda0*/  LDL.LU R51, [R1+0x1290] ;  /* 0x0012900001337983 */ /* 0x000f280000300800 */
[----:B------:R0:W-:Y:S04]  /*1bdb0*/  STS.U16 [R85+UR76+0x19700], R4 ;  /* 0x0197000455007988 */ /* 0x0001e8000800044c */
[----:B------:R-:W4:Y:S04]  /*1bdc0*/  LDL.LU R5, [R1+0x128c] ;  /* 0x00128c0001057983 */ /* 0x000f280000300800 */
[----:B0-----:R-:W4:Y:S01]  /*1bdd0*/  LDL.LU R4, [R1+0x1288] ;  /* 0x0012880001047983 */ /* 0x001f220000300800 */
[----:B------:R-:W-:Y:S01]  /*1bde0*/  SEL R17, R83, R17, !P1 ;  /* 0x0000001153117207 */ /* 0x000fe20004800000 */
[----:B------:R-:W-:Y:S01]  /*1bdf0*/  @!P4 IMAD.MOV R23, RZ, RZ, -R23 ;  /* 0x000000ffff17c224 */ /* 0x000fe200078e0a17 */
[----:B------:R-:W-:Y:S01]  /*1be00*/  ISETP.GE.AND P4, PT, R60, RZ, PT ;  /* 0x000000ff3c00720c */ /* 0x000fe20003f86270 */
[----:B------:R0:W-:Y:S02]  /*1be10*/  STS.U16 [R85+UR76+0x1b00], R9 ;  /* 0x001b000955007988 */ /* 0x0001e4000800044c */
[----:B------:R-:W-:-:S02]  /*1be20*/  IMAD R17, R17, R31, RZ ;  /* 0x0000001f11117224 */ /* 0x000fc400078e02ff */
[----:B------:R-:W4:Y:S04]  /*1be30*/  LDL.LU R60, [R1+0x1284] ;  /* 0x00128400013c7983 */ /* 0x000f280000300800 */
[----:B------:R-:W4:Y:S04]  /*1be40*/  LDL.LU R31, [R1+0x1280] ;  /* 0x00128000011f7983 */ /* 0x000f280000300800 */
[----:B------:R1:W-:Y:S04]  /*1be50*/  STS.U16 [R85+UR76+0x9b00], R8 ;  /* 0x009b000855007988 */ /* 0x0003e8000800044c */
[----:B------:R-:W4:Y:S04]  /*1be60*/  LDL.LU R49, [R1+0x125c] ;  /* 0x00125c0001317983 */ /* 0x000f280000300800 */
[----:B------:R-:W4:Y:S04]  /*1be70*/  LDL.LU R10, [R1+0x1258] ;  /* 0x00125800010a7983 */ /* 0x000f280000300800 */
[----:B0-----:R-:W4:Y:S04]  /*1be80*/  LDL.LU R9, [R1+0x1254] ;  /* 0x0012540001097983 */ /* 0x001f280000300800 */
[----:B-1----:R-:W4:Y:S04]  /*1be90*/  LDL.LU R8, [R1+0x1250] ;  /* 0x0012500001087983 */ /* 0x002f280000300800 */
[----:B--2---:R0:W-:Y:S04]  /*1bea0*/  STS.U16 [R85+UR76+0x11b00], R7 ;  /* 0x011b000755007988 */ /* 0x0041e8000800044c */
[----:B---3--:R1:W-:Y:S04]  /*1beb0*/  STS.U16 [R85+UR76+0x19b00], R6 ;  /* 0x019b000655007988 */ /* 0x0083e8000800044c */
[----:B----4-:R-:W-:Y:S04]  /*1bec0*/  STS.U16 [R85+UR76+0x1f00], R76 ;  /* 0x001f004c55007988 */ /* 0x010fe8000800044c */
[----:B0-----:R-:W2:Y:S04]  /*1bed0*/  LDL.LU R7, [R1+0x123c] ;  /* 0x00123c0001077983 */ /* 0x001ea80000300800 */
[----:B------:R-:W-:Y:S04]  /*1bee0*/  STS.U16 [R85+UR76+0x9f00], R77 ;  /* 0x009f004d55007988 */ /* 0x000fe8000800044c */
[----:B-1----:R-:W3:Y:S04]  /*1bef0*/  LDL.LU R6, [R1+0x1238] ;  /* 0x0012380001067983 */ /* 0x002ee80000300800 */
[----:B------:R0:W-:Y:S04]  /*1bf00*/  STS.U16 [R85+UR76+0x11f00], R73 ;  /* 0x011f004955007988 */ /* 0x0001e8000800044c */
[----:B0-----:R-:W4:Y:S04]  /*1bf10*/  LDL.LU R73, [R1+0x1234] ;  /* 0x0012340001497983 */ /* 0x001f280000300800 */
        /* <DEDUP_REMOVED lines=36> */
[----:B------:R-:W4:Y:S04]  /*1c160*/  LDL.LU R51, [R1+0x13d0] ;  /* 0x0013d00001337983 */ /* 0x000f280000300800 */
[----:B------:R-:W-:Y:S04]  /*1c170*/  STS.U16 [R85+UR76+0x1b300], R8 ;  /* 0x01b3000855007988 */ /* 0x000fe8000800044c */
[----:B0-----:R-:W4:Y:S04]  /*1c180*/  LDL.LU R60, [R1+0x13cc] ;  /* 0x0013cc00013c7983 */ /* 0x001f280000300800 */
[----:B-1----:R-:W4:Y:S04]  /*1c190*/  LDL.LU R31, [R1+0x13c8] ;  /* 0x0013c800011f7983 */ /* 0x002f280000300800 */
[----:B------:R-:W4:Y:S04]  /*1c1a0*/  LDL.LU R49, [R1+0x13c4] ;  /* 0x0013c40001317983 */ /* 0x000f280000300800 */
[----:B--2---:R-:W-:Y:S04]  /*1c1b0*/  STS.U16 [R85+UR76+0x3700], R7 ;  /* 0x0037000755007988 */ /* 0x004fe8000800044c */
[----:B---3--:R0:W-:Y:S04]  /*1c1c0*/  STS.U16 [R85+UR76+0xb700], R6 ;  /* 0x00b7000655007988 */ /* 0x0081e8000800044c */
[----:B0-----:R-:W2:Y:S04]  /*1c1d0*/  LDL.LU R6, [R1+0x13c0] ;  /* 0x0013c00001067983 */ /* 0x001ea80000300800 */
[----:B----4-:R0:W-:Y:S04]  /*1c1e0*/  STS.U16 [R85+UR76+0x13700], R73 ;  /* 0x0137004955007988 */ /* 0x0101e8000800044c */
[----:B0-----:R-:W3:Y:S04]  /*1c1f0*/  LDL.LU R73, [R1+0x13bc] ;  /* 0x0013bc0001497983 */ /* 0x001ee80000300800 */
[----:B------:R-:W4:Y:S04]  /*1c200*/  LDL.LU R10, [R1+0x13b8] ;  /* 0x0013b800010a7983 */ /* 0x000f280000300800 */
[----:B------:R-:W4:Y:S04]  /*1c210*/  LDL.LU R9, [R1+0x13b4] ;  /* 0x0013b40001097983 */ /* 0x000f280000300800 */
[----:B------:R-:W4:Y:S04]  /*1c220*/  LDL.LU R8, [R1+0x13a4] ;  /* 0x0013a40001087983 */ /* 0x000f280000300800 */
[----:B------:R-:W4:Y:S04]  /*1c230*/  LDL.LU R7, [R1+0x13a0] ;  /* 0x0013a00001077983 */ /* 0x000f280000300800 */
[----:B------:R0:W-:Y:S04]  /*1c240*/  STS.U16 [R85+UR76+0x1b700], R5 ;  /* 0x01b7000555007988 */ /* 0x0001e8000800044c */
[----:B------:R1:W-:Y:S04]  /*1c250*/  STS.U16 [R85+UR76+0x3b00], R4 ;  /* 0x003b000455007988 */ /* 0x0003e8000800044c */
[----:B0-----:R-:W4:Y:S04]  /*1c260*/  LDL.LU R5, [R1+0x139c] ;  /* 0x00139c0001057983 */ /* 0x001f280000300800 */
[----:B------:R-:W-:Y:S04]  /*1c270*/  STS.U16 [R85+UR76+0xbb00], R76 ;  /* 0x00bb004c55007988 */ /* 0x000fe8000800044c */
[----:B-1----:R-:W4:Y:S04]  /*1c280*/  LDL.LU R4, [R1+0x1398] ;  /* 0x0013980001047983 */ /* 0x002f280000300800 */
[----:B------:R-:W-:Y:S04]  /*1c290*/  STS.U16 [R85+UR76+0x13b00], R77 ;  /* 0x013b004d55007988 */ /* 0x000fe8000800044c */
[----:B------:R0:W-:Y:S04]  /*1c2a0*/  STS.U16 [R85+UR76+0x1bb00], R82 ;  /* 0x01bb005255007988 */ /* 0x0001e8000800044c */
[----:B------:R-:W-:Y:S04]  /*1c2b0*/  STS.U16 [R85+UR76+0x3f00], R78 ;  /* 0x003f004e55007988 */ /* 0x000fe8000800044c */
[----:B------:R-:W-:Y:S01]  /*1c2c0*/  STS.U16 [R85+UR76+0xbf00], R79 ;  /* 0x00bf004f55007988 */ /* 0x000fe2000800044c */
[----:B0-----:R-:W-:-:S03]  /*1c2d0*/  LOP3.LUT R82, R0, 0x70, RZ, 0x3c, !PT ;  /* 0x0000007000527812 */ /* 0x001fc600078e3cff */
        /* <DEDUP_REMOVED lines=14> */
[----:B--2---:R0:W-:Y:S04]  /*1c3c0*/  STS.U16 [R82+UR76+0xf80], R6 ;  /* 0x000f800652007988 */ /* 0x0041e8000800044c */
[----:B0-----:R-:W2:Y:S04]  /*1c3d0*/  LDL.LU R6, [R1+0x1384] ;  /* 0x0013840001067983 */ /* 0x001ea80000300800 */
[----:B---3--:R0:W-:Y:S04]  /*1c3e0*/  STS.U16 [R82+UR76+0x8f80], R73 ;  /* 0x008f804952007988 */ /* 0x0081e8000800044c */
[----:B0-----:R-:W3:Y:S04]  /*1c3f0*/  LDL.LU R73, [R1+0x1380] ;  /* 0x0013800001497983 */ /* 0x001ee80000300800 */
        /* <DEDUP_REMOVED lines=16> */
[----:B----4-:R-:W-:Y:S04]  /*1c500*/  STS.U16 [R82+UR76+0x10f80], R10 ;  /* 0x010f800a52007988 */ /* 0x010fe8000800044c */
        /* <DEDUP_REMOVED lines=11> */
[----:B-1----:R-:W4:Y:S04]  /*1c5c0*/  LDL.LU R4, [R1+0x12ac] ;  /* 0x0012ac0001047983 */ /* 0x002f280000300800 */
[----:B------:R-:W4:Y:S04]  /*1c5d0*/  LDL.LU R10, [R1+0x12a8] ;  /* 0x0012a800010a7983 */ /* 0x000f280000300800 */
[----:B------:R-:W4:Y:S04]  /*1c5e0*/  LDL.LU R9, [R1+0x12a4] ;  /* 0x0012a40001097983 */ /* 0x000f280000300800 */
[----:B------:R-:W4:Y:S04]  /*1c5f0*/  LDL.LU R8, [R1+0x12a0] ;  /* 0x0012a00001087983 */ /* 0x000f280000300800 */
[----:B------:R-:W4:Y:S04]  /*1c600*/  LDL.LU R7, [R1+0x1270] ;  /* 0x0012700001077983 */ /* 0x000f280000300800 */
[----:B--2---:R0:W-:Y:S04]  /*1c610*/  STS.U16 [R82+UR76+0x1780], R6 ;  /* 0x0017800652007988 */ /* 0x0041e8000800044c */
[----:B0-----:R-:W2:Y:S04]  /*1c620*/  LDL.LU R6, [R1+0x126c] ;  /* 0x00126c0001067983 */ /* 0x001ea80000300800 */
[----:B---3--:R0:W-:Y:S04]  /*1c630*/  STS.U16 [R82+UR76+0x9780], R73 ;  /* 0x0097804952007988 */ /* 0x0081e8000800044c */
[----:B0-----:R-:W3:Y:S04]  /*1c640*/  LDL.LU R73, [R1+0x1268] ;  /* 0x0012680001497983 */ /* 0x001ee80000300800 */
        /* <DEDUP_REMOVED lines=16> */
[----:B----4-:R-:W-:Y:S04]  /*1c750*/  STS.U16 [R82+UR76+0x12780], R52 ;  /* 0x0127803452007988 */ /* 0x010fe8000800044c */
        /* <DEDUP_REMOVED lines=31> */
[----:B------:R-:W4:Y:S04]  /*1c950*/  LDL.LU R31, [R1+0x1048] ;  /* 0x00104800011f7983 */ /* 0x000f280000300800 */
[----:B------:R-:W4:Y:S04]  /*1c960*/  LDL.LU R49, [R1+0x1044] ;  /* 0x0010440001317983 */ /* 0x000f280000300800 */
[----:B0-----:R-:W4:Y:S04]  /*1c970*/  LDL.LU R10, [R1+0x1040] ;  /* 0x00104000010a7983 */ /* 0x001f280000300800 */
[----:B--2---:R-:W-:Y:S04]  /*1c980*/  STS.U16 [R82+UR76+0xb380], R6 ;  /* 0x00b3800652007988 */ /* 0x004fe8000800044c */
[----:B---3--:R0:W-:Y:S04]  /*1c990*/  STS.U16 [R82+UR76+0x13380], R73 ;  /* 0x0133804952007988 */ /* 0x0081e8000800044c */
[----:B0-----:R-:W2:Y:S04]  /*1c9a0*/  LDL.LU R73, [R1+0x103c] ;  /* 0x00103c0001497983 */ /* 0x001ea80000300800 */
[----:B------:R-:W3:Y:S04]  /*1c9b0*/  LDL.LU R9, [R1+0x1034] ;  /* 0x0010340001097983 */ /* 0x000ee80000300800 */
[----:B------:R-:W3:Y:S04]  /*1c9c0*/  LDL.LU R8, [R1+0x1030] ;  /* 0x0010300001087983 */ /* 0x000ee80000300800 */
[----:B------:R-:W3:Y:S04]  /*1c9d0*/  LDL.LU R7, [R1+0x102c] ;  /* 0x00102c0001077983 */ /* 0x000ee80000300800 */
[----:B------:R-:W3:Y:S04]  /*1c9e0*/  LDL.LU R6, [R1+0x1028] ;  /* 0x0010280001067983 */ /* 0x000ee80000300800 */
[----:B----4-:R0:W-:Y:S04]  /*1c9f0*/  STS.U16 [R82+UR76+0x1b380], R5 ;  /* 0x01b3800552007988 */ /* 0x0101e8000800044c */
        /* <DEDUP_REMOVED lines=49> */
[----:B---3--:R0:W-:Y:S04]  /*1cd10*/  STS.U16 [R0+UR76+0x43400], R9 ;  /* 0x0434000900007988 */ /* 0x0081e8000800044c */
[----:B------:R1:W-:Y:S04]  /*1cd20*/  STS.U16 [R0+UR76+0x43800], R8 ;  /* 0x0438000800007988 */ /* 0x0003e8000800044c */
[----:B------:R3:W-:Y:S04]  /*1cd30*/  STS.U16 [R0+UR76+0x43c00], R7 ;  /* 0x043c000700007988 */ /* 0x0007e8000800044c */
[----:B0-----:R-:W4:Y:S04]  /*1cd40*/  LDL.LU R9, [R1+0x2330] ;  /* 0x0023300001097983 */ /* 0x001f280000300800 */
[----:B-1----:R-:W4:Y:S04]  /*1cd50*/  LDL.LU R8, [R1+0x232c] ;  /* 0x00232c0001087983 */ /* 0x002f280000300800 */
[----:B---3--:R-:W3:Y:S04]  /*1cd60*/  LDL.LU R7, [R1+0x2328] ;  /* 0x0023280001077983 */ /* 0x008ee80000300800 */
[----:B--2---:R0:W-:Y:S02]  /*1cd70*/  STS.U16 [R0+UR76+0x43000], R73 ;  /* 0x0430004900007988 */ /* 0x0041e4000800044c */
[----:B0-----:R-:W-:-:S05]  /*1cd80*/  LOP3.LUT R73, R0, 0x10, RZ, 0x3c, !PT ;  /* 0x0000001000497812 */ /* 0x001fca00078e3cff */
[----:B------:R0:W-:Y:S04]  /*1cd90*/  STS.U16 [R73+UR76+0x40080], R6 ;  /* 0x0400800649007988 */ /* 0x0001e8000800044c */
[----:B----4-:R1:W-:Y:S04]  /*1cda0*/  STS.U16 [R73+UR76+0x40480], R5 ;  /* 0x0404800549007988 */ /* 0x0103e8000800044c */
[----:B------:R2:W-:Y:S04]  /*1cdb0*/  STS.U16 [R73+UR76+0x40880], R4 ;  /* 0x0408800449007988 */ /* 0x0005e8000800044c */
[----:B0-----:R-:W4:Y:S04]  /*1cdc0*/  LDL.LU R6, [R1+0x2324] ;  /* 0x0023240001067983 */ /* 0x001f280000300800 */
[----:B-1----:R-:W3:Y:S04]  /*1cdd0*/  LDL.LU R5, [R1+0x2320] ;  /* 0x0023200001057983 */ /* 0x002ee80000300800 */
[----:B--2---:R-:W2:Y:S04]  /*1cde0*/  LDL.LU R4, [R1+0x231c] ;  /* 0x00231c0001047983 */ /* 0x004ea80000300800 */
[----:B--2---:R0:W-:Y:S04]  /*1cdf0*/  STS.U16 [R73+UR76+0x40c80], R4 ;  /* 0x040c800449007988 */ /* 0x0041e8000800044c */
[----:B---3--:R1:W-:Y:S04]  /*1ce00*/  STS.U16 [R73+UR76+0x41080], R5 ;  /* 0x0410800549007988 */ /* 0x0083e8000800044c */
[----:B----4-:R2:W-:Y:S04]  /*1ce10*/  STS.U16 [R73+UR76+0x41480], R6 ;  /* 0x0414800649007988 */ /* 0x0105e8000800044c */
[----:B0-----:R-:W5:Y:S04]  /*1ce20*/  LDL.LU R4, [R1+0x2318] ;  /* 0x0023180001047983 */ /* 0x001f680000300800 */
[----:B-1----:R-:W5:Y:S04]  /*1ce30*/  LDL.LU R5, [R1+0x2314] ;  /* 0x0023140001057983 */ /* 0x002f680000300800 */
[----:B--2---:R-:W5:Y:S04]  /*1ce40*/  LDL.LU R6, [R1+0x2310] ;  /* 0x0023100001067983 */ /* 0x004f680000300800 */
[----:B------:R0:W-:Y:S04]  /*1ce50*/  STS.U16 [R73+UR76+0x41880], R7 ;  /* 0x0418800749007988 */ /* 0x0001e8000800044c */
[----:B------:R1:W-:Y:S04]  /*1ce60*/  STS.U16 [R73+UR76+0x41c80], R8 ;  /* 0x041c800849007988 */ /* 0x0003e8000800044c */
[----:B------:R2:W-:Y:S04]  /*1ce70*/  STS.U16 [R73+UR76+0x42080], R9 ;  /* 0x0420800949007988 */ /* 0x0005e8000800044c */
[----:B0-----:R-:W5:Y:S04]  /*1ce80*/  LDL.LU R7, [R1+0x230c] ;  /* 0x00230c0001077983 */ /* 0x001f680000300800 */
[----:B-1----:R-:W5:Y:S04]  /*1ce90*/  LDL.LU R8, [R1+0x2308] ;  /* 0x0023080001087983 */ /* 0x002f680000300800 */
[----:B--2---:R-:W5:Y:S04]  /*1cea0*/  LDL.LU R9, [R1+0x2304] ;  /* 0x0023040001097983 */ /* 0x004f680000300800 */
[----:B------:R0:W-:Y:S04]  /*1ceb0*/  STS.U16 [R73+UR76+0x42480], R10 ;  /* 0x0424800a49007988 */ /* 0x0001e8000800044c */
[----:B------:R1:W-:Y:S04]  /*1cec0*/  STS.U16 [R73+UR76+0x42880], R49 ;  /* 0x0428803149007988 */ /* 0x0003e8000800044c */
[----:B------:R2:W-:Y:S04]  /*1ced0*/  STS.U16 [R73+UR76+0x42c80], R31 ;  /* 0x042c801f49007988 */ /* 0x0005e8000800044c */
[----:B0-----:R-:W5:Y:S04]  /*1cee0*/  LDL.LU R10, [R1+0x2300] ;  /* 0x00230000010a7983 */ /* 0x001f680000300800 */
[----:B-1----:R-:W3:Y:S04]  /*1cef0*/  LDL.LU R49, [R1+0x22fc] ;  /* 0x0022fc0001317983 */ /* 0x002ee80000300800 */
[----:B--2---:R-:W2:Y:S04]  /*1cf00*/  LDL.LU R31, [R1+0x22f8] ;  /* 0x0022f800011f7983 */ /* 0x004ea80000300800 */
[----:B------:R0:W-:Y:S04]  /*1cf10*/  STS.U16 [R73+UR76+0x43080], R60 ;  /* 0x0430803c49007988 */ /* 0x0001e8000800044c */
[----:B------:R1:W-:Y:S04]  /*1cf20*/  STS.U16 [R73+UR76+0x43480], R51 ;  /* 0x0434803349007988 */ /* 0x0003e8000800044c */
[----:B------:R4:W-:Y:S04]  /*1cf30*/  STS.U16 [R73+UR76+0x43880], R52 ;  /* 0x0438803449007988 */ /* 0x0009e8000800044c */
[----:B0-----:R-:W2:Y:S04]  /*1cf40*/  LDL.LU R60, [R1+0x22f4] ;  /* 0x0022f400013c7983 */ /* 0x001ea80000300800 */
[----:B-1----:R-:W2:Y:S04]  /*1cf50*/  LDL.LU R51, [R1+0x22f0] ;  /* 0x0022f00001337983 */ /* 0x002ea80000300800 */
[----:B----4-:R-:W4:Y:S04]  /*1cf60*/  LDL.LU R52, [R1+0x22ec] ;  /* 0x0022ec0001347983 */ /* 0x010f280000300800 */
[----:B------:R0:W-:Y:S04]  /*1cf70*/  STS.U16 [R73+UR76+0x43c80], R67 ;  /* 0x043c804349007988 */ /* 0x0001e8000800044c */
[----:B0-----:R-:W2:Y:S04]  /*1cf80*/  LDL.LU R73, [R1+0x22e8] ;  /* 0x0022e80001497983 */ /* 0x001ea80000300800 */
[----:B------:R-:W3:Y:S01]  /*1cf90*/  LDL.LU R67, [R1+0x22e4] ;  /* 0x0022e40001437983 */ /* 0x000ee20000300800 */
[----:B------:R-:W-:Y:S01]  /*1cfa0*/  @!P3 IMAD.MOV R28, RZ, RZ, -R28 ;  /* 0x000000ffff1cb224 */ /* 0x000fe200078e0a1c */
[----:B------:R-:W-:-:S13]  /*1cfb0*/  ISETP.GT.U32.AND P3, PT, R92, R18, PT ;  /* 0x000000125c00720c */ /* 0x000fda0003f64070 */
[----:B------:R-:W-:-:S05]  /*1cfc0*/  @!P3 IMAD.IADD R18, R18, 0x1, -R92 ;  /* 0x000000011212b824 */ /* 0x000fca00078e0a5c */
[----:B------:R-:W-:Y:S01]  /*1cfd0*/  ISETP.GT.U32.AND P3, PT, R92, R18, PT ;  /* 0x000000125c00720c */ /* 0x000fe20003f64070 */
[----:B--2---:R0:W-:Y:S04]  /*1cfe0*/  STS.U16 [R73+UR76+0x40100], R68 ;  /* 0x0401004449007988 */ /* 0x0041e8000800044c */
[----:B0-----:R-:W2:Y:S04]  /*1cff0*/  LDL.LU R68, [R1+0x22e0] ;  /* 0x0022e00001447983 */ /* 0x001ea80000300800 */
        /* <DEDUP_REMOVED lines=22> */
[----:B------:R-:W-:Y:S01]  /*1d160*/  STS.U16 [R60+UR76+0x41d80], R62 ;  /* 0x041d803e3c007988 */ /* 0x000fe2000800044c */
[--C-:B------:R-:W-:Y:S01]  /*1d170*/  @!P3 IMAD.IADD R18, R18, 0x1, -R92.reuse ;  /* 0x000000011212b824 */ /* 0x100fe200078e0a5c */
[----:B0-----:R-:W0:Y:S02]  /*1d180*/  LDC R64, c[0x0][0x3b0] ;  /* 0x0000ec00ff407b82 */ /* 0x001e240000000800 */
[----:B------:R-:W-:Y:S04]  /*1d190*/  STS.U16 [R60+UR76+0x42180], R61 ;  /* 0x0421803d3c007988 */ /* 0x000fe8000800044c */
[----:B------:R3:W-:Y:S02]  /*1d1a0*/  STS.U16 [R60+UR76+0x42580], R59 ;  /* 0x0425803b3c007988 */ /* 0x0007e4000800044c */
[----:B-1----:R-:W1:Y:S02]  /*1d1b0*/  LDC R63, c[0x0][0x3b0] ;  /* 0x0000ec00ff3f7b82 */ /* 0x002e640000000800 */
[----:B------:R-:W-:Y:S04]  /*1d1c0*/  STS.U16 [R60+UR76+0x42980], R58 ;  /* 0x0429803a3c007988 */ /* 0x000fe8000800044c */
[----:B------:R4:W-:Y:S01]  /*1d1d0*/  STS.U16 [R60+UR76+0x42d80], R57 ;  /* 0x042d80393c007988 */ /* 0x0009e2000800044c */
[----:B------:R-:W-:Y:S01]  /*1d1e0*/  ISETP.GT.U32.AND P3, PT, R92, R16, PT ;  /* 0x000000105c00720c */ /* 0x000fe20003f64070 */
[----:B---3--:R-:W3:Y:S02]  /*1d1f0*/  LDC R59, c[0x0][0x3b0] ;  /* 0x0000ec00ff3b7b82 */ /* 0x008ee40000000800 */
[----:B------:R-:W-:Y:S04]  /*1d200*/  STS.U16 [R60+UR76+0x43180], R56 ;  /* 0x043180383c007988 */ /* 0x000fe8000800044c */
[----:B------:R4:W-:Y:S02]  /*1d210*/  STS.U16 [R60+UR76+0x43580], R55 ;  /* 0x043580373c007988 */ /* 0x0009e4000800044c */
[----:B----4-:R-:W4:Y:S02]  /*1d220*/  LDC R57, c[0x0][0x3b0] ;  /* 0x0000ec00ff397b82 */ /* 0x010f240000000800 */
[----:B------:R-:W-:Y:S04]  /*1d230*/  STS.U16 [R60+UR76+0x43980], R54 ;  /* 0x043980363c007988 */ /* 0x000fe8000800044c */
[----:B------:R0:W-:Y:S01]  /*1d240*/  STS.U16 [R60+UR76+0x43d80], R53 ;  /* 0x043d80353c007988 */ /* 0x0001e2000800044c */
[----:B------:R-:W-:Y:S01]  /*1d250*/  @!P3 IMAD.IADD R16, R16, 0x1, -R92 ;  /* 0x000000011010b824 */ /* 0x000fe200078e0a5c */
[----:B------:R-:W1:Y:S02]  /*1d260*/  LDC R55, c[0x0][0x3b0] ;  /* 0x0000ec00ff377b82 */ /* 0x000e640000000800 */
[----:B------:R0:W-:Y:S04]  /*1d270*/  STS.U16 [R31+UR76+0x40200], R50 ;  /* 0x040200321f007988 */ /* 0x0001e8000800044c */
[----:B------:R-:W-:Y:S02]  /*1d280*/  STS.U16 [R31+UR76+0x40600], R48 ;  /* 0x040600301f007988 */ /* 0x000fe4000800044c */
[----:B0-----:R-:W0:Y:S02]  /*1d290*/  LDC R53, c[0x0][0x3b0] ;  /* 0x0000ec00ff357b82 */ /* 0x001e240000000800 */
[----:B------:R-:W-:Y:S04]  /*1d2a0*/  STS.U16 [R31+UR76+0x40a00], R47 ;  /* 0x040a002f1f007988 */ /* 0x000fe8000800044c */
[----:B------:R-:W-:Y:S02]  /*1d2b0*/  STS.U16 [R31+UR76+0x40e00], R46 ;  /* 0x040e002e1f007988 */ /* 0x000fe4000800044c */
[----:B------:R-:W0:Y:S02]  /*1d2c0*/  LDC R54, c[0x0][0x3b0] ;  /* 0x0000ec00ff367b82 */ /* 0x000e240000000800 */
        /* <DEDUP_REMOVED lines=19> */
[----:B------:R-:W-:Y:S04]  /*1d400*/  STS.U16 [R49+UR76+0x40680], R26 ;  /* 0x0406801a31007988 */ /* 0x000fe8000800044c */
[----:B------:R1:W-:Y:S04]  /*1d410*/  STS.U16 [R49+UR76+0x40a80], R12 ;  /* 0x040a800c31007988 */ /* 0x0003e8000800044c */
[----:B------:R-:W-:Y:S01]  /*1d420*/  STS.U16 [R49+UR76+0x40e80], R25 ;  /* 0x040e801931007988 */ /* 0x000fe2000800044c */
[----:B-1----:R-:W-:-:S03]  /*1d430*/  VIADD R12, R81, 0x6f ;  /* 0x0000006f510c7836 */ /* 0x002fc60000000000 */
[----:B------:R-:W-:Y:S04]  /*1d440*/  STS.U16 [R49+UR76+0x41280], R24 ;  /* 0x0412801831007988 */ /* 0x000fe8000800044c */
[----:B------:R1:W-:Y:S01]  /*1d450*/  STS.U16 [R49+UR76+0x41680], R13 ;  /* 0x0416800d31007988 */ /* 0x0003e2000800044c */
[----:B------:R-:W-:-:S03]  /*1d460*/  IMAD.MOV.U32 R35, RZ, RZ, R18 ;  /* 0x000000ffff237224 */ /* 0x000fc600078e0012 */
[----:B------:R-:W-:Y:S01]  /*1d470*/  STS.U16 [R49+UR76+0x41a80], R19 ;  /* 0x041a801331007988 */ /* 0x000fe2000800044c */
[----:B-1----:R-:W-:-:S03]  /*1d480*/  IABS R13, R12 ;  /* 0x0000000c000d7213 */ /* 0x002fc60000000000 */
[----:B------:R1:W-:Y:S01]  /*1d490*/  STS.U16 [R49+UR76+0x41e80], R15 ;  /* 0x041e800f31007988 */ /* 0x0003e2000800044c */
[----:B------:R-:W-:Y:S01]  /*1d4a0*/  @!P4 IMAD.MOV R35, RZ, RZ, -R35 ;  /* 0x000000ffff23c224 */ /* 0x000fe200078e0a23 */
[----:B------:R-:W-:Y:S02]  /*1d4b0*/  ISETP.GT.U32.AND P4, PT, R92, R16, PT ;  /* 0x000000105c00720c */ /* 0x000fe40003f84070 */
[----:B------:R0:W-:Y:S01]  /*1d4c0*/  STS.U16 [R49+UR76+0x42280], R14 ;  /* 0x0422800e31007988 */ /* 0x0001e2000800044c */
[----:B-1----:R-:W-:Y:S01]  /*1d4d0*/  IMAD.MOV.U32 R15, RZ, RZ, R13 ;  /* 0x000000ffff0f7224 */ /* 0x002fe200078e000d */
[----:B------:R-:W-:-:S03]  /*1d4e0*/  LEA R13, P3, R17, R43, 0x1 ;  /* 0x0000002b110d7211 */ /* 0x000fc600078608ff */
[----:B0-----:R-:W-:Y:S01]  /*1d4f0*/  IMAD.HI.U32 R14, R80, R15, RZ ;  /* 0x0000000f500e7227 */ /* 0x001fe200078e00ff */
[----:B------:R-:W-:Y:S02]  /*1d500*/  LEA.HI.X.SX32 R17, R17, R93, 0x1, P3 ;  /* 0x0000005d11117211 */ /* 0x000fe400018f0eff */
[----:B------:R-:W-:Y:S01]  /*1d510*/  ISETP.GT.U32.AND P3, PT, R92, R2, PT ;  /* 0x000000025c00720c */ /* 0x000fe20003f64070 */
[----:B------:R0:W-:Y:S01]  /*1d520*/  STL [R1+0x19e0], R13 ;  /* 0x0019e00d01007387 */ /* 0x0001e20000100800 */
[----:B------:R-:W-:-:S03]  /*1d530*/  IMAD.MOV R14, RZ, RZ, -R14 ;  /* 0x000000ffff0e7224 */ /* 0x000fc600078e0a0e */
[----:B------:R1:W-:Y:S01]  /*1d540*/  STL [R1+0x19dc], R17 ;  /* 0x0019dc1101007387 */ /* 0x0003e20000100800 */
[----:B------:R-:W-:-:S03]  /*1d550*/  VIADD R19, R81, 0x75 ;  /* 0x0000007551137836 */ /* 0x000fc60000000000 */
[----:B------:R-:W3:Y:S01]  /*1d560*/  LDL.LU R48, [R1+0x11f4] ;  /* 0x0011f40001307983 */ /* 0x000ee20000300800 */
[----:B------:R-:W-:-:S03]  /*1d570*/  IMAD R29, R92, R14, R15 ;  /* 0x0000000e5c1d7224 */ /* 0x000fc600078e020f */
[----:B------:R-:W3:Y:S01]  /*1d580*/  LDL.LU R42, [R1+0x12f4] ;  /* 0x0012f400012a7983 */ /* 0x000ee20000300800 */
[----:B------:R-:W-:-:S03]  /*1d590*/  @P0 IMAD.MOV.U32 R24, RZ, RZ, R13 ;  /* 0x000000ffff180224 */ /* 0x000fc600078e000d */
[----:B------:R-:W4:Y:S01]  /*1d5a0*/  LDL.LU R47, [R1+0x12f0] ;  /* 0x0012f000012f7983 */ /* 0x000f220000300800 */
[----:B0-----:R-:W-:-:S03]  /*1d5b0*/  IABS R13, R19 ;  /* 0x00000013000d7213 */ /* 0x001fc60000000000 */
[----:B------:R-:W4:Y:S01]  /*1d5c0*/  LDL.LU R46, [R1+0x12ec] ;  /* 0x0012ec00012e7983 */ /* 0x000f220000300800 */
[----:B------:R-:W-:-:S03]  /*1d5d0*/  @!P4 IMAD.IADD R16, R16, 0x1, -R92 ;  /* 0x000000011010c824 */ /* 0x000fc600078e0a5c */
[----:B------:R-:W4:Y:S01]  /*1d5e0*/  LDL.LU R45, [R1+0x12e8] ;  /* 0x0012e800012d7983 */ /* 0x000f220000300800 */
[----:B------:R-:W-:-:S03]  /*1d5f0*/  ISETP.GT.U32.AND P4, PT, R92, R29, PT ;  /* 0x0000001d5c00720c */ /* 0x000fc60003f84070 */
[----:B------:R-:W4:Y:S01]  /*1d600*/  LDL.LU R44, [R1+0x12e4] ;  /* 0x0012e400012c7983 */ /* 0x000f220000300800 */
[----:B------:R-:W-:-:S03]  /*1d610*/  @!P3 IMAD.IADD R2, R2, 0x1, -R92 ;  /* 0x000000010202b824 */ /* 0x000fc600078e0a5c */
[----:B------:R-:W4:Y:S01]  /*1d620*/  LDL.LU R65, [R1+0x12e0] ;  /* 0x0012e00001417983 */ /* 0x000f220000300800 */
[----:B------:R-:W-:-:S03]  /*1d630*/  VIADD R18, R81, 0x76 ;  /* 0x0000007651127836 */ /* 0x000fc60000000000 */
[----:B------:R-:W4:Y:S01]  /*1d640*/  LDL.LU R66, [R1+0x12dc] ;  /* 0x0012dc0001427983 */ /* 0x000f220000300800 */
[----:B------:R-:W-:-:S03]  /*1d650*/  IMAD.MOV.U32 R14, RZ, RZ, R13 ;  /* 0x000000ffff0e7224 */ /* 0x000fc600078e000d */
[----:B------:R-:W4:Y:S01]  /*1d660*/  LDL.LU R69, [R1+0x12d8] ;  /* 0x0012d80001457983 */ /* 0x000f220000300800 */
[----:B------:R-:W-:-:S03]  /*1d670*/  @P0 IMAD.MOV.U32 R25, RZ, RZ, R17 ;  /* 0x000000ffff190224 */ /* 0x000fc600078e0011 */
[----:B------:R-:W4:Y:S04]  /*1d680*/  LDL.LU R71, [R1+0x12d4] ;  /* 0x0012d40001477983 */ /* 0x000f280000300800 */
[----:B------:R-:W4:Y:S01]  /*1d690*/  LDL.LU R70, [R1+0x12d0] ;  /* 0x0012d00001467983 */ /* 0x000f220000300800 */
[----:B------:R-:W-:-:S03]  /*1d6a0*/  ISETP.GT.U32.AND P3, PT, R92, R2, PT ;  /* 0x000000025c00720c */ /* 0x000fc60003f64070 */
[----:B------:R-:W4:Y:S01]  /*1d6b0*/  LDL.LU R73, [R1+0x12cc] ;  /* 0x0012cc0001497983 */ /* 0x000f220000300800 */
[----:B--2---:R-:W-:-:S03]  /*1d6c0*/  PRMT R68, RZ, 0x7610, R68 ;  /* 0x00007610ff447816 */ /* 0x004fc60000000044 */
[----:B------:R-:W2:Y:S01]  /*1d6d0*/  LDL.LU R72, [R1+0x12c8] ;  /* 0x0012c80001487983 */ /* 0x000ea20000300800 */
[----:B------:R-:W-:Y:S01]  /*1d6e0*/  IABS R15, R18 ;  /* 0x00000012000f7213 */ /* 0x000fe20000000000 */
[----:B------:R-:W-:Y:S02]  /*1d6f0*/  IMAD.HI.U32 R13, R80, R14, RZ ;  /* 0x0000000e500d7227 */ /* 0x000fe400078e00ff */
[----:B------:R-:W2:Y:S02]  /*1d700*/  LDL.LU R75, [R1+0x12c4] ;  /* 0x0012c400014b7983 */ /* 0x000ea40000300800 */
[----:B------:R-:W-:Y:S02]  /*1d710*/  IMAD.MOV R13, RZ, RZ, -R13 ;  /* 0x000000ffff0d7224 */ /* 0x000fe400078e0a0d */
[----:B------:R0:W2:Y:S01]  /*1d720*/  @P0 LDG.E.U16 R68, desc[UR6][R24.64] ;  /* 0x0000000618440981 */ /* 0x0000a2000c1e1500 */
[----:B------:R-:W-:Y:S02]  /*1d730*/  @!P4 IMAD.IADD R29, R29, 0x1, -R92 ;  /* 0x000000011d1dc824 */ /* 0x000fe400078e0a5c */
[----:B-1----:R-:W-:Y:S01]  /*1d740*/  IMAD R17, R92, R13, R14 ;  /* 0x0000000d5c117224 */ /* 0x002fe200078e020e */
[----:B------:R-:W2:Y:S01]  /*1d750*/  LDL.LU R74, [R1+0x12c0] ;  /* 0x0012c000014a7983 */ /* 0x000ea20000300800 */
[----:B0-----:R-:W-:-:S02]  /*1d760*/  IMAD.MOV.U32 R24, RZ, RZ, R16 ;  /* 0x000000ffff187224 */ /* 0x001fc400078e0010 */
[----:B------:R-:W-:Y:S01]  /*1d770*/  IMAD.MOV.U32 R25, RZ, RZ, R15 ;  /* 0x000000ffff197224 */ /* 0x000fe200078e000f */
[----:B------:R-:W-:Y:S01]  /*1d780*/  ISETP.GT.U32.AND P4, PT, R92, R29, PT ;  /* 0x0000001d5c00720c */ /* 0x000fe20003f84070 */
[----:B------:R-:W-:Y:S01]  /*1d790*/  @!P5 IMAD.MOV R24, RZ, RZ, -R24 ;  /* 0x000000ffff18d224 */ /* 0x000fe200078e0a18 */
[----:B------:R-:W-:Y:S01]  /*1d7a0*/  ISETP.GE.AND P5, PT, R11, RZ, PT ;  /* 0x000000ff0b00720c */ /* 0x000fe20003fa6270 */
[----:B------:R-:W-:Y:S01]  /*1d7b0*/  VIADD R15, R81, 0x77 ;  /* 0x00000077510f7836 */ /* 0x000fe20000000000 */
[----:B------:R-:W2:Y:S01]  /*1d7c0*/  LDL.LU R77, [R1+0x127c] ;  /* 0x00127c00014d7983 */ /* 0x000ea20000300800 */
[----:B------:R-:W-:-:S04]  /*1d7d0*/  IMAD.HI.U32 R11, R80, R25, RZ ;  /* 0x00000019500b7227 */ /* 0x000fc800078e00ff */
[C---:B------:R-:W-:Y:S01]  /*1d7e0*/  VIADD R14, R81.reuse, 0x7d ;  /* 0x0000007d510e7836 */ /* 0x040fe20000000000 */
[----:B------:R-:W-:Y:S01]  /*1d7f0*/  IABS R26, R15 ;  /* 0x0000000f001a7213 */ /* 0x000fe20000000000 */
[----:B------:R-:W-:Y:S01]  /*1d800*/  @!P3 IMAD.IADD R2, R2, 0x1, -R92 ;  /* 0x000000010202b824 */ /* 0x000fe200078e0a5c */
[----:B------:R-:W2:Y:S01]  /*1d810*/  LDL.LU R76, [R1+0x1278] ;  /* 0x00127800014c7983 */ /* 0x000ea20000300800 */
[----:B------:R-:W-:Y:S02]  /*1d820*/  VIADD R13, R81, 0x7e ;  /* 0x0000007e510d7836 */ /* 0x000fe40000000000 */
[----:B------:R-:W-:Y:S01]  /*1d830*/  IMAD.MOV R16, RZ, RZ, -R11 ;  /* 0x000000ffff107224 */ /* 0x000fe200078e0a0b */
[----:B------:R-:W-:Y:S01]  /*1d840*/  IABS R11, R14 ;  /* 0x0000000e000b7213 */ /* 0x000fe20000000000 */
[----:B------:R-:W-:Y:S01]  /*1d850*/  IMAD.MOV.U32 R40, RZ, RZ, R2 ;  /* 0x000000ffff287224 */ /* 0x000fe200078e0002 */
[----:B------:R-:W-:Y:S01]  /*1d860*/  IABS R2, R13 ;  /* 0x0000000d00027213 */ /* 0x000fe20000000000 */
[----:B------:R-:W-:Y:S01]  /*1d870*/  IMAD.MOV.U32 R30, RZ, RZ, R26 ;  /* 0x000000ffff1e7224 */ /* 0x000fe200078e001a */
[----:B------:R-:W2:Y:S01]  /*1d880*/  LDL.LU R79, [R1+0x1274] ;  /* 0x00127400014f7983 */ /* 0x000ea20000300800 */
[----:B------:R-:W-:-:S02]  /*1d890*/  IMAD.MOV.U32 R26, RZ, RZ, R11 ;  /* 0x000000ffff1a7224 */ /* 0x000fc400078e000b */
[----:B------:R-:W-:Y:S01]  /*1d8a0*/  IMAD R16, R92, R16, R25 ;  /* 0x000000105c107224 */ /* 0x000fe200078e0219 */
[----:B------:R-:W2:Y:S01]  /*1d8b0*/  LDL.LU R78, [R1+0x1260] ;  /* 0x00126000014e7983 */ /* 0x000ea20000300800 */
[----:B------:R-:W-:-:S03]  /*1d8c0*/  IMAD.HI.U32 R11, R80, R30, RZ ;  /* 0x0000001e500b7227 */ /* 0x000fc600078e00ff */
[----:B------:R-:W2:Y:S01]  /*1d8d0*/  LDL.LU R81, [R1+0x11fc] ;  /* 0x0011fc0001517983 */ /* 0x000ea20000300800 */
[----:B------:R-:W-:Y:S02]  /*1d8e0*/  IMAD.MOV.U32 R25, RZ, RZ, R2 ;  /* 0x000000ffff197224 */ /* 0x000fe400078e0002 */
[----:B------:R-:W-:-:S04]  /*1d8f0*/  IMAD.HI.U32 R2, R80, R26, RZ ;  /* 0x0000001a50027227 */ /* 0x000fc800078e00ff */
[----:B------:R-:W-:Y:S01]  /*1d900*/  @!P4 IMAD.IADD R29, R29, 0x1, -R92 ;  /* 0x000000011d1dc824 */ /* 0x000fe200078e0a5c */
[----:B------:R-:W-:Y:S01]  /*1d910*/  ISETP.GE.AND P4, PT, R12, RZ, PT ;  /* 0x000000ff0c00720c */ /* 0x000fe20003f86270 */
[----:B------:R-:W-:Y:S02]  /*1d920*/  IMAD.MOV R12, RZ, RZ, -R11 ;  /* 0x000000ffff0c7224 */ /* 0x000fe400078e0a0b */
[----:B------:R-:W-:Y:S02]  /*1d930*/  IMAD.MOV R11, RZ, RZ, -R2 ;  /* 0x000000ffff0b7224 */ /* 0x000fe400078e0a02 */
[----:B------:R-:W-:Y:S02]  /*1d940*/  IMAD.HI.U32 R2, R80, R25, RZ ;  /* 0x0000001950027227 */ /* 0x000fe400078e00ff */
[----:B------:R-:W2:Y:S01]  /*1d950*/  LDL.LU R80, [R1+0x11f8] ;  /* 0x0011f80001507983 */ /* 0x000ea20000300800 */
[C---:B------:R-:W-:Y:S01]  /*1d960*/  ISETP.GT.U32.AND P3, PT, R92.reuse, R17, PT ;  /* 0x000000115c00720c */ /* 0x040fe20003f64070 */
[----:B------:R-:W-:Y:S01]  /*1d970*/  @!P5 IMAD.MOV R40, RZ, RZ, -R40 ;  /* 0x000000ffff28d224 */ /* 0x000fe200078e0a28 */
[----:B------:R-:W-:-:S11]  /*1d980*/  ISETP.GT.U32.AND P5, PT, R92, R16, PT ;  /* 0x000000105c00720c */ /* 0x000fd60003fa4070 */
[----:B------:R-:W-:-:S05]  /*1d990*/  @!P3 IMAD.IADD R17, R17, 0x1, -R92 ;  /* 0x000000011111b824 */ /* 0x000fca00078e0a5c */
[----:B------:R-:W-:Y:S01]  /*1d9a0*/  ISETP.GT.U32.AND P3, PT, R92, R17, PT ;  /* 0x000000115c00720c */ /* 0x000fe20003f64070 */
[----:B------:R-:W-:Y:S02]  /*1d9b0*/  @!P5 IMAD.IADD R16, R16, 0x1, -R92 ;  /* 0x000000011010d824 */ /* 0x000fe400078e0a5c */
[C---:B------:R-:W-:Y:S02]  /*1d9c0*/  IMAD R12, R92.reuse, R12, R30 ;  /* 0x0000000c5c0c7224 */ /* 0x040fe400078e021e */
[----:B------:R-:W-:Y:S01]  /*1d9d0*/  IMAD.MOV.U32 R37, RZ, RZ, R29 ;  /* 0x000000ffff257224 */ /* 0x000fe200078e001d */
[C---:B------:R-:W-:Y:S01]  /*1d9e0*/  ISETP.GT.U32.AND P5, PT, R92.reuse, R16, PT ;  /* 0x000000105c00720c */ /* 0x040fe20003fa4070 */
[C---:B------:R-:W-:Y:S01]  /*1d9f0*/  IMAD R11, R92.reuse, R11, R26 ;  /* 0x0000000b5c0b7224 */ /* 0x040fe200078e021a */
[----:B------:R-:W0:Y:S01]  /*1da00*/  LDC R30, c[0x0][0x3b0] ;  /* 0x0000ec00ff1e7b82 */ /* 0x000e220000000800 */
[----:B------:R-:W-:Y:S01]  /*1da10*/  @!P4 IMAD.MOV R37, RZ, RZ, -R37 ;  /* 0x000000ffff25c224 */ /* 0x000fe200078e0a25 */
[----:B------:R-:W-:Y:S01]  /*1da20*/  ISETP.GT.U32.AND P4, PT, R92, R12, PT ;  /* 0x0000000c5c00720c */ /* 0x000fe20003f84070 */
[----:B------:R-:W-:-:S02]  /*1da30*/  IMAD.MOV R2, RZ, RZ, -R2 ;  /* 0x000000ffff027224 */ /* 0x000fc400078e0a02 */
[----:B------:R-:W-:Y:S01]  /*1da40*/  @!P3 IMAD.IADD R17, R17, 0x1, -R92 ;  /* 0x000000011111b824 */ /* 0x000fe200078e0a5c */
[C---:B------:R-:W-:Y:S01]  /*1da50*/  ISETP.GT.U32.AND P3, PT, R92.reuse, R11, PT ;  /* 0x0000000b5c00720c */ /* 0x040fe20003f64070 */
[----:B------:R-:W-:-:S04]  /*1da60*/  IMAD R2, R92, R2, R25 ;  /* 0x000000025c027224 */ /* 0x000fc800078e0219 */
[----:B------:R-:W-:Y:S01]  /*1da70*/  @!P5 IMAD.IADD R16, R16, 0x1, -R92 ;  /* 0x000000011010d824 */ /* 0x000fe200078e0a5c */
[----:B------:R-:W-:-:S03]  /*1da80*/  ISETP.GT.U32.AND P5, PT, R92, R2, PT ;  /* 0x000000025c00720c */ /* 0x000fc60003fa4070 */
[----:B------:R-:W-:Y:S01]  /*1da90*/  @!P4 IMAD.IADD R12, R12, 0x1, -R92 ;  /* 0x000000010c0cc824 */ /* 0x000fe200078e0a5c */
[----:B------:R-:W-:-:S03]  /*1daa0*/  ISETP.GE.AND P4, PT, R19, RZ, PT ;  /* 0x000000ff1300720c */ /* 0x000fc60003f86270 */
[----:B------:R-:W-:Y:S01]  /*1dab0*/  @!P3 IMAD.IADD R11, R11, 0x1, -R92 ;  /* 0x000000010b0bb824 */ /* 0x000fe200078e0a5c */
[----:B------:R-:W-:Y:S01]  /*1dac0*/  ISETP.GE.AND P3, PT, R18, RZ, PT ;  /* 0x000000ff1200720c */ /* 0x000fe20003f66270 */
[----:B------:R-:W-:Y:S02]  /*1dad0*/  IMAD.MOV.U32 R25, RZ, RZ, R17 ;  /* 0x000000ffff197224 */ /* 0x000fe400078e0011 */
[----:B------:R-:W-:Y:S02]  /*1dae0*/  IMAD.MOV.U32 R29, RZ, RZ, R16 ;  /* 0x000000ffff1d7224 */ /* 0x000fe400078e0010 */
[----:B------:R-:W-:-:S04]  /*1daf0*/  @!P5 IMAD.IADD R2, R2, 0x1, -R92 ;  /* 0x000000010202d824 */ /* 0x000fc800078e0a5c */
[----:B------:R-:W-:Y:S01]  /*1db00*/  @!P4 IMAD.MOV R25, RZ, RZ, -R25 ;  /* 0x000000ffff19c224 */ /* 0x000fe200078e0a19 */
[----:B------:R-:W-:-:S03]  /*1db10*/  ISETP.GT.U32.AND P4, PT, R92, R12, PT ;  /* 0x0000000c5c00720c */ /* 0x000fc60003f84070 */
[----:B------:R-:W-:Y:S01]  /*1db20*/  @!P3 IMAD.MOV R29, RZ, RZ, -R29 ;  /* 0x000000ffff1db224 */ /* 0x000fe200078e0a1d */
[C---:B------:R-:W-:Y:S02]  /*1db30*/  ISETP.GT.U32.AND P3, PT, R92.reuse, R2, PT ;  /* 0x000000025c00720c */ /* 0x040fe40003f64070 */
[----:B------:R-:W-:-:S07]  /*1db40*/  ISETP.GT.U32.AND P5, PT, R92, R11, PT ;  /* 0x0000000b5c00720c */ /* 0x000fce0003fa4070 */
[----:B------:R-:W-:-:S04]  /*1db50*/  @!P4 IMAD.IADD R12, R12, 0x1, -R92 ;  /* 0x000000010c0cc824 */ /* 0x000fc800078e0a5c */
[----:B------:R-:W-:Y:S01]  /*1db60*/  @!P3 IMAD.IADD R2, R2, 0x1, -R92 ;  /* 0x000000010202b824 */ /* 0x000fe200078e0a5c */
[----:B------:R-:W-:Y:S01]  /*1db70*/  ISETP.GE.AND P3, PT, R13, RZ, PT ;  /* 0x000000ff0d00720c */ /* 0x000fe20003f66270 */
[----:B------:R-:W-:Y:S02]  /*1db80*/  IMAD.MOV.U32 R39, RZ, RZ, R12 ;  /* 0x000000ffff277224 */ /* 0x000fe400078e000c */
[----:B------:R-:W-:Y:S01]  /*1db90*/  @!P5 IMAD.IADD R11, R11, 0x1, -R92 ;  /* 0x000000010b0bd824 */ /* 0x000fe200078e0a5c */
[----:B------:R-:W-:Y:S01]  /*1dba0*/  ISETP.GE.AND P5, PT, R14, RZ, PT ;  /* 0x000000ff0e00720c */ /* 0x000fe20003fa6270 */
[----:B------:R-:W-:Y:S01]  /*1dbb0*/  IMAD.MOV.U32 R92, RZ, RZ, R2 ;  /* 0x000000ffff5c7224 */ /* 0x000fe200078e0002 */
[----:B------:R-:W-:Y:S01]  /*1dbc0*/  ISETP.GE.AND P4, PT, R15, RZ, PT ;  /* 0x000000ff0f00720c */ /* 0x000fe20003f86270 */
[----:B------:R-:W-:Y:S01]  /*1dbd0*/  IMAD.MOV.U32 R26, RZ, RZ, R11 ;  /* 0x000000ffff1a7224 */ /* 0x000fe200078e000b */
[----:B------:R-:W-:-:S09]  /*1dbe0*/  SEL R21, R83, R21, !P1 ;  /* 0x0000001553157207 */ /* 0x000fd20004800000 */
[----:B------:R-:W-:Y:S02]  /*1dbf0*/  @!P5 IMAD.MOV R26, RZ, RZ, -R26 ;  /* 0x000000ffff1ad224 */ /* 0x000fe400078e0a1a */
[----:B------:R-:W-:-:S03]  /*1dc00*/  @!P4 IMAD.MOV R39, RZ, RZ, -R39 ;  /* 0x000000ffff27c224 */ /* 0x000fc600078e0a27 */
[C---:B------:R-:W-:Y:S01]  /*1dc10*/  SEL R26, R83.reuse, R26, !P1 ;  /* 0x0000001a531a7207 */ /* 0x040fe20004800000 */
[----:B------:R-:W-:Y:S01]  /*1dc20*/  @!P3 IMAD.MOV R92, RZ, RZ, -R92 ;  /* 0x000000ffff5cb224 */ /* 0x000fe200078e0a5c */
        /* <DEDUP_REMOVED lines=15> */
[C---:B---3--:R-:W-:Y:S02]  /*1dd20*/  SEL R11, R83.reuse, R42, !P1 ;  /* 0x0000002a530b7207 */ /* 0x048fe40004800000 */
[----:B----4-:R-:W-:-:S03]  /*1dd30*/  SEL R47, R83, R47, !P1 ;  /* 0x0000002f532f7207 */ /* 0x010fc60004800000 */
[----:B------:R-:W-:Y:S01]  /*1dd40*/  IMAD R11, R11, R64, RZ ;  /* 0x000000400b0b7224 */ /* 0x000fe200078e02ff */
[C---:B------:R-:W-:Y:S01]  /*1dd50*/  SEL R48, R83.reuse, R48, !P1 ;  /* 0x0000003053307207 */ /* 0x040fe20004800000 */
[----:B------:R-:W1:Y:S01]  /*1dd60*/  LDC R64, c[0x0][0x3b0] ;  /* 0x0000ec00ff407b82 */ /* 0x000e620000000800 */
[C---:B------:R-:W-:Y:S02]  /*1dd70*/  SEL R46, R83.reuse, R46, !P1 ;  /* 0x0000002e532e7207 */ /* 0x040fe40004800000 */
[----:B------:R-:W-:-:S05]  /*1dd80*/  SEL R38, R83, R69, !P1 ;  /* 0x0000004553267207 */ /* 0x000fca0004800000 */
[----:B------:R-:W3:Y:S01]  /*1dd90*/  LDC R69, c[0x0][0x3b0] ;  /* 0x0000ec00ff457b82 */ /* 0x000ee20000000800 */
[C---:B------:R-:W-:Y:S02]  /*1dda0*/  SEL R34, R83.reuse, R71, !P1 ;  /* 0x0000004753227207 */ /* 0x040fe40004800000 */
[----:B------:R-:W-:-:S05]  /*1ddb0*/  SEL R2, R83, R70, !P1 ;  /* 0x0000004653027207 */ /* 0x000fca0004800000 */
[----:B------:R-:W4:Y:S01]  /*1ddc0*/  LDC R70, c[0x0][0x3b0] ;  /* 0x0000ec00ff467b82 */ /* 0x000f220000000800 */
[C---:B------:R-:W-:Y:S02]  /*1ddd0*/  SEL R12, R83.reuse, R73, !P1 ;  /* 0x00000049530c7207 */ /* 0x040fe40004800000 */
[----:B--2---:R-:W-:-:S03]  /*1dde0*/  SEL R13, R83, R72, !P1 ;  /* 0x00000048530d7207 */ /* 0x004fc60004800000 */
[----:B------:R-:W-:Y:S02]  /*1ddf0*/  IMAD R12, R12, R54, RZ ;  /* 0x000000360c0c7224 */ /* 0x000fe400078e02ff */
[----:B------:R-:W2:Y:S01]  /*1de00*/  LDC R71, c[0x0][0x3b0] ;  /* 0x0000ec00ff477b82 */ /* 0x000ea20000000800 */
[----:B------:R-:W-:-:S07]  /*1de10*/  IMAD R13, R13, R53, RZ ;  /* 0x000000350d0d7224 */ /* 0x000fce00078e02ff */
[----:B------:R-:W0:Y:S01]  /*1de20*/  LDC R53, c[0x0][0x3b0] ;  /* 0x0000ec00ff357b82 */ /* 0x000e220000000800 */
[----:B------:R-:W-:-:S07]  /*1de30*/  IMAD R2, R2, R55, RZ ;  /* 0x0000003702027224 */ /* 0x000fce00078e02ff */
[----:B------:R-:W0:Y:S01]  /*1de40*/  LDC R54, c[0x0][0x3b0] ;  /* 0x0000ec00ff367b82 */ /* 0x000e220000000800 */
[----:B------:R-:W-:Y:S01]  /*1de50*/  IMAD R34, R34, R56, RZ ;  /* 0x0000003822227224 */ /* 0x000fe200078e02ff */
[----:B------:R-:W-:-:S06]  /*1de60*/  SEL R41, R83, R66, !P1 ;  /* 0x0000004253297207 */ /* 0x000fcc0004800000 */
[----:B------:R-:W1:Y:S01]  /*1de70*/  LDC R55, c[0x0][0x3b0] ;  /* 0x0000ec00ff377b82 */ /* 0x000e620000000800 */
[----:B------:R-:W-:Y:S01]  /*1de80*/  IMAD R38, R38, R57, RZ ;  /* 0x0000003926267224 */ /* 0x000fe200078e02ff */
[----:B------:R-:W-:-:S06]  /*1de90*/  SEL R42, R83, R65, !P1 ;  /* 0x00000041532a7207 */ /* 0x000fcc0004800000 */
[----:B------:R-:W1:Y:S01]  /*1dea0*/  LDC R56, c[0x0][0x3b0] ;  /* 0x0000ec00ff387b82 */ /* 0x000e620000000800 */
[----:B------:R-:W-:Y:S01]  /*1deb0*/  IMAD R41, R41, R58, RZ ;  /* 0x0000003a29297224 */ /* 0x000fe200078e02ff */
[----:B------:R-:W-:-:S06]  /*1dec0*/  SEL R44, R83, R44, !P1 ;  /* 0x0000002c532c7207 */ /* 0x000fcc0004800000 */
[----:B------:R-:W1:Y:S01]  /*1ded0*/  LDC R72, c[0x0][0x3b0] ;  /* 0x0000ec00ff487b82 */ /* 0x000e620000000800 */
[C---:B------:R-:W-:Y:S02]  /*1dee0*/  SEL R45, R83.reuse, R45, !P1 ;  /* 0x0000002d532d7207 */ /* 0x040fe40004800000 */
[----:B------:R-:W-:-:S05]  /*1def0*/  SEL R15, R83, R74, !P1 ;  /* 0x0000004a530f7207 */ /* 0x000fca0004800000 */
[----:B------:R-:W1:Y:S01]  /*1df00*/  LDC R57, c[0x0][0x3b0] ;  /* 0x0000ec00ff397b82 */ /* 0x000e620000000800 */
[----:B------:R-:W-:Y:S01]  /*1df10*/  SEL R17, R83, R76, !P1 ;  /* 0x0000004c53117207 */ /* 0x000fe20004800000 */
[----:B------:R-:W-:-:S06]  /*1df20*/  IMAD R47, R47, R63, RZ ;  /* 0x0000003f2f2f7224 */ /* 0x000fcc00078e02ff */
[----:B------:R-:W2:Y:S01]  /*1df30*/  LDC R73, c[0x0][0x3b0] ;  /* 0x0000ec00ff497b82 */ /* 0x000ea20000000800 */
[----:B------:R-:W-:Y:S01]  /*1df40*/  IMAD R42, R42, R59, RZ ;  /* 0x0000003b2a2a7224 */ /* 0x000fe200078e02ff */
[----:B------:R-:W-:Y:S01]  /*1df50*/  SEL R14, R83, R75, !P1 ;  /* 0x0000004b530e7207 */ /* 0x000fe20004800000 */
[----:B------:R-:W-:-:S05]  /*1df60*/  IMAD R46, R46, R62, RZ ;  /* 0x0000003e2e2e7224 */ /* 0x000fca00078e02ff */
[----:B------:R-:W2:Y:S01]  /*1df70*/  LDC R58, c[0x0][0x3b0] ;  /* 0x0000ec00ff3a7b82 */ /* 0x000ea20000000800 */
[----:B------:R-:W-:Y:S02]  /*1df80*/  IMAD R44, R44, R60, RZ ;  /* 0x0000003c2c2c7224 */ /* 0x000fe400078e02ff */
[----:B0-----:R-:W-:Y:S01]  /*1df90*/  IMAD R26, R26, R53, RZ ;  /* 0x000000351a1a7224 */ /* 0x001fe200078e02ff */
[----:B------:R-:W-:-:S04]  /*1dfa0*/  LEA R53, P5, R11, R43, 0x1 ;  /* 0x0000002b0b357211 */ /* 0x000fc800078a08ff */
[----:B------:R-:W0:Y:S01]  /*1dfb0*/  LDC R74, c[0x0][0x3b0] ;  /* 0x0000ec00ff4a7b82 */ /* 0x000e220000000800 */
[----:B------:R-:W-:Y:S01]  /*1dfc0*/  IMAD R45, R45, R61, RZ ;  /* 0x0000003d2d2d7224 */ /* 0x000fe200078e02ff */
[----:B------:R-:W-:Y:S01]  /*1dfd0*/  SEL R16, R83, R77, !P1 ;  /* 0x0000004d53107207 */ /* 0x000fe20004800000 */
[----:B---3--:R-:W-:Y:S01]  /*1dfe0*/  IMAD R21, R21, R69, RZ ;  /* 0x0000004515157224 */ /* 0x008fe200078e02ff */
[----:B------:R-:W-:-:S04]  /*1dff0*/  SEL R18, R83, R79, !P1 ;  /* 0x0000004f53127207 */ /* 0x000fc80004800000 */
[----:B------:R-:W3:Y:S01]  /*1e000*/  LDC R76, c[0x0][0x3b0] ;  /* 0x0000ec00ff4c7b82 */ /* 0x000ee20000000800 */
[----:B------:R-:W-:Y:S01]  /*1e010*/  SEL R31, R83, R78, !P1 ;  /* 0x0000004e531f7207 */ /* 0x000fe20004800000 */
[----:B------:R-:W-:Y:S01]  /*1e020*/  IMAD R39, R39, R54, RZ ;  /* 0x0000003627277224 */ /* 0x000fe200078e02ff */
[C---:B------:R-:W-:Y:S02]  /*1e030*/  SEL R19, R83.reuse, R81, !P1 ;  /* 0x0000005153137207 */ /* 0x040fe40004800000 */
[----:B------:R-:W-:-:S03]  /*1e040*/  SEL R32, R83, R80, !P1 ;  /* 0x0000005053207207 */ /* 0x000fc60004800000 */
[----:B------:R-:W0:Y:S01]  /*1e050*/  LDC R59, c[0x0][0x3b0] ;  /* 0x0000ec00ff3b7b82 */ /* 0x000e220000000800 */
[-C--:B------:R-:W-:Y:S01]  /*1e060*/  LEA R69, P1, R47, R43.reuse, 0x1 ;  /* 0x0000002b2f457211 */ /* 0x080fe200078208ff */
[----:B----4-:R-:W-:Y:S01]  /*1e070*/  IMAD R20, R20, R70, RZ ;  /* 0x0000004614147224 */ /* 0x010fe200078e02ff */
[----:B------:R-:W-:-:S05]  /*1e080*/  LEA R54, P3, R46, R43, 0x1 ;  /* 0x0000002b2e367211 */ /* 0x000fca00078608ff */
[----:B------:R-:W4:Y:S01]  /*1e090*/  LDC R75, c[0x0][0x3b0] ;  /* 0x0000ec00ff4b7b82 */ /* 0x000f220000000800 */
[----:B------:R-:W-:Y:S01]  /*1e0a0*/  LEA.HI.X.SX32 R11, R11, R93, 0x1, P5 ;  /* 0x0000005d0b0b7211 */ /* 0x000fe200028f0eff */
[----:B-1----:R-:W-:Y:S01]  /*1e0b0*/  IMAD R29, R29, R55, RZ ;  /* 0x000000371d1d7224 */ /* 0x002fe200078e02ff */
[----:B------:R-:W-:-:S05]  /*1e0c0*/  LEA R70, P4, R45, R43, 0x1 ;  /* 0x0000002b2d467211 */ /* 0x000fca00078808ff */
[----:B------:R-:W1:Y:S01]  /*1e0d0*/  LDC R60, c[0x0][0x3b0] ;  /* 0x0000ec00ff3c7b82 */ /* 0x000e620000000800 */
[----:B------:R-:W-:Y:S01]  /*1e0e0*/  STL [R1+0x16ec], R53 ;  /* 0x0016ec3501007387 */ /* 0x000fe20000100800 */
[----:B------:R-:W-:Y:S01]  /*1e0f0*/  LEA.HI.X.SX32 R84, R47, R93, 0x1, P1 ;  /* 0x0000005d2f547211 */ /* 0x000fe200008f0eff */
[----:B--2---:R-:W-:Y:S01]  /*1e100*/  IMAD R32, R32, R71, RZ ;  /* 0x0000004720207224 */ /* 0x004fe200078e02ff */
[----:B------:R-:W-:Y:S01]  /*1e110*/  LEA R55, P5, R44, R43, 0x1 ;  /* 0x0000002b2c377211 */ /* 0x000fe200078a08ff */
[----:B------:R-:W-:Y:S03]  /*1e120*/  STL [R1+0x16f4], R69 ;  /* 0x0016f44501007387 */ /* 0x000fe60000100800 */
[----:B------:R-:W2:Y:S01]  /*1e130*/  LDC R61, c[0x0][0x3b0] ;  /* 0x0000ec00ff3d7b82 */ /* 0x000ea20000000800 */
[----:B------:R-:W-:Y:S01]  /*1e140*/  STL [R1+0x16fc], R54 ;  /* 0x0016fc3601007387 */ /* 0x000fe20000100800 */
[----:B------:R-:W-:Y:S01]  /*1e150*/  LEA.HI.X.SX32 R85, R46, R93, 0x1, P3 ;  /* 0x0000005d2e557211 */ /* 0x000fe200018f0eff */
[----:B------:R-:W-:Y:S01]  /*1e160*/  IMAD R25, R25, R56, RZ ;  /* 0x0000003819197224 */ /* 0x000fe200078e02ff */
[----:B------:R-:W-:Y:S01]  /*1e170*/  LEA R71, P1, R42, R43, 0x1 ;  /* 0x0000002b2a477211 */ /* 0x000fe200078208ff */
[----:B------:R-:W-:Y:S01]  /*1e180*/  STL [R1+0x16e8], R11 ;  /* 0x0016e80b01007387 */ /* 0x000fe20000100800 */
[----:B------:R-:W-:Y:S01]  /*1e190*/  LEA.HI.X.SX32 R86, R45, R93, 0x1, P4 ;  /* 0x0000005d2d567211 */ /* 0x000fe200020f0eff */
[----:B------:R-:W-:Y:S01]  /*1e1a0*/  IMAD R19, R19, R72, RZ ;  /* 0x0000004813137224 */ /* 0x000fe200078e02ff */
[----:B------:R-:W-:Y:S01]  /*1e1b0*/  LEA R56, P3, R41, R43, 0x1 ;  /* 0x0000002b29387211 */ /* 0x000fe200078608ff */
[----:B------:R-:W-:Y:S01]  /*1e1c0*/  STL [R1+0x1704], R70 ;  /* 0x0017044601007387 */ /* 0x000fe20000100800 */
[----:B------:R-:W-:Y:S01]  /*1e1d0*/  LEA.HI.X.SX32 R87, R44, R93, 0x1, P5 ;  /* 0x0000005d2c577211 */ /* 0x000fe200028f0eff */
[----:B------:R-:W-:Y:S01]  /*1e1e0*/  IMAD R15, R15, R30, RZ ;  /* 0x0000001e0f0f7224 */ /* 0x000fe200078e02ff */
[----:B------:R-:W2:Y:S01]  /*1e1f0*/  LDC R66, c[0x0][0x3b0] ;  /* 0x0000ec00ff427b82 */ /* 0x000ea20000000800 */
[----:B------:R-:W-:Y:S01]  /*1e200*/  STL [R1+0x16f0], R84 ;  /* 0x0016f05401007387 */ /* 0x000fe20000100800 */
[----:B------:R-:W-:Y:S01]  /*1e210*/  LEA R72, P4, R38, R43, 0x1 ;  /* 0x0000002b26487211 */ /* 0x000fe200078808ff */
[----:B------:R-:W-:-:S02]  /*1e220*/  IMAD R14, R14, R50, RZ ;  /* 0x000000320e0e7224 */ /* 0x000fc400078e02ff */
[----:B------:R-:W-:Y:S01]  /*1e230*/  STL [R1+0x170c], R55 ;  /* 0x00170c3701007387 */ /* 0x000fe20000100800 */
[----:B------:R-:W-:Y:S01]  /*1e240*/  IMAD R37, R37, R57, RZ ;  /* 0x0000003925257224 */ /* 0x000fe200078e02ff */
[----:B------:R-:W-:Y:S01]  /*1e250*/  LEA.HI.X.SX32 R88, R42, R93, 0x1, P1 ;  /* 0x0000005d2a587211 */ /* 0x000fe200008f0eff */
[----:B------:R-:W2:Y:S01]  /*1e260*/  LDC R30, c[0x0][0x3b0] ;  /* 0x0000ec00ff1e7b82 */ /* 0x000ea20000000800 */
[----:B------:R-:W-:Y:S01]  /*1e270*/  STL [R1+0x16f8], R85 ;  /* 0x0016f85501007387 */ /* 0x000fe20000100800 */
[----:B------:R-:W-:Y:S01]  /*1e280*/  LEA R57, P5, R34, R43, 0x1 ;  /* 0x0000002b22397211 */ /* 0x000fe200078a08ff */
[----:B------:R-:W-:Y:S02]  /*1e290*/  IMAD R31, R31, R73, RZ ;  /* 0x000000491f1f7224 */ /* 0x000fe400078e02ff */
[----:B------:R-:W-:Y:S01]  /*1e2a0*/  STL [R1+0x1714], R71 ;  /* 0x0017144701007387 */ /* 0x000fe20000100800 */
[----:B------:R-:W-:Y:S02]  /*1e2b0*/  LEA.HI.X.SX32 R89, R41, R93, 0x1, P3 ;  /* 0x0000005d29597211 */ /* 0x000fe400018f0eff */
[----:B------:R-:W2:Y:S01]  /*1e2c0*/  LDC R65, c[0x0][0x3b0] ;  /* 0x0000ec00ff417b82 */ /* 0x000ea20000000800 */
[----:B------:R-:W-:Y:S01]  /*1e2d0*/  STL [R1+0x1700], R86 ;  /* 0x0017005601007387 */ /* 0x000fe20000100800 */
[----:B------:R-:W-:Y:S01]  /*1e2e0*/  LEA R73, P1, R2, R43, 0x1 ;  /* 0x0000002b02497211 */ /* 0x000fe200078208ff */
[----:B------:R-:W-:-:S02]  /*1e2f0*/  IMAD R40, R40, R58, RZ ;  /* 0x0000003a28287224 */ /* 0x000fc400078e02ff */
[----:B------:R-:W-:Y:S03]  /*1e300*/  STL [R1+0x171c], R56 ;  /* 0x00171c3801007387 */ /* 0x000fe60000100800 */
[----:B------:R-:W2:Y:S01]  /*1e310*/  LDC R50, c[0x0][0x3b0] ;  /* 0x0000ec00ff327b82 */ /* 0x000ea20000000800 */
[----:B------:R-:W-:Y:S01]  /*1e320*/  STL [R1+0x1708], R87 ;  /* 0x0017085701007387 */ /* 0x000fe20000100800 */
[----:B------:R-:W-:Y:S01]  /*1e330*/  LEA.HI.X.SX32 R90, R38, R93, 0x1, P4 ;  /* 0x0000005d265a7211 */ /* 0x000fe200020f0eff */
[----:B0-----:R-:W-:Y:S01]  /*1e340*/  IMAD R18, R18, R74, RZ ;  /* 0x0000004a12127224 */ /* 0x001fe200078e02ff */
[----:B------:R-:W-:Y:S01]  /*1e350*/  LEA R58, P3, R12, R43, 0x1 ;  /* 0x0000002b0c3a7211 */ /* 0x000fe200078608ff */
[----:B------:R-:W-:Y:S01]  /*1e360*/  STL [R1+0x1724], R72 ;  /* 0x0017244801007387 */ /* 0x000fe20000100800 */
[----:B------:R-:W-:Y:S02]  /*1e370*/  LEA.HI.X.SX32 R91, R34, R93, 0x1, P5 ;  /* 0x0000005d225b7211 */ /* 0x000fe400028f0eff */
[----:B------:R-:W0:Y:S01]  /*1e380*/  LDC R63, c[0x0][0x3b0] ;  /* 0x0000ec00ff3f7b82 */ /* 0x000e220000000800 */
[----:B------:R-:W-:Y:S01]  /*1e390*/  STL [R1+0x1710], R88 ;  /* 0x0017105801007387 */ /* 0x000fe20000100800 */
[----:B------:R-:W-:Y:S01]  /*1e3a0*/  LEA R74, P4, R13, R43, 0x1 ;  /* 0x0000002b0d4a7211 */ /* 0x000fe200078808ff */
[----:B---3--:R-:W-:-:S02]  /*1e3b0*/  IMAD R16, R16, R76, RZ ;  /* 0x0000004c10107224 */ /* 0x008fc400078e02ff */
[----:B------:R-:W-:Y:S01]  /*1e3c0*/  STL [R1+0x172c], R57 ;  /* 0x00172c3901007387 */ /* 0x000fe20000100800 */
[----:B------:R-:W-:Y:S01]  /*1e3d0*/  IMAD R24, R24, R59, RZ ;  /* 0x0000003b18187224 */ /* 0x000fe200078e02ff */
[----:B------:R-:W-:Y:S01]  /*1e3e0*/  LEA.HI.X.SX32 R2, R2, R93, 0x1, P1 ;  /* 0x0000005d02027211 */ /* 0x000fe200008f0eff */
[----:B------:R-:W3:Y:S01]  /*1e3f0*/  LDC R62, c[0x0][0x3b0] ;  /* 0x0000ec00ff3e7b82 */ /* 0x000ee20000000800 */
[----:B------:R-:W-:Y:S01]  /*1e400*/  STL [R1+0x1718], R89 ;  /* 0x0017185901007387 */ /* 0x000fe20000100800 */
[----:B------:R-:W-:Y:S01]  /*1e410*/  LEA R59, P5, R14, R43, 0x1 ;  /* 0x0000002b0e3b7211 */ /* 0x000fe200078a08ff */
[----:B----4-:R-:W-:Y:S02]  /*1e420*/  IMAD R17, R17, R75, RZ ;  /* 0x0000004b11117224 */ /* 0x010fe400078e02ff */
[----:B------:R-:W-:Y:S01]  /*1e430*/  STL [R1+0x1734], R73 ;  /* 0x0017344901007387 */ /* 0x000fe20000100800 */
[----:B-1----:R-:W-:Y:S01]  /*1e440*/  IMAD R35, R35, R60, RZ ;  /* 0x0000003c23237224 */ /* 0x002fe200078e02ff */
[----:B------:R-:W-:-:S02]  /*1e450*/  LEA.HI.X.SX32 R12, R12, R93, 0x1, P3 ;  /* 0x0000005d0c0c7211 */ /* 0x000fc400018f0eff */
[----:B------:R-:W-:Y:S01]  /*1e460*/  STL [R1+0x1720], R90 ;  /* 0x0017205a01007387 */ /* 0x000fe20000100800 */
[----:B------:R-:W-:-:S03]  /*1e470*/  LEA R60, P1, R15, R43, 0x1 ;  /* 0x0000002b0f3c7211 */ /* 0x000fc600078208ff */
[----:B------:R-:W-:Y:S01]  /*1e480*/  STL [R1+0x173c], R58 ;  /* 0x00173c3a01007387 */ /* 0x000fe20000100800 */
[----:B------:R-:W-:-:S03]  /*1e490*/  LEA.HI.X.SX32 R13, R13, R93, 0x1, P4 ;  /* 0x0000005d0d0d7211 */ /* 0x000fc600020f0eff */
[----:B------:R-:W-:Y:S01]  /*1e4a0*/  STL [R1+0x1728], R91 ;  /* 0x0017285b01007387 */ /* 0x000fe20000100800 */
[----:B------:R-:W-:Y:S01]  /*1e4b0*/  LEA R44, P3, R16, R43, 0x1 ;  /* 0x0000002b102c7211 */ /* 0x000fe200078608ff */
[----:B--2---:R-:W-:Y:S02]  /*1e4c0*/  IMAD R28, R28, R61, RZ ;  /* 0x0000003d1c1c7224 */ /* 0x004fe400078e02ff */
[----:B------:R-:W-:Y:S01]  /*1e4d0*/  STL [R1+0x1744], R74 ;  /* 0x0017444a01007387 */ /* 0x000fe20000100800 */
[----:B------:R-:W-:-:S03]  /*1e4e0*/  LEA.HI.X.SX32 R14, R14, R93, 0x1, P5 ;  /* 0x0000005d0e0e7211 */ /* 0x000fc600028f0eff */
[----:B------:R-:W-:Y:S01]  /*1e4f0*/  STL [R1+0x1730], R2 ;  /* 0x0017300201007387 */ /* 0x000fe20000100800 */
[----:B------:R-:W-:-:S03]  /*1e500*/  LEA R61, P4, R17, R43, 0x1 ;  /* 0x0000002b113d7211 */ /* 0x000fc600078808ff */
        /* <DEDUP_REMOVED lines=9> */
[----:B------:R-:W-:-:S03]  /*1e5a0*/  LEA R46, P3, R19, R43, 0x1 ;  /* 0x0000002b132e7211 */ /* 0x000fc600078608ff */
[----:B------:R-:W-:Y:S01]  /*1e5b0*/  STL [R1+0x1748], R14 ;  /* 0x0017480e01007387 */ /* 0x000fe20000100800 */
[----:B------:R-:W-:-:S03]  /*1e5c0*/  LEA.HI.X.SX32 R17, R17, R93, 0x1, P4 ;  /* 0x0000005d11117211 */ /* 0x000fc600020f0eff */
[----:B------:R-:W-:Y:S01]  /*1e5d0*/  STL [R1+0x1764], R61 ;  /* 0x0017643d01007387 */ /* 0x000fe20000100800 */
[----:B------:R-:W-:Y:S01]  /*1e5e0*/  LEA R80, P4, R32, R43, 0x1 ;  /* 0x0000002b20507211 */ /* 0x000fe200078808ff */
[----:B------:R-:W-:Y:S02]  /*1e5f0*/  IMAD R36, R36, R66, RZ ;  /* 0x0000004224247224 */ /* 0x000fe400078e02ff */
[----:B------:R-:W-:Y:S01]  /*1e600*/  STL [R1+0x1750], R15 ;  /* 0x0017500f01007387 */ /* 0x000fe20000100800 */
[----:B------:R-:W-:Y:S01]  /*1e610*/  LEA.HI.X.SX32 R18, R18, R93, 0x1, P5 ;  /* 0x0000005d12127211 */ /* 0x000fe200028f0eff */
[----:B------:R-:W-:Y:S02]  /*1e620*/  IMAD R30, R92, R30, RZ ;  /* 0x0000001e5c1e7224 */ /* 0x000fe400078e02ff */
[----:B------:R-:W-:Y:S01]  /*1e630*/  STL [R1+0x176c], R45 ;  /* 0x00176c2d01007387 */ /* 0x000fe20000100800 */
[----:B------:R-:W-:Y:S01]  /*1e640*/  LEA R47, P5, R20, R43, 0x1 ;  /* 0x0000002b142f7211 */ /* 0x000fe200078a08ff */
[----:B------:R-:W-:-:S02]  /*1e650*/  IMAD R22, R22, R65, RZ ;  /* 0x0000004116167224 */ /* 0x000fc400078e02ff */
[----:B------:R-:W-:Y:S01]  /*1e660*/  STL [R1+0x1758], R16 ;  /* 0x0017581001007387 */ /* 0x000fe20000100800 */
[----:B------:R-:W-:Y:S01]  /*1e670*/  IMAD R92, R48, R50, RZ ;  /* 0x00000032305c7224 */ /* 0x000fe200078e02ff */
[----:B------:R-:W-:Y:S02]  /*1e680*/  LEA.HI.X.SX32 R31, R31, R93, 0x1, P1 ;  /* 0x0000005d1f1f7211 */ /* 0x000fe400008f0eff */
[----:B------:R-:W-:Y:S01]  /*1e690*/  STL [R1+0x1774], R79 ;  /* 0x0017744f01007387 */ /* 0x000fe20000100800 */
[----:B------:R-:W-:Y:S01]  /*1e6a0*/  LEA R48, P1, R21, R43, 0x1 ;  /* 0x0000002b15307211 */ /* 0x000fe200078208ff */
[----:B------:R-:W-:Y:S02]  /*1e6b0*/  IMAD R27, R27, R64, RZ ;  /* 0x000000401b1b7224 */ /* 0x000fe400078e02ff */
[----:B------:R-:W-:Y:S01]  /*1e6c0*/  STL [R1+0x177c], R46 ;  /* 0x00177c2e01007387 */ /* 0x000fe20000100800 */
[----:B------:R-:W-:-:S03]  /*1e6d0*/  LEA.HI.X.SX32 R19, R19, R93, 0x1, P3 ;  /* 0x0000005d13137211 */ /* 0x000fc600018f0eff */
[----:B------:R-:W-:Y:S01]  /*1e6e0*/  STL [R1+0x1760], R17 ;  /* 0x0017601101007387 */ /* 0x000fe20000100800 */
[----:B------:R-:W-:Y:S01]  /*1e6f0*/  LEA R83, P3, R36, R43, 0x1 ;  /* 0x0000002b24537211 */ /* 0x000fe200078608ff */
[----:B0-----:R-:W-:Y:S02]  /*1e700*/  IMAD R33, R33, R63, RZ ;  /* 0x0000003f21217224 */ /* 0x001fe400078e02ff */
[----:B------:R-:W-:Y:S01]  /*1e710*/  STL [R1+0x1784], R80 ;  /* 0x0017845001007387 */ /* 0x000fe20000100800 */
[----:B------:R-:W-:-:S03]  /*1e720*/  LEA.HI.X.SX32 R32, R32, R93, 0x1, P4 ;  /* 0x0000005d20207211 */ /* 0x000fc600020f0eff */
[----:B------:R-:W-:Y:S01]  /*1e730*/  STL [R1+0x1768], R18 ;  /* 0x0017681201007387 */ /* 0x000fe20000100800 */
[----:B------:R-:W-:Y:S01]  /*1e740*/  LEA R50, P4, R22, R43, 0x1 ;  /* 0x0000002b16327211 */ /* 0x000fe200078808ff */
[----:B---3--:R-:W-:Y:S02]  /*1e750*/  IMAD R23, R23, R62, RZ ;  /* 0x0000003e17177224 */ /* 0x008fe400078e02ff */
        /* <DEDUP_REMOVED lines=59> */
[----:B------:R-:W-:-:S03]  /*1eb10*/  LEA.HI.X.SX32 R26, R26, R93, 0x1, P4 ;  /* 0x0000005d1a1a7211 */ /* 0x000fc600020f0eff */
[----:B------:R-:W-:Y:S01]  /*1eb20*/  STL [R1+0x17fc], R65 ;  /* 0x0017fc4101007387 */ /* 0x000fe20000100800 */
[----:B------:R-:W-:-:S03]  /*1eb30*/  LEA.HI.X.SX32 R30, R30, R93, 0x1, P5 ;  /* 0x0000005d1e1e7211 */ /* 0x000fc600028f0eff */
[----:B------:R-:W-:Y:S04]  /*1eb40*/  STL [R1+0x17e8], R25 ;  /* 0x0017e81901007387 */ /* 0x000fe80000100800 */
[----:B------:R-:W-:Y:S04]  /*1eb50*/  STL [R1+0x1800], R78 ;  /* 0x0018004e01007387 */ /* 0x000fe80000100800 */
[----:B------:R-:W-:Y:S04]  /*1eb60*/  STL [R1+0x17f0], R29 ;  /* 0x0017f01d01007387 */ /* 0x000fe80000100800 */
[----:B------:R-:W-:Y:S04]  /*1eb70*/  STL [R1+0x16e4], R43 ;  /* 0x0016e42b01007387 */ /* 0x000fe80000100800 */
[----:B------:R-:W-:Y:S04]  /*1eb80*/  STL [R1+0x16d8], R39 ;  /* 0x0016d82701007387 */ /* 0x000fe80000100800 */
[----:B------:R-:W-:Y:S04]  /*1eb90*/  STL [R1+0x16dc], R26 ;  /* 0x0016dc1a01007387 */ /* 0x000fe80000100800 */
[----:B------:R-:W-:Y:S04]  /*1eba0*/  STL [R1+0x16e0], R30 ;  /* 0x0016e01e01007387 */ /* 0x000fe80000100800 */
[----:B------:R0:W-:Y:S01]  /*1ebb0*/  STS.U16 [R49+UR76+0x42680], R68 ;  /* 0x0426804431007988 */ /* 0x0001e2000800044c */
[----:B------:R-:W-:-:S02]  /*1ebc0*/  PRMT R51, RZ, 0x7610, R51 ;  /* 0x00007610ff337816 */ /* 0x000fc40000000033 */
[----:B------:R-:W-:Y:S01]  /*1ebd0*/  LEA.HI.X.SX32 R41, R92, R93, 0x1, P1 ;  /* 0x0000005d5c297211 */ /* 0x000fe200008f0eff */
[----:B------:R-:W-:Y:S02]  /*1ebe0*/  @P0 IMAD.MOV.U32 R92, RZ, RZ, R53 ;  /* 0x000000ffff5c0224 */ /* 0x000fe400078e0035 */
[----:B------:R-:W-:Y:S01]  /*1ebf0*/  @P0 IMAD.MOV.U32 R93, RZ, RZ, R11 ;  /* 0x000000ffff5d0224 */ /* 0x000fe200078e000b */
[----:B0-----:R-:W2:Y:S04]  /*1ec00*/  LDL.LU R68, [R1+0x22dc] ;  /* 0x0022dc0001447983 */ /* 0x001ea80000300800 */
[----:B------:R-:W5:Y:S04]  /*1ec10*/  LDL.LU R11, [R1+0x22d8] ;  /* 0x0022d800010b7983 */ /* 0x000f680000300800 */
[----:B------:R-:W3:Y:S01]  /*1ec20*/  LDL.LU R53, [R1+0x22d4] ;  /* 0x0022d40001357983 */ /* 0x000ee20000300800 */
[----:B------:R-:W-:-:S03]  /*1ec30*/  PRMT R67, RZ, 0x7610, R67 ;  /* 0x00007610ff437816 */ /* 0x000fc60000000043 */
[----:B------:R0:W4:Y:S04]  /*1ec40*/  @P0 LDG.E.U16 R51, desc[UR6][R92.64] ;  /* 0x000000065c330981 */ /* 0x000128000c1e1500 */
[----:B------:R1:W-:Y:S01]  /*1ec50*/  STL [R1+0x16d4], R41 ;  /* 0x0016d42901007387 */ /* 0x0003e20000100800 */
[----:B0-----:R-:W-:Y:S02]  /*1ec60*/  @P0 IMAD.MOV.U32 R93, RZ, RZ, R84 ;  /* 0x000000ffff5d0224 */ /* 0x001fe400078e0054 */
[----:B------:R-:W-:Y:S01]  /*1ec70*/  @P0 IMAD.MOV.U32 R92, RZ, RZ, R69 ;  /* 0x000000ffff5c0224 */ /* 0x000fe200078e0045 */
[----:B------:R-:W5:Y:S04]  /*1ec80*/  LDL.LU R84, [R1+0x22d0] ;  /* 0x0022d00001547983 */ /* 0x000f680000300800 */
[----:B------:R-:W4:Y:S04]  /*1ec90*/  LDL.LU R69, [R1+0x22cc] ;  /* 0x0022cc0001457983 */ /* 0x000f280000300800 */
[----:B------:R0:W4:Y:S02]  /*1eca0*/  @P0 LDG.E.U16 R67, desc[UR6][R92.64] ;  /* 0x000000065c430981 */ /* 0x000124000c1e1500 */
[----:B0-----:R-:W-:-:S02]  /*1ecb0*/  @P0 IMAD.MOV.U32 R93, RZ, RZ, R85 ;  /* 0x000000ffff5d0224 */ /* 0x001fc400078e0055 */
[----:B------:R-:W-:Y:S01]  /*1ecc0*/  @P0 IMAD.MOV.U32 R92, RZ, RZ, R54 ;  /* 0x000000ffff5c0224 */ /* 0x000fe200078e0036 */
[----:B------:R-:W5:Y:S04]  /*1ecd0*/  LDL.LU R85, [R1+0x22c8] ;  /* 0x0022c80001557983 */ /* 0x000f680000300800 */
[----:B------:R-:W4:Y:S01]  /*1ece0*/  LDL.LU R54, [R1+0x22c4] ;  /* 0x0022c40001367983 */ /* 0x000f220000300800 */
[----:B------:R-:W-:-:S06]  /*1ecf0*/  PRMT R52, RZ, 0x7610, R52 ;  /* 0x00007610ff347816 */ /* 0x000fcc0000000034 */
[----:B------:R0:W4:Y:S02]  /*1ed00*/  @P0 LDG.E.U16 R52, desc[UR6][R92.64] ;  /* 0x000000065c340981 */ /* 0x000124000c1e1500 */
[----:B0-----:R-:W-:Y:S02]  /*1ed10*/  @P0 IMAD.MOV.U32 R92, RZ, RZ, R70 ;  /* 0x000000ffff5c0224 */ /* 0x001fe400078e0046 */
[----:B------:R-:W-:Y:S02]  /*1ed20*/  @P0 IMAD.MOV.U32 R93, RZ, RZ, R86 ;  /* 0x000000ffff5d0224 */ /* 0x000fe400078e0056 */
[----:B------:R-:W5:Y:S04]  /*1ed30*/  LDL.LU R86, [R1+0x22c0] ;  /* 0x0022c00001567983 */ /* 0x000f680000300800 */
[----:B------:R-:W4:Y:S01]  /*1ed40*/  LDL.LU R70, [R1+0x22bc] ;  /* 0x0022bc0001467983 */ /* 0x000f220000300800 */
[----:B--2---:R-:W-:-:S06]  /*1ed50*/  PRMT R68, RZ, 0x7610, R68 ;  /* 0x00007610ff447816 */ /* 0x004fcc0000000044 */
[----:B------:R0:W2:Y:S01]  /*1ed60*/  @P0 LDG.E.U16 R68, desc[UR6][R92.64] ;  /* 0x000000065c440981 */ /* 0x0000a2000c1e1500 */
[----:B---3--:R-:W-:Y:S01]  /*1ed70*/  PRMT R53, RZ, 0x7610, R53 ;  /* 0x00007610ff357816 */ /* 0x008fe20000000035 */
[----:B0-----:R-:W-:Y:S02]  /*1ed80*/  @P0 IMAD.MOV.U32 R92, RZ, RZ, R55 ;  /* 0x000000ffff5c0224 */ /* 0x001fe400078e0037 */
[----:B------:R-:W-:Y:S02]  /*1ed90*/  @P0 IMAD.MOV.U32 R93, RZ, RZ, R87 ;  /* 0x000000ffff5d0224 */ /* 0x000fe400078e0057 */
[----:B------:R-:W5:Y:S04]  /*1eda0*/  LDL.LU R87, [R1+0x22b8] ;  /* 0x0022b80001577983 */ /* 0x000f680000300800 */
[----:B------:R-:W3:Y:S04]  /*1edb0*/  LDL.LU R55, [R1+0x22b4] ;  /* 0x0022b40001377983 */ /* 0x000ee80000300800 */
[----:B------:R0:W2:Y:S01]  /*1edc0*/  @P0 LDG.E.U16 R53, desc[UR6][R92.64] ;  /* 0x000000065c350981 */ /* 0x0000a2000c1e1500 */
[----:B----4-:R-:W-:Y:S01]  /*1edd0*/  PRMT R69, RZ, 0x7610, R69 ;  /* 0x00007610ff457816 */ /* 0x010fe20000000045 */
[----:B0-----:R-:W-:-:S02]  /*1ede0*/  @P0 IMAD.MOV.U32 R92, RZ, RZ, R71 ;  /* 0x000000ffff5c0224 */ /* 0x001fc400078e0047 */
[----:B------:R-:W-:Y:S02]  /*1edf0*/  @P0 IMAD.MOV.U32 R93, RZ, RZ, R88 ;  /* 0x000000ffff5d0224 */ /* 0x000fe400078e0058 */
[----:B------:R-:W5:Y:S04]  /*1ee00*/  LDL.LU R88, [R1+0x22b0] ;  /* 0x0022b00001587983 */ /* 0x000f680000300800 */
[----:B------:R-:W4:Y:S04]  /*1ee10*/  LDL.LU R71, [R1+0x22ac] ;  /* 0x0022ac0001477983 */ /* 0x000f280000300800 */
[----:B------:R0:W2:Y:S01]  /*1ee20*/  @P0 LDG.E.U16 R69, desc[UR6][R92.64] ;  /* 0x000000065c450981 */ /* 0x0000a2000c1e1500 */
[----:B------:R-:W-:Y:S01]  /*1ee30*/  PRMT R54, RZ, 0x7610, R54 ;  /* 0x00007610ff367816 */ /* 0x000fe20000000036 */
[----:B0-----:R-:W-:-:S02]  /*1ee40*/  @P0 IMAD.MOV.U32 R93, RZ, RZ, R89 ;  /* 0x000000ffff5d0224 */ /* 0x001fc400078e0059 */
[----:B------:R-:W-:Y:S01]  /*1ee50*/  @P0 IMAD.MOV.U32 R92, RZ, RZ, R56 ;  /* 0x000000ffff5c0224 */ /* 0x000fe200078e0038 */
[----:B------:R-:W5:Y:S04]  /*1ee60*/  LDL.LU R89, [R1+0x22a8] ;  /* 0x0022a80001597983 */ /* 0x000f680000300800 */
[----:B------:R-:W2:Y:S04]  /*1ee70*/  LDL.LU R56, [R1+0x22a4] ;  /* 0x0022a40001387983 */ /* 0x000ea80000300800 */
[----:B------:R0:W2:Y:S02]  /*1ee80*/  @P0 LDG.E.U16 R54, desc[UR6][R92.64] ;  /* 0x000000065c360981 */ /* 0x0000a4000c1e1500 */
[----:B0-----:R-:W-:-:S02]  /*1ee90*/  @P0 IMAD.MOV.U32 R93, RZ, RZ, R90 ;  /* 0x000000ffff5d0224 */ /* 0x001fc400078e005a */
[----:B------:R-:W-:Y:S01]  /*1eea0*/  @P0 IMAD.MOV.U32 R92, RZ, RZ, R72 ;  /* 0x000000ffff5c0224 */ /* 0x000fe200078e0048 */
[----:B------:R-:W5:Y:S04]  /*1eeb0*/  LDL.LU R90, [R1+0x22a0] ;  /* 0x0022a000015a7983 */ /* 0x000f680000300800 */
[----:B------:R-:W2:Y:S01]  /*1eec0*/  LDL.LU R72, [R1+0x229c] ;  /* 0x00229c0001487983 */ /* 0x000ea20000300800 */
[----:B------:R-:W-:-:S06]  /*1eed0*/  PRMT R70, RZ, 0x7610, R70 ;  /* 0x00007610ff467816 */ /* 0x000fcc0000000046 */
[----:B------:R0:W2:Y:S02]  /*1eee0*/  @P0 LDG.E.U16 R70, desc[UR6][R92.64] ;  /* 0x000000065c460981 */ /* 0x0000a4000c1e1500 */
[----:B0-----:R-:W-:Y:S02]  /*1eef0*/  @P0 IMAD.MOV.U32 R92, RZ, RZ, R57 ;  /* 0x000000ffff5c0224 */ /* 0x001fe400078e0039 */
[----:B------:R-:W-:Y:S02]  /*1ef00*/  @P0 IMAD.MOV.U32 R93, RZ, RZ, R91 ;  /* 0x000000ffff5d0224 */ /* 0x000fe400078e005b */
[----:B------:R-:W5:Y:S04]  /*1ef10*/  LDL.LU R91, [R1+0x2298] ;  /* 0x00229800015b7983 */ /* 0x000f680000300800 */
[----:B------:R-:W2:Y:S01]  /*1ef20*/  LDL.LU R57, [R1+0x2294] ;  /* 0x0022940001397983 */ /* 0x000ea20000300800 */
[----:B---3--:R-:W-:-:S06]  /*1ef30*/  PRMT R55, RZ, 0x7610, R55 ;  /* 0x00007610ff377816 */ /* 0x008fcc0000000037 */
[----:B------:R0:W3:Y:S02]  /*1ef40*/  @P0 LDG.E.U16 R55, desc[UR6][R92.64] ;  /* 0x000000065c370981 */ /* 0x0000e4000c1e1500 */
[----:B0-----:R-:W-:Y:S02]  /*1ef50*/  @P0 IMAD.MOV.U32 R92, RZ, RZ, R73 ;  /* 0x000000ffff5c0224 */ /* 0x001fe400078e0049 */
[----:B------:R-:W-:Y:S02]  /*1ef60*/  @P0 IMAD.MOV.U32 R93, RZ, RZ, R2 ;  /* 0x000000ffff5d0224 */ /* 0x000fe400078e0002 */
[----:B------:R-:W5:Y:S01]  /*1ef70*/  LDL.LU R2, [R1+0x2290] ;  /* 0x0022900001027983 */ /* 0x000f620000300800 */
[----:B----4-:R-:W-:-:S03]  /*1ef80*/  PRMT R71, RZ, 0x7610, R71 ;  /* 0x00007610ff477816 */ /* 0x010fc60000000047 */
[----:B------:R-:W4:Y:S04]  /*1ef90*/  LDL.LU R73, [R1+0x228c] ;  /* 0x00228c0001497983 */ /* 0x000f280000300800 */
[----:B------:R0:W3:Y:S02]  /*1efa0*/  @P0 LDG.E.U16 R71, desc[UR6][R92.64] ;  /* 0x000000065c470981 */ /* 0x0000e4000c1e1500 */
[----:B0-----:R-:W-:Y:S02]  /*1efb0*/  @P0 IMAD.MOV.U32 R92, RZ, RZ, R58 ;  /* 0x000000ffff5c0224 */ /* 0x001fe400078e003a */
[----:B------:R-:W-:Y:S02]  /*1efc0*/  @P0 IMAD.MOV.U32 R93, RZ, RZ, R12 ;  /* 0x000000ffff5d0224 */ /* 0x000fe400078e000c */
[----:B------:R-:W5:Y:S01]  /*1efd0*/  LDL.LU R12, [R1+0x2288] ;  /* 0x00228800010c7983 */ /* 0x000f620000300800 */
[----:B--2---:R-:W-:-:S03]  /*1efe0*/  PRMT R56, RZ, 0x7610, R56 ;  /* 0x00007610ff387816 */ /* 0x004fc60000000038 */
[----:B------:R-:W2:Y:S04]  /*1eff0*/  LDL.LU R58, [R1+0x2284] ;  /* 0x00228400013a7983 */ /* 0x000ea80000300800 */
[----:B------:R0:W3:Y:S02]  /*1f000*/  @P0 LDG.E.U16 R56, desc[UR6][R92.64] ;  /* 0x000000065c380981 */ /* 0x0000e4000c1e1500 */
[----:B0-----:R-:W-:Y:S02]  /*1f010*/  @P0 IMAD.MOV.U32 R93, RZ, RZ, R13 ;  /* 0x000000ffff5d0224 */ /* 0x001fe400078e000d */
[----:B------:R-:W-:Y:S01]  /*1f020*/  @P0 IMAD.MOV.U32 R92, RZ, RZ, R74 ;  /* 0x000000ffff5c0224 */ /* 0x000fe200078e004a */
[----:B------:R-:W5:Y:S01]  /*1f030*/  LDL.LU R13, [R1+0x2280] ;  /* 0x00228000010d7983 */ /* 0x000f620000300800 */
[----:B------:R-:W-:-:S03]  /*1f040*/  PRMT R72, RZ, 0x7610, R72 ;  /* 0x00007610ff487816 */ /* 0x000fc60000000048 */
[----:B------:R-:W3:Y:S04]  /*1f050*/  LDL.LU R74, [R1+0x227c] ;  /* 0x00227c00014a7983 */ /* 0x000ee80000300800 */
[----:B------:R0:W3:Y:S02]  /*1f060*/  @P0 LDG.E.U16 R72, desc[UR6][R92.64] ;  /* 0x000000065c480981 */ /* 0x0000e4000c1e1500 */
[----:B0-----:R-:W-:Y:S02]  /*1f070*/  @P0 IMAD.MOV.U32 R93, RZ, RZ, R14 ;  /* 0x000000ffff5d0224 */ /* 0x001fe400078e000e */
[----:B------:R-:W-:Y:S01]  /*1f080*/  @P0 IMAD.MOV.U32 R92, RZ, RZ, R59 ;  /* 0x000000ffff5c0224 */ /* 0x000fe200078e003b */
[----:B------:R-:W5:Y:S04]  /*1f090*/  LDL.LU R14, [R1+0x2278] ;  /* 0x00227800010e7983 */ /* 0x000f680000300800 */
[----:B------:R-:W3:Y:S01]  /*1f0a0*/  LDL.LU R59, [R1+0x2274] ;  /* 0x00227400013b7983 */ /* 0x000ee20000300800 */
[----:B------:R-:W-:-:S06]  /*1f0b0*/  PRMT R57, RZ, 0x7610, R57 ;  /* 0x00007610ff397816 */ /* 0x000fcc0000000039 */
[----:B------:R0:W3:Y:S02]  /*1f0c0*/  @P0 LDG.E.U16 R57, desc[UR6][R92.64] ;  /* 0x000000065c390981 */ /* 0x0000e4000c1e1500 */
[----:B0-----:R-:W-:Y:S02]  /*1f0d0*/  @P0 IMAD.MOV.U32 R92, RZ, RZ, R60 ;  /* 0x000000ffff5c0224 */ /* 0x001fe400078e003c */
[----:B------:R-:W-:Y:S02]  /*1f0e0*/  @P0 IMAD.MOV.U32 R93, RZ, RZ, R15 ;  /* 0x000000ffff5d0224 */ /* 0x000fe400078e000f */
[----:B------:R-:W5:Y:S04]  /*1f0f0*/  LDL.LU R15, [R1+0x2270] ;  /* 0x00227000010f7983 */ /* 0x000f680000300800 */
[----:B------:R-:W3:Y:S01]  /*1f100*/  LDL.LU R60, [R1+0x226c] ;  /* 0x00226c00013c7983 */ /* 0x000ee20000300800 */
[----:B----4-:R-:W-:-:S06]  /*1f110*/  PRMT R73, RZ, 0x7610, R73 ;  /* 0x00007610ff497816 */ /* 0x010fcc0000000049 */
[----:B------:R0:W4:Y:S02]  /*1f120*/  @P0 LDG.E.U16 R73, desc[UR6][R92.64] ;  /* 0x000000065c490981 */ /* 0x000124000c1e1500 */
[----:B0-----:R-:W-:Y:S02]  /*1f130*/  @P0 IMAD.MOV.U32 R92, RZ, RZ, R44 ;  /* 0x000000ffff5c0224 */ /* 0x001fe400078e002c */
[----:B------:R-:W-:Y:S02]  /*1f140*/  @P0 IMAD.MOV.U32 R93, RZ, RZ, R16 ;  /* 0x000000ffff5d0224 */ /* 0x000fe400078e0010 */
[----:B------:R-:W5:Y:S01]  /*1f150*/  LDL.LU R16, [R1+0x2268] ;  /* 0x0022680001107983 */ /* 0x000f620000300800 */
[----:B--2---:R-:W-:-:S03]  /*1f160*/  PRMT R58, RZ, 0x7610, R58 ;  /* 0x00007610ff3a7816 */ /* 0x004fc6000000003a */
[----:B------:R-:W2:Y:S04]  /*1f170*/  LDL.LU R44, [R1+0x2264] ;  /* 0x00226400012c7983 */ /* 0x000ea80000300800 */
[----:B------:R0:W4:Y:S02]  /*1f180*/  @P0 LDG.E.U16 R58, desc[UR6][R92.64] ;  /* 0x000000065c3a0981 */ /* 0x000124000c1e1500 */
[----:B0-----:R-:W-:Y:S02]  /*1f190*/  @P0 IMAD.MOV.U32 R92, RZ, RZ, R61 ;  /* 0x000000ffff5c0224 */ /* 0x001fe400078e003d */
[----:B------:R-:W-:Y:S02]  /*1f1a0*/  @P0 IMAD.MOV.U32 R93, RZ, RZ, R17 ;  /* 0x000000ffff5d0224 */ /* 0x000fe400078e0011 */
[----:B------:R-:W5:Y:S01]  /*1f1b0*/  LDL.LU R17, [R1+0x2260] ;  /* 0x0022600001117983 */ /* 0x000f620000300800 */
[----:B---3--:R-:W-:-:S03]  /*1f1c0*/  PRMT R74, RZ, 0x7610, R74 ;  /* 0x00007610ff4a7816 */ /* 0x008fc6000000004a */
[----:B------:R-:W3:Y:S04]  /*1f1d0*/  LDL.LU R61, [R1+0x225c] ;  /* 0x00225c00013d7983 */ /* 0x000ee80000300800 */
[----:B------:R0:W4:Y:S02]  /*1f1e0*/  @P0 LDG.E.U16 R74, desc[UR6][R92.64] ;  /* 0x000000065c4a0981 */ /* 0x000124000c1e1500 */
[----:B0-----:R-:W-:Y:S02]  /*1f1f0*/  @P0 IMAD.MOV.U32 R93, RZ, RZ, R18 ;  /* 0x000000ffff5d0224 */ /* 0x001fe400078e0012 */
[----:B------:R-:W-:Y:S01]  /*1f200*/  @P0 IMAD.MOV.U32 R92, RZ, RZ, R45 ;  /* 0x000000ffff5c0224 */ /* 0x000fe200078e002d */
[----:B------:R-:W5:Y:S01]  /*1f210*/  LDL.LU R18, [R1+0x2258] ;  /* 0x0022580001127983 */ /* 0x000f620000300800 */
[----:B------:R-:W-:-:S03]  /*1f220*/  PRMT R59, RZ, 0x7610, R59 ;  /* 0x00007610ff3b7816 */ /* 0x000fc6000000003b */
[----:B------:R-:W4:Y:S04]  /*1f230*/  LDL.LU R45, [R1+0x2254] ;  /* 0x00225400012d7983 */ /* 0x000f280000300800 */
[----:B------:R0:W4:Y:S02]  /*1f240*/  @P0 LDG.E.U16 R59, desc[UR6][R92.64] ;  /* 0x000000065c3b0981 */ /* 0x000124000c1e1500 */
[----:B0-----:R-:W-:Y:S02]  /*1f250*/  @P0 IMAD.MOV.U32 R93, RZ, RZ, R19 ;  /* 0x000000ffff5d0224 */ /* 0x001fe400078e0013 */
        /* <DEDUP_REMOVED lines=10> */
[----:B------:R0:W2:Y:S02]  /*1f300*/  @P0 LDG.E.U16 R44, desc[UR6][R92.64] ;  /* 0x000000065c2c0981 */ /* 0x0000a4000c1e1500 */
[----:B0-----:R-:W-:Y:S02]  /*1f310*/  @P0 IMAD.MOV.U32 R92, RZ, RZ, R48 ;  /* 0x000000ffff5c0224 */ /* 0x001fe400078e0030 */
[----:B------:R-:W-:Y:S02]  /*1f320*/  @P0 IMAD.MOV.U32 R93, RZ, RZ, R21 ;  /* 0x000000ffff5d0224 */ /* 0x000fe400078e0015 */
[----:B------:R-:W5:Y:S01]  /*1f330*/  LDL.LU R21, [R1+0x2240] ;  /* 0x0022400001157983 */ /* 0x000f620000300800 */
[----:B---3--:R-:W-:-:S03]  /*1f340*/  PRMT R61, RZ, 0x7610, R61 ;  /* 0x00007610ff3d7816 */ /* 0x008fc6000000003d */
[----:B------:R-:W3:Y:S04]  /*1f350*/  LDL.LU R48, [R1+0x223c] ;  /* 0x00223c0001307983 */ /* 0x000ee80000300800 */
[----:B------:R0:W2:Y:S02]  /*1f360*/  @P0 LDG.E.U16 R61, desc[UR6][R92.64] ;  /* 0x000000065c3d0981 */ /* 0x0000a4000c1e1500 */
[----:B0-----:R-:W-:Y:S02]  /*1f370*/  @P0 IMAD.MOV.U32 R92, RZ, RZ, R50 ;  /* 0x000000ffff5c0224 */ /* 0x001fe400078e0032 */
[----:B------:R-:W-:Y:S02]  /*1f380*/  @P0 IMAD.MOV.U32 R93, RZ, RZ, R22 ;  /* 0x000000ffff5d0224 */ /* 0x000fe400078e0016 */
[----:B------:R-:W5:Y:S01]  /*1f390*/  LDL.LU R22, [R1+0x2238] ;  /* 0x0022380001167983 */ /* 0x000f620000300800 */
[----:B----4-:R-:W-:-:S03]  /*1f3a0*/  PRMT R45, RZ, 0x7610, R45 ;  /* 0x00007610ff2d7816 */ /* 0x010fc6000000002d */
[----:B------:R-:W4:Y:S04]  /*1f3b0*/  LDL.LU R50, [R1+0x2234] ;  /* 0x0022340001327983 */ /* 0x000f280000300800 */
[----:B------:R0:W2:Y:S02]  /*1f3c0*/  @P0 LDG.E.U16 R45, desc[UR6][R92.64] ;  /* 0x000000065c2d0981 */ /* 0x0000a4000c1e1500 */
[----:B0-----:R-:W-:Y:S02]  /*1f3d0*/  @P0 IMAD.MOV.U32 R93, RZ, RZ, R23 ;  /* 0x000000ffff5d0224 */ /* 0x001fe400078e0017 */
[----:B------:R-:W-:Y:S01]  /*1f3e0*/  @P0 IMAD.MOV.U32 R92, RZ, RZ, R62 ;  /* 0x000000ffff5c0224 */ /* 0x000fe200078e003e */
[----:B------:R-:W5:Y:S01]  /*1f3f0*/  LDL.LU R23, [R1+0x2230] ;  /* 0x0022300001177983 */ /* 0x000f620000300800 */
[----:B------:R-:W-:-:S03]  /*1f400*/  PRMT R46, RZ, 0x7610, R46 ;  /* 0x00007610ff2e7816 */ /* 0x000fc6000000002e */
[----:B------:R-:W2:Y:S04]  /*1f410*/  LDL.LU R62, [R1+0x222c] ;  /* 0x00222c00013e7983 */ /* 0x000ea80000300800 */
[----:B------:R0:W2:Y:S02]  /*1f420*/  @P0 LDG.E.U16 R46, desc[UR6][R92.64] ;  /* 0x000000065c2e0981 */ /* 0x0000a4000c1e1500 */
[----:B0-----:R-:W-:Y:S02]  /*1f430*/  @P0 IMAD.MOV.U32 R93, RZ, RZ, R24 ;  /* 0x000000ffff5d0224 */ /* 0x001fe400078e0018 */
        /* <DEDUP_REMOVED lines=30> */
[----:B------:R-:W3:Y:S01]  /*1f620*/  LDL.LU R76, [R1+0x2200] ;  /* 0x00220000014c7983 */ /* 0x000ee20000300800 */
[----:B------:R-:W-:-:S03]  /*1f630*/  @P0 IMAD.MOV.U32 R92, RZ, RZ, R42 ;  /* 0x000000ffff5c0224 */ /* 0x000fc600078e002a */
[----:B------:R-:W3:Y:S01]  /*1f640*/  LDL R42, [R1+0x1564] ;  /* 0x00156400012a7983 */ /* 0x000ee20000100800 */
        /* <DEDUP_REMOVED lines=19> */
[----:B------:R0:W4:Y:S01]  /*1f780*/  @P0 LDG.E.U16 R75, desc[UR6][R92.64] ;  /* 0x000000065c4b0981 */ /* 0x000122000c1e1500 */
[----:B------:R-:W-:Y:S01]  /*1f790*/  PRMT R76, RZ, 0x7610, R76 ;  /* 0x00007610ff4c7816 */ /* 0x000fe2000000004c */
[----:B0-----:R-:W-:Y:S02]  /*1f7a0*/  @P0 IMAD.MOV.U32 R93, RZ, RZ, R32 ;  /* 0x000000ffff5d0224 */ /* 0x001fe400078e0020 */
[----:B------:R-:W-:Y:S01]  /*1f7b0*/  @P0 IMAD.MOV.U32 R92, RZ, RZ, R80 ;  /* 0x000000ffff5c0224 */ /* 0x000fe200078e0050 */
[----:B------:R-:W5:Y:S04]  /*1f7c0*/  LDL.LU R32, [R1+0x21e4] ;  /* 0x0021e40001207983 */ /* 0x000f680000300800 */
[----:B------:R-:W4:Y:S04]  /*1f7d0*/  LDL.LU R80, [R1+0x21e0] ;  /* 0x0021e00001507983 */ /* 0x000f280000300800 */
[----:B------:R0:W4:Y:S02]  /*1f7e0*/  @P0 LDG.E.U16 R76, desc[UR6][R92.64] ;  /* 0x000000065c4c0981 */ /* 0x000124000c1e1500 */
[----:B0-----:R-:W-:-:S02]  /*1f7f0*/  @P0 IMAD.MOV.U32 R93, RZ, RZ, R81 ;  /* 0x000000ffff5d0224 */ /* 0x001fc400078e0051 */
[----:B------:R-:W4:Y:S01]  /*1f800*/  LDL.LU R81, [R1+0x21dc] ;  /* 0x0021dc0001517983 */ /* 0x000f220000300800 */
[----:B------:R-:W-:-:S03]  /*1f810*/  @P0 IMAD.MOV.U32 R92, RZ, RZ, R83 ;  /* 0x000000ffff5c0224 */ /* 0x000fc600078e0053 */
[----:B------:R-:W4:Y:S01]  /*1f820*/  LDL.LU R83, [R1+0x21d8] ;  /* 0x0021d80001537983 */ /* 0x000f220000300800 */
[----:B------:R-:W-:-:S06]  /*1f830*/  PRMT R77, RZ, 0x7610, R77 ;  /* 0x00007610ff4d7816 */ /* 0x000fcc000000004d */
[----:B------:R0:W4:Y:S02]  /*1f840*/  @P0 LDG.E.U16 R77, desc[UR6][R92.64] ;  /* 0x000000065c4d0981 */ /* 0x000124000c1e1500 */
[----:B0-----:R-:W-:Y:S02]  /*1f850*/  @P0 IMAD.MOV.U32 R92, RZ, RZ, R34 ;  /* 0x000000ffff5c0224 */ /* 0x001fe400078e0022 */
[----:B------:R-:W-:Y:S02]  /*1f860*/  @P0 IMAD.MOV.U32 R93, RZ, RZ, R33 ;  /* 0x000000ffff5d0224 */ /* 0x000fe400078e0021 */
[----:B------:R-:W5:Y:S04]  /*1f870*/  LDL.LU R33, [R1+0x21d4] ;  /* 0x0021d40001217983 */ /* 0x000f680000300800 */
[----:B------:R-:W5:Y:S01]  /*1f880*/  LDL.LU R34, [R1+0x21d0] ;  /* 0x0021d00001227983 */ /* 0x000f620000300800 */
[----:B--2---:R-:W-:-:S06]  /*1f890*/  PRMT R78, RZ, 0x7610, R78 ;  /* 0x00007610ff4e7816 */ /* 0x004fcc000000004e */
[----:B------:R0:W2:Y:S02]  /*1f8a0*/  @P0 LDG.E.U16 R78, desc[UR6][R92.64] ;  /* 0x000000065c4e0981 */ /* 0x0000a4000c1e1500 */
[----:B0-----:R-:W-:Y:S02]  /*1f8b0*/  @P0 IMAD.MOV.U32 R92, RZ, RZ, R36 ;  /* 0x000000ffff5c0224 */ /* 0x001fe400078e0024 */
[----:B------:R-:W-:Y:S02]  /*1f8c0*/  @P0 IMAD.MOV.U32 R93, RZ, RZ, R35 ;  /* 0x000000ffff5d0224 */ /* 0x000fe400078e0023 */
[----:B------:R-:W5:Y:S01]  /*1f8d0*/  LDL.LU R35, [R1+0x21cc] ;  /* 0x0021cc0001237983 */ /* 0x000f620000300800 */
[----:B---3--:R-:W-:-:S03]  /*1f8e0*/  PRMT R79, RZ, 0x7610, R79 ;  /* 0x00007610ff4f7816 */ /* 0x008fc6000000004f */
[----:B------:R-:W5:Y:S04]  /*1f8f0*/  LDL.LU R36, [R1+0x21c8] ;  /* 0x0021c80001247983 */ /* 0x000f680000300800 */
[----:B------:R0:W3:Y:S02]  /*1f900*/  @P0 LDG.E.U16 R79, desc[UR6][R92.64] ;  /* 0x000000065c4f0981 */ /* 0x0000e4000c1e1500 */
[----:B0-----:R-:W-:Y:S02]  /*1f910*/  @P0 IMAD.MOV.U32 R92, RZ, RZ, R38 ;  /* 0x000000ffff5c0224 */ /* 0x001fe400078e0026 */
[----:B------:R-:W-:Y:S02]  /*1f920*/  @P0 IMAD.MOV.U32 R93, RZ, RZ, R37 ;  /* 0x000000ffff5d0224 */ /* 0x000fe400078e0025 */
[----:B------:R-:W5:Y:S01]  /*1f930*/  LDL.LU R37, [R1+0x21c4] ;  /* 0x0021c40001257983 */ /* 0x000f620000300800 */
[----:B----4-:R-:W-:-:S03]  /*1f940*/  PRMT R80, RZ, 0x7610, R80 ;  /* 0x00007610ff507816 */ /* 0x010fc60000000050 */
[----:B------:R-:W5:Y:S04]  /*1f950*/  LDL.LU R38, [R1+0x21c0] ;  /* 0x0021c00001267983 */ /* 0x000f680000300800 */
[----:B------:R0:W4:Y:S01]  /*1f960*/  @P0 LDG.E.U16 R80, desc[UR6][R92.64] ;  /* 0x000000065c500981 */ /* 0x000122000c1e1500 */
[----:B------:R-:W-:Y:S01]  /*1f970*/  PRMT R81, RZ, 0x7610, R81 ;  /* 0x00007610ff517816 */ /* 0x000fe20000000051 */
[----:B0-----:R-:W-:Y:S02]  /*1f980*/  @P0 IMAD.MOV.U32 R92, RZ, RZ, R40 ;  /* 0x000000ffff5c0224 */ /* 0x001fe400078e0028 */
[----:B------:R-:W-:Y:S01]  /*1f990*/  @P0 IMAD.MOV.U32 R93, RZ, RZ, R39 ;  /* 0x000000ffff5d0224 */ /* 0x000fe200078e0027 */
[----:B------:R-:W-:Y:S01]  /*1f9a0*/  PRMT R83, RZ, 0x7610, R83 ;  /* 0x00007610ff537816 */ /* 0x000fe20000000053 */
[----:B------:R-:W5:Y:S04]  /*1f9b0*/  LDL.LU R39, [R1+0x21bc] ;  /* 0x0021bc0001277983 */ /* 0x000f680000300800 */
[----:B------:R0:W2:Y:S04]  /*1f9c0*/  @P0 LDG.E.U16 R81, desc[UR6][R92.64] ;  /* 0x000000065c510981 */ /* 0x0000a8000c1e1500 */
[----:B------:R-:W5:Y:S01]  /*1f9d0*/  LDL.LU R40, [R1+0x21b8] ;  /* 0x0021b80001287983 */ /* 0x000f620000300800 */
[----:B0-----:R-:W-:-:S02]  /*1f9e0*/  @P0 IMAD.MOV.U32 R92, RZ, RZ, R43 ;  /* 0x000000ffff5c0224 */ /* 0x001fc400078e002b */
[----:B------:R-:W-:Y:S01]  /*1f9f0*/  @P0 IMAD.MOV.U32 R93, RZ, RZ, R41 ;  /* 0x000000ffff5d0224 */ /* 0x000fe200078e0029 */
[----:B------:R-:W0:Y:S04]  /*1fa00*/  S2R R43, SR_TID.X ;  /* 0x00000000002b7919 */ /* 0x000e280000002100 */
[----:B------:R1:W2:Y:S04]  /*1fa10*/  @P0 LDG.E.U16 R83, desc[UR6][R92.64] ;  /* 0x000000065c530981 */ /* 0x0002a8000c1e1500 */
[----:B-1----:R1:W5:Y:S01]  /*1fa20*/  LDL.LU R41, [R1+0x21b4] ;  /* 0x0021b40001297983 */ /* 0x0023620000300800 */
[----:B------:R-:W-:-:S02]  /*1fa30*/  VIADD R92, R42, 0x20000 ;  /* 0x000200002a5c7836 */ /* 0x000fc40000000000 */
[----:B------:R-:W-:-:S03]  /*1fa40*/  VIADD R93, R42, 0x48000 ;  /* 0x000480002a5d7836 */ /* 0x000fc60000000000 */
[----:B------:R-:W-:Y:S02]  /*1fa50*/  SHF.R.U32.HI R92, RZ, 0x4, R92 ;  /* 0x00000004ff5c7819 */ /* 0x000fe4000001165c */
[----:B------:R-:W-:Y:S02]  /*1fa60*/  SHF.R.U32.HI R93, RZ, 0x4, R93 ;  /* 0x00000004ff5d7819 */ /* 0x000fe4000001165d */
[----:B------:R-:W-:Y:S02]  /*1fa70*/  SGXT.U32 R42, R92, 0xe ;  /* 0x0000000e5c2a781a */ /* 0x000fe40000000000 */
[----:B------:R-:W-:Y:S01]  /*1fa80*/  SGXT.U32 R93, R93, 0xe ;  /* 0x0000000e5d5d781a */ /* 0x000fe20000000000 */
[----:B------:R-:W-:Y:S02]  /*1fa90*/  IMAD.MOV.U32 R92, RZ, RZ, RZ ;  /* 0x000000ffff5c7224 */ /* 0x000fe400078e00ff */
[----:B------:R1:W-:Y:S01]  /*1faa0*/  STL [R1+0xec4], R42 ;  /* 0x000ec42a01007387 */ /* 0x0003e20000100800 */
[----:B0-----:R-:W-:-:S03]  /*1fab0*/  SHF.R.U32.HI R43, RZ, 0x5, R43 ;  /* 0x00000005ff2b7819 */ /* 0x001fc6000001162b */
[----:B------:R0:W-:Y:S01]  /*1fac0*/  STL [R1+0xec0], R93 ;  /* 0x000ec05d01007387 */ /* 0x0001e20000100800 */
[----:B-1----:R-:W-:Y:S02]  /*1fad0*/  IADD3 R42, P1, PT, R42, 0x4000080, RZ ;  /* 0x040000802a2a7810 */ /* 0x002fe40007f3e0ff */
[----:B------:R-:W-:Y:S02]  /*1fae0*/  ISETP.NE.U32.AND P0, PT, R43, RZ, PT ;  /* 0x000000ff2b00720c */ /* 0x000fe40003f05070 */
[----:B0-----:R-:W-:Y:S02]  /*1faf0*/  IADD3 R93, P3, PT, R93, 0x2, RZ ;  /* 0x000000025d5d7810 */ /* 0x001fe40007f7e0ff */
[C---:B------:R-:W-:Y:S02]  /*1fb00*/  IADD3.X R43, PT, PT, R92.reuse, 0x40004040, RZ, P1, !PT ;  /* 0x400040405c2b7810 */ /* 0x040fe40000ffe4ff */
[----:B------:R-:W-:Y:S01]  /*1fb10*/  IADD3.X R92, PT, PT, R92, 0x40004040, RZ, P3, !PT ;  /* 0x400040405c5c7810 */ /* 0x000fe20001ffe4ff */
[----:B------:R0:W-:Y:S01]  /*1fb20*/  STS.U16 [R49+UR76+0x42a80], R44 ;  /* 0x042a802c31007988 */ /* 0x0001e2000800044c */
[----:B------:R-:W-:-:S02]  /*1fb30*/  R2UR UR8, R42 ;  /* 0x000000002a0872ca */ /* 0x000fc400000e0000 */
[----:B------:R-:W-:Y:S01]  /*1fb40*/  R2UR UR11, R92 ;  /* 0x000000005c0b72ca */ /* 0x000fe200000e0000 */
[----:B------:R1:W-:Y:S01]  /*1fb50*/  STS.U16 [R49+UR76+0x42e80], R45 ;  /* 0x042e802d31007988 */ /* 0x0003e2000800044c */
[----:B------:R-:W-:Y:S02]  /*1fb60*/  LOP3.LUT R92, R0, 0x60, RZ, 0x3c, !PT ;  /* 0x00000060005c7812 */ /* 0x000fe400078e3cff */
[----:B------:R-:W-:Y:S01]  /*1fb70*/  R2UR UR9, R43 ;  /* 0x000000002b0972ca */ /* 0x000fe200000e0000 */
[----:B------:R0:W5:Y:S04]  /*1fb80*/  LDL.LU R42, [R1+0x21b0] ;  /* 0x0021b000012a7983 */ /* 0x0001680000300800 */
[----:B------:R0:W-:Y:S04]  /*1fb90*/  STS.U16 [R49+UR76+0x43280], R46 ;  /* 0x0432802e31007988 */ /* 0x0001e8000800044c */
[----:B------:R0:W5:Y:S04]  /*1fba0*/  LDL.LU R43, [R1+0x21ac] ;  /* 0x0021ac00012b7983 */ /* 0x0001680000300800 */
[----:B------:R1:W-:Y:S04]  /*1fbb0*/  STS.U16 [R49+UR76+0x43680], R47 ;  /* 0x0436802f31007988 */ /* 0x0003e8000800044c */
[----:B0-----:R0:W5:Y:S04]  /*1fbc0*/  LDL.LU R44, [R1+0x21a8] ;  /* 0x0021a800012c7983 */ /* 0x0011680000300800 */
[----:B------:R0:W-:Y:S04]  /*1fbd0*/  STS.U16 [R49+UR76+0x43a80], R48 ;  /* 0x043a803031007988 */ /* 0x0001e8000800044c */
[----:B-1----:R1:W5:Y:S04]  /*1fbe0*/  LDL.LU R45, [R1+0x21a4] ;  /* 0x0021a400012d7983 */ /* 0x0023680000300800 */
[----:B------:R0:W-:Y:S04]  /*1fbf0*/  STS.U16 [R49+UR76+0x43e80], R50 ;  /* 0x043e803231007988 */ /* 0x0001e8000800044c */
[----:B------:R1:W5:Y:S04]  /*1fc00*/  LDL.LU R46, [R1+0x21a0] ;  /* 0x0021a000012e7983 */ /* 0x0003680000300800 */
[----:B------:R0:W-:Y:S04]  /*1fc10*/  STS.U16 [R92+UR76+0x40300], R51 ;  /* 0x040300335c007988 */ /* 0x0001e8000800044c */
[----:B------:R1:W5:Y:S04]  /*1fc20*/  LDL.LU R47, [R1+0x219c] ;  /* 0x00219c00012f7983 */ /* 0x0003680000300800 */
[----:B------:R1:W-:Y:S04]  /*1fc30*/  STS.U16 [R92+UR76+0x40700], R52 ;  /* 0x040700345c007988 */ /* 0x0003e8000800044c */
[----:B0-----:R0:W5:Y:S04]  /*1fc40*/  LDL.LU R48, [R1+0x2198] ;  /* 0x0021980001307983 */ /* 0x0011680000300800 */
[----:B------:R0:W-:Y:S04]  /*1fc50*/  STS.U16 [R92+UR76+0x40b00], R53 ;  /* 0x040b00355c007988 */ /* 0x0001e8000800044c */
[----:B------:R0:W5:Y:S04]  /*1fc60*/  LDL.LU R49, [R1+0x2194] ;  /* 0x0021940001317983 */ /* 0x0001680000300800 */
[----:B------:R0:W-:Y:S04]  /*1fc70*/  STS.U16 [R92+UR76+0x40f00], R54 ;  /* 0x040f00365c007988 */ /* 0x0001e8000800044c */
[----:B------:R0:W5:Y:S04]  /*1fc80*/  LDL.LU R50, [R1+0x2190] ;  /* 0x0021900001327983 */ /* 0x0001680000300800 */
[----:B------:R0:W-:Y:S04]  /*1fc90*/  STS.U16 [R92+UR76+0x41300], R55 ;  /* 0x041300375c007988 */ /* 0x0001e8000800044c */
[----:B------:R0:W5:Y:S04]  /*1fca0*/  LDL.LU R51, [R1+0x218c] ;  /* 0x00218c0001337983 */ /* 0x0001680000300800 */
[----:B------:R0:W-:Y:S04]  /*1fcb0*/  STS.U16 [R92+UR76+0x41700], R56 ;  /* 0x041700385c007988 */ /* 0x0001e8000800044c */
[----:B-1----:R1:W5:Y:S04]  /*1fcc0*/  LDL.LU R52, [R1+0x2188] ;  /* 0x0021880001347983 */ /* 0x0023680000300800 */
        /* <DEDUP_REMOVED lines=12> */
[----:B------:R-:W-:Y:S04]  /*1fd90*/  STS.U16 [R92+UR76+0x43300], R63 ;  /* 0x0433003f5c007988 */ /* 0x000fe8000800044c */
[----:B------:R0:W5:Y:S04]  /*1fda0*/  LDL.LU R59, [R1+0x216c] ;  /* 0x00216c00013b7983 */ /* 0x0001680000300800 */
[----:B------:R-:W-:Y:S04]  /*1fdb0*/  STS.U16 [R92+UR76+0x43700], R64 ;  /* 0x043700405c007988 */ /* 0x000fe8000800044c */
[----:B------:R0:W5:Y:S04]  /*1fdc0*/  LDL.LU R60, [R1+0x2168] ;  /* 0x00216800013c7983 */ /* 0x0001680000300800 */
[----:B------:R-:W-:Y:S04]  /*1fdd0*/  STS.U16 [R92+UR76+0x43b00], R65 ;  /* 0x043b00415c007988 */ /* 0x000fe8000800044c */
[----:B------:R0:W5:Y:S04]  /*1fde0*/  LDL.LU R61, [R1+0x2164] ;  /* 0x00216400013d7983 */ /* 0x0001680000300800 */
[----:B------:R0:W-:Y:S04]  /*1fdf0*/  STS.U16 [R92+UR76+0x43f00], R66 ;  /* 0x043f00425c007988 */ /* 0x0001e8000800044c */
[----:B-1----:R1:W5:Y:S04]  /*1fe00*/  LDL.LU R62, [R1+0x2160] ;  /* 0x00216000013e7983 */ /* 0x0023680000300800 */
[----:B------:R1:W-:Y:S01]  /*1fe10*/  STS.U16 [R82+UR76+0x40380], R67 ;  /* 0x0403804352007988 */ /* 0x0003e2000800044c */
[----:B0-----:R-:W-:-:S03]  /*1fe20*/  SHF.R.S32.HI R92, RZ, 0x1f, R3 ;  /* 0x0000001fff5c7819 */ /* 0x001fc60000011403 */
[----:B------:R0:W5:Y:S04]  /*1fe30*/  LDL.LU R63, [R1+0x215c] ;  /* 0x00215c00013f7983 */ /* 0x0001680000300800 */
[----:B------:R0:W-:Y:S01]  /*1fe40*/  STS.U16 [R82+UR76+0x40780], R68 ;  /* 0x0407804452007988 */ /* 0x0001e2000800044c */
[----:B------:R-:W-:-:S03]  /*1fe50*/  LEA.HI R92, R92, R3, RZ, 0x7 ;  /* 0x000000035c5c7211 */ /* 0x000fc600078f38ff */
[----:B------:R0:W5:Y:S04]  /*1fe60*/  LDL.LU R64, [R1+0x2158] ;  /* 0x0021580001407983 */ /* 0x0001680000300800 */
[----:B------:R0:W-:Y:S04]  /*1fe70*/  STS.U16 [R82+UR76+0x40b80], R69 ;  /* 0x040b804552007988 */ /* 0x0001e8000800044c */
[----:B------:R0:W5:Y:S04]  /*1fe80*/  LDL.LU R65, [R1+0x2154] ;  /* 0x0021540001417983 */ /* 0x0001680000300800 */
[----:B------:R0:W-:Y:S04]  /*1fe90*/  STS.U16 [R82+UR76+0x40f80], R70 ;  /* 0x040f804652007988 */ /* 0x0001e8000800044c */
[----:B------:R0:W5:Y:S04]  /*1fea0*/  LDL.LU R66, [R1+0x2150] ;  /* 0x0021500001427983 */ /* 0x0001680000300800 */
[----:B------:R0:W-:Y:S04]  /*1feb0*/  STS.U16 [R82+UR76+0x41380], R71 ;  /* 0x0413804752007988 */ /* 0x0001e8000800044c */
[----:B-1----:R1:W5:Y:S04]  /*1fec0*/  LDL.LU R67, [R1+0x214c] ;  /* 0x00214c0001437983 */ /* 0x0023680000300800 */
[----:B------:R1:W-:Y:S01]  /*1fed0*/  STS.U16 [R82+UR76+0x41780], R72 ;  /* 0x0417804852007988 */ /* 0x0003e2000800044c */
[----:B------:R-:W-:-:S03]  /*1fee0*/  SHF.R.S32.HI R92, RZ, 0x7, R92 ;  /* 0x00000007ff5c7819 */ /* 0x000fc6000001145c */
[----:B0-----:R0:W5:Y:S04]  /*1fef0*/  LDL.LU R68, [R1+0x2148] ;  /* 0x0021480001447983 */ /* 0x0011680000300800 */
[----:B------:R0:W-:Y:S04]  /*1ff00*/  STS.U16 [R82+UR76+0x41b80], R73 ;  /* 0x041b804952007988 */ /* 0x0001e8000800044c */
[----:B------:R0:W5:Y:S04]  /*1ff10*/  LDL.LU R69, [R1+0x2144] ;  /* 0x0021440001457983 */ /* 0x0001680000300800 */
[----:B------:R0:W-:Y:S04]  /*1ff20*/  STS.U16 [R82+UR76+0x41f80], R74 ;  /* 0x041f804a52007988 */ /* 0x0001e8000800044c */
[----:B------:R0:W5:Y:S04]  /*1ff30*/  LDL.LU R70, [R1+0x2140] ;  /* 0x0021400001467983 */ /* 0x0001680000300800 */
[----:B------:R0:W-:Y:S04]  /*1ff40*/  STS.U16 [R82+UR76+0x42380], R75 ;  /* 0x0423804b52007988 */ /* 0x0001e8000800044c */
[----:B------:R0:W5:Y:S04]  /*1ff50*/  LDL.LU R71, [R1+0x213c] ;  /* 0x00213c0001477983 */ /* 0x0001680000300800 */
[----:B------:R0:W-:Y:S01]  /*1ff60*/  STS.U16 [R82+UR76+0x42780], R76 ;  /* 0x0427804c52007988 */ /* 0x0001e2000800044c */
[----:B------:R-:W-:-:S03]  /*1ff70*/  VIMNMX R92, PT, PT, R92, 0x1, !PT ;  /* 0x000000015c5c7848 */ /* 0x000fc60007fe0100 */
[----:B-1----:R1:W5:Y:S04]  /*1ff80*/  LDL.LU R72, [R1+0x2138] ;  /* 0x0021380001487983 */ /* 0x0023680000300800 */
[----:B------:R1:W-:Y:S04]  /*1ff90*/  STS.U16 [R82+UR76+0x42b80], R77 ;  /* 0x042b804d52007988 */ /* 0x0003e8000800044c */
[----:B0-----:R0:W5:Y:S04]  /*1ffa0*/  LDL.LU R73, [R1+0x2134] ;  /* 0x0021340001497983 */ /* 0x0011680000300800 */
[----:B--2---:R2:W-:Y:S04]  /*1ffb0*/  STS.U16 [R82+UR76+0x42f80], R78 ;  /* 0x042f804e52007988 */ /* 0x0045e8000800044c */
[----:B------:R0:W5:Y:S04]  /*1ffc0*/  LDL.LU R74, [R1+0x2130] ;  /* 0x00213000014a7983 */ /* 0x0001680000300800 */
[----:B---3--:R3:W-:Y:S04]  /*1ffd0*/  STS.U16 [R82+UR76+0x43380], R79 ;  /* 0x0433804f52007988 */ /* 0x0087e8000800044c */
[----:B------:R0:W5:Y:S04]  /*1ffe0*/  LDL.LU R75, [R1+0x212c] ;  /* 0x00212c00014b7983 */ /* 0x0001680000300800 */
[----:B----4-:R4:W-:Y:S04]  /*1fff0*/  STS.U16 [R82+UR76+0x43780], R80 ;  /* 0x0437805052007988 */ /* 0x0109e8000800044c */
[----:B------:R0:W5:Y:S04]  /*20000*/  LDL.LU R76, [R1+0x2128] ;  /* 0x00212800014c7983 */ /* 0x0001680000300800 */
[----:B------:R0:W-:Y:S01]  /*20010*/  STS.U16 [R82+UR76+0x43b80], R81 ;  /* 0x043b805152007988 */ /* 0x0001e2000800044c */
[----:B------:R-:W-:-:S03]  /*20020*/  VIADD R92, R92, 0xffffffff ;  /* 0xffffffff5c5c7836 */ /* 0x000fc60000000000 */
[----:B-1----:R1:W5:Y:S04]  /*20030*/  LDL.LU R77, [R1+0x2124] ;  /* 0x00212400014d7983 */ /* 0x0023680000300800 */
[----:B------:R0:W-:Y:S04]  /*20040*/  STS.U16 [R82+UR76+0x43f80], R83 ;  /* 0x043f805352007988 */ /* 0x0001e8000800044c */
[----:B--2---:R1:W5:Y:S01]  /*20050*/  LDL.LU R78, [R1+0x2120] ;  /* 0x00212000014e7983 */ /* 0x0043620000300800 */
[----:B------:R2:W-:Y:S06]  /*20060*/  MEMBAR.ALL.CTA ;  /* 0x0000000000007992 */ /* 0x0005ec0000008000 */
[----:B--2---:R-:W2:Y:S04]  /*20070*/  FENCE.VIEW.ASYNC.S ;  /* 0x00000000000073c6 */ /* 0x004ea80000000000 */
[----:B---3--:R1:W5:Y:S01]  /*20080*/  LDL.LU R79, [R1+0x211c] ;  /* 0x00211c00014f7983 */ /* 0x0083620000300800 */
[----:B--2---:R-:W-:Y:S01]  /*20090*/  BAR.SYNC.DEFER_BLOCKING 0x0 ;  /* 0x0000000000007b1d */ /* 0x004fe20000010000 */
[----:B------:R-:W-:-:S05]  /*200a0*/  ISETP.LT.OR P3, PT, R3, 0x80, P0 ;  /* 0x000000800300780c */ /* 0x000fca0000761670 */
[----:B----4-:R1:W5:Y:S04]  /*200b0*/  LDL.LU R80, [R1+0x2118] ;  /* 0x0021180001507983 */ /* 0x0103680000300800 */
[----:B0-----:R1:W5:Y:S04]  /*200c0*/  LDL.LU R81, [R1+0x2114] ;  /* 0x0021140001517983 */ /* 0x0013680000300800 */
[----:B------:R1:W5:Y:S04]  /*200d0*/  LDL.LU R82, [R1+0x2110] ;  /* 0x0021100001527983 */ /* 0x0003680000300800 */
[----:B------:R1:W5:Y:S04]  /*200e0*/  LDL.LU R83, [R1+0x210c] ;  /* 0x00210c0001537983 */ /* 0x0003680000300800 */
[----:B------:R1:W5:Y:S04]  /*200f0*/  LDL.LU R3, [R1+0x2108] ;  /* 0x0021080001037983 */ /* 0x0003680000300800 */
[----:B------:R1:W-:Y:S01]  /*20100*/  STL [R1+0x2100], R92 ;  /* 0x0021005c01007387 */ /* 0x0003e20000100800 */
[----:B------:R-:W-:-:S02]  /*20110*/  R2UR UR10, R93 ;  /* 0x000000005d0a72ca */ /* 0x000fc400000e0000 */
[----:B------:R-:W-:Y:S01]  /*20120*/  ISETP.NE.U32.AND P1, PT, R92, RZ, PT ;  /* 0x000000ff5c00720c */ /* 0x000fe20003f25070 */
[----:B------:R-:W-:-:S12]  /*20130*/  @P3 BRA `(.L_x_6) ;  /* 0x0000000800ac3947 */ /* 0x000fd80003800000 */
[----:B------:R-:W-:Y:S01]  /*20140*/  ELECT P3, URZ, PT ;  /* 0x0000000000ff782f */ /* 0x000fe20003860000 */
[----:B-----5:R0:W-:-:S12]  /*20150*/  STL.64 [R1+0x2110], R2 ;  /* 0x0021100201007387 */ /* 0x0201d80000100a00 */
[----:B------:R-:W-:Y:S01]  /*20160*/  @P3 IMAD.MOV.U32 R93, RZ, RZ, 0x40004040 ;  /* 0x40004040ff5d3424 */ /* 0x000fe200078e00ff */
[----:B0-----:R-:W2:Y:S01]  /*20170*/  LDL.LU.64 R2, [R1+0xed0] ;  /* 0x000ed00001027983 */ /* 0x001ea20000300a00 */
[----:B-1----:R-:W-:-:S03]  /*20180*/  IMAD.U32 R92, RZ, RZ, UR76 ;  /* 0x0000004cff5c7e24 */ /* 0x002fc6000f8e00ff */
[----:B------:R0:W-:Y:S01]  /*20190*/  STL [R1+0x2108], R0 ;  /* 0x0021080001007387 */ /* 0x0001e20000100800 */
[----:B------:R-:W-:Y:S02]  /*201a0*/  @P3 R2UR UR73, R93 ;  /* 0x000000005d4932ca */ /* 0x000fe400000e0000 */
[----:B------:R-:W-:Y:S01]  /*201b0*/  SHF.R.U32.HI R92, RZ, 0x4, R92 ;  /* 0x00000004ff5c7819 */ /* 0x000fe2000001165c */
[----:B------:R-:W3:Y:S03]  /*201c0*/  LDL.LU R93, [R1+0x1564] ;  /* 0x00156400015d7983 */ /* 0x000ee60000300800 */
[----:B0-----:R-:W-:-:S04]  /*201d0*/  SGXT.U32 R0, R92, 0xe ;  /* 0x0000000e5c00781a */ /* 0x001fc80000000000 */
[----:B------:R-:W-:-:S04]  /*201e0*/  LOP3.LUT R92, R0, 0x4000000, RZ, 0xfc, !PT ;  /* 0x04000000005c7812 */ /* 0x000fc800078efcff */
[----:B------:R-:W-:-:S13]  /*201f0*/  R2UR UR12, R92 ;  /* 0x000000005c0c72ca */ /* 0x000fda00000e0000 */
[----:B------:R-:W-:-:S05]  /*20200*/  IMAD.U32 R92, RZ, RZ, UR12 ;  /* 0x0000000cff5c7e24 */ /* 0x000fca000f8e00ff */
[----:B------:R-:W-:Y:S01]  /*20210*/  @P3 R2UR UR72, R92 ;  /* 0x000000005c4832ca */ /* 0x000fe200000e0000 */
[----:B------:R-:W-:Y:S01]  /*20220*/  UMOV UR56, 0x0 ;  /* 0x0000000000387882 */ /* 0x000fe20000000000 */
        /* <DEDUP_REMOVED lines=8> */
[----:B------:R-:W-:Y:S01]  /*202b0*/  UIADD3 UR18, UPT, UPT, UR5, 0x80, URZ ;  /* 0x0000008005127890 */ /* 0x000fe2000fffe0ff */
[----:B------:R-:W-:Y:S01]  /*202c0*/  UMOV UR48, 0x0 ;  /* 0x0000000000307882 */ /* 0x000fe20000000000 */
[----:B------:R-:W-:Y:S01]  /*202d0*/  UMOV UR49, 0x8208010 ;  /* 0x0820801000317882 */ /* 0x000fe20000000000 */
[----:B------:R-:W-:Y:S01]  /*202e0*/  UIADD3 UR17, UPT, UPT, UR5, 0x80, URZ ;  /* 0x0000008005117890 */ /* 0x000fe2000fffe0ff */
[----:B------:R-:W-:Y:S01]  /*202f0*/  UMOV UR44, 0x0 ;  /* 0x00000000002c7882 */ /* 0x000fe20000000000 */
[----:B------:R-:W-:Y:S01]  /*20300*/  UMOV UR45, 0x8208010 ;  /* 0x08208010002d7882 */ /* 0x000fe20000000000 */
[----:B------:R-:W-:Y:S01]  /*20310*/  UIADD3 UR16, UPT, UPT, UR5, 0x80, URZ ;  /* 0x0000008005107890 */ /* 0x000fe2000fffe0ff */
[----:B--2---:R-:W-:-:S02]  /*20320*/  IMAD.MOV.U32 R3, RZ, RZ, RZ ;  /* 0x000000ffff037224 */ /* 0x004fc400078e00ff */
[----:B---3--:R-:W-:-:S03]  /*20330*/  VIADD R92, R93, 0x40000 ;  /* 0x000400005d5c7836 */ /* 0x008fc60000000000 */
[----:B------:R-:W-:Y:S02]  /*20340*/  @P3 MOV R93, R2 ;  /* 0x00000002005d3202 */ /* 0x000fe40000000f00 */
[----:B------:R0:W5:Y:S01]  /*20350*/  LDL.LU.64 R2, [R1+0x2110] ;  /* 0x0021100001027983 */ /* 0x0001620000300a00 */
[----:B------:R-:W-:-:S04]  /*20360*/  SHF.R.U32.HI R92, RZ, 0x4, R92 ;  /* 0x00000004ff5c7819 */ /* 0x000fc8000001165c */
[----:B------:R-:W-:Y:S02]  /*20370*/  SGXT.U32 R92, R92, 0xe ;  /* 0x0000000e5c5c781a */ /* 0x000fe40000000000 */
[----:B------:R-:W-:Y:S02]  /*20380*/  @P3 R2UR UR12, R93 ;  /* 0x000000005d0c32ca */ /* 0x000fe400000e0000 */
[C---:B------:R-:W-:Y:S02]  /*20390*/  R2UR UR54, R92.reuse ;  /* 0x000000005c3672ca */ /* 0x040fe400000e0000 */
[----:B------:R-:W-:Y:S02]  /*203a0*/  IADD3 R93, P4, PT, R92, 0x2, RZ ;  /* 0x000000025c5d7810 */ /* 0x000fe40007f9e0ff */
[----:B------:R-:W-:Y:S02]  /*203b0*/  IADD3 R92, P3, PT, R0, 0x4000080, RZ ;  /* 0x04000080005c7810 */ /* 0x000fe40007f7e0ff */
[----:B------:R0:W5:Y:S01]  /*203c0*/  LDL.LU R0, [R1+0x2108] ;  /* 0x0021080001007983 */ /* 0x0001620000300800 */
[----:B------:R-:W-:-:S02]  /*203d0*/  R2UR UR50, R93 ;  /* 0x000000005d3272ca */ /* 0x000fc400000e0000 */
[----:B------:R-:W-:Y:S02]  /*203e0*/  R2UR UR58, R92 ;  /* 0x000000005c3a72ca */ /* 0x000fe400000e0000 */
[----:B------:R-:W-:Y:S02]  /*203f0*/  CS2R R92, SRZ ;  /* 0x00000000005c7805 */ /* 0x000fe4000001ff00 */
[----:B------:R1:W-:Y:S04]  /*20400*/  UTCHMMA gdesc[UR72], gdesc[UR54], tmem[UR5], tmem[UR56], idesc[UR57], !UPT ;  /* 0x00ff3836480075ea */ /* 0x0003e8000f800005 */
[----:B------:R-:W-:Y:S02]  /*20410*/  IADD3.X R93, PT, PT, R93, 0x40004040, RZ, P3, !PT ;  /* 0x400040405d5d7810 */ /* 0x000fe40001ffe4ff */
[----:B------:R-:W-:-:S02]  /*20420*/  IADD3.X R92, PT, PT, R92, 0x40004040, RZ, P4, !PT ;  /* 0x400040405c5c7810 */ /* 0x000fc400027fe4ff */
[----:B------:R-:W-:Y:S02]  /*20430*/  R2UR UR59, R93 ;  /* 0x000000005d3b72ca */ /* 0x000fe400000e0000 */
[----:B------:R-:W-:-:S11]  /*20440*/  R2UR UR51, R92 ;  /* 0x000000005c3372ca */ /* 0x000fd600000e0000 */
[----:B------:R-:W-:Y:S02]  /*20450*/  UIADD3.64 UR70, UPT, UPT, UR58, 0x80, URZ ;  /* 0x000000803a467897 */ /* 0x000fe4000fffe0ff */
[----:B------:R-:W-:Y:S02]  /*20460*/  UIADD3.64 UR46, UPT, UPT, UR50, 0x2, URZ ;  /* 0x00000002322e7897 */ /* 0x000fe4000fffe0ff */
[----:B------:R2:W-:Y:S01]  /*20470*/  UTCHMMA gdesc[UR58], gdesc[UR50], tmem[UR5], tmem[UR34], idesc[UR35], UPT ;  /* 0x00ff22323a0075ea */ /* 0x0005e2000b800005 */
[----:B------:R-:W-:Y:S02]  /*20480*/  UIADD3.64 UR42, UPT, UPT, UR50, 0x4, URZ ;  /* 0x00000004322a7897 */ /* 0x000fe4000fffe0ff */
[----:B------:R-:W-:Y:S02]  /*20490*/  UIADD3.64 UR66, UPT, UPT, UR58, 0x100, URZ ;  /* 0x000001003a427897 */ /* 0x000fe4000fffe0ff */
[----:B------:R-:W-:Y:S02]  /*204a0*/  UIADD3.64 UR38, UPT, UPT, UR50, 0x3fe, URZ ;  /* 0x000003fe32267897 */ /* 0x000fe4000fffe0ff */
[----:B------:R-:W-:Y:S01]  /*204b0*/  UIADD3.64 UR64, UPT, UPT, UR58, 0x180, URZ ;  /* 0x000001803a407897 */ /* 0x000fe2000fffe0ff */
[----:B------:R-:W-:Y:S01]  /*204c0*/  UTCHMMA gdesc[UR70], gdesc[UR46], tmem[UR5], tmem[UR68], idesc[UR69], UPT ;  /* 0x00ff442e460075ea */ /* 0x000fe2000b800005 */
[----:B------:R-:W-:-:S02]  /*204d0*/  UIADD3.64 UR32, UPT, UPT, UR50, 0x400, URZ ;  /* 0x0000040032207897 */ /* 0x000fc4000fffe0ff */
[----:B------:R-:W-:Y:S01]  /*204e0*/  UIADD3.64 UR62, UPT, UPT, UR58, 0x200, URZ ;  /* 0x000002003a3e7897 */ /* 0x000fe2000fffe0ff */
[----:B------:R3:W-:Y:S01]  /*204f0*/  UTCHMMA gdesc[UR66], gdesc[UR42], tmem[UR5], tmem[UR30], idesc[UR31], UPT ;  /* 0x00ff1e2a420075ea */ /* 0x0007e2000b800005 */
[----:B------:R-:W-:Y:S02]  /*20500*/  UIADD3.64 UR26, UPT, UPT, UR50, 0x402, URZ ;  /* 0x00000402321a7897 */ /* 0x000fe4000fffe0ff */
[----:B------:R-:W-:Y:S01]  /*20510*/  UIADD3.64 UR60, UPT, UPT, UR58, 0x280, URZ ;  /* 0x000002803a3c7897 */ /* 0x000fe2000fffe0ff */
[----:B------:R4:W-:Y:S01]  /*20520*/  UTCHMMA gdesc[UR64], gdesc[UR38], tmem[UR5], tmem[UR48], idesc[UR49], UPT ;  /* 0x00ff3026400075ea */ /* 0x0009e2000b800005 */
[----:B------:R-:W-:Y:S02]  /*20530*/  UIADD3.64 UR20, UPT, UPT, UR50, 0x404, URZ ;  /* 0x0000040432147897 */ /* 0x000fe4000fffe0ff */
[----:B-1----:R-:W-:Y:S01]  /*20540*/  UIADD3.64 UR56, UPT, UPT, UR58, 0x300, URZ ;  /* 0x000003003a387897 */ /* 0x002fe2000fffe0ff */
[----:B------:R1:W-:Y:S01]  /*20550*/  UTCHMMA gdesc[UR62], gdesc[UR32], tmem[UR5], tmem[UR44], idesc[UR45], UPT ;  /* 0x00ff2c203e0075ea */ /* 0x0003e2000b800005 */
[----:B--2---:R-:W-:-:S02]  /*20560*/  UIADD3.64 UR34, UPT, UPT, UR58, 0x780, URZ ;  /* 0x000007803a227897 */ /* 0x004fc4000fffe0ff */
[----:B---3--:R-:W-:Y:S01]  /*20570*/  UIADD3.64 UR30, UPT, UPT, UR58, 0x800, URZ ;  /* 0x000008003a1e7897 */ /* 0x008fe2000fffe0ff */
[----:B------:R-:W-:Y:S01]  /*20580*/  UMOV UR36, 0x0 ;  /* 0x0000000000247882 */ /* 0x000fe20000000000 */
[----:B----4-:R-:W-:Y:S01]  /*20590*/  UIADD3.64 UR48, UPT, UPT, UR58, 0x880, URZ ;  /* 0x000008803a307897 */ /* 0x010fe2000fffe0ff */
[----:B------:R-:W-:Y:S01]  /*205a0*/  UMOV UR37, 0x8208010 ;  /* 0x0820801000257882 */ /* 0x000fe20000000000 */
[----:B------:R-:W-:Y:S02]  /*205b0*/  UIADD3 UR15, UPT, UPT, UR5, 0x80, URZ ;  /* 0x00000080050f7890 */ /* 0x000fe4000fffe0ff */
[----:B------:R2:W-:Y:S01]  /*205c0*/  UTCHMMA gdesc[UR60], gdesc[UR26], tmem[UR5], tmem[UR36], idesc[UR37], UPT ;  /* 0x00ff241a3c0075ea */ /* 0x0005e2000b800005 */
[----:B-1----:R-:W-:Y:S01]  /*205d0*/  UIADD3.64 UR44, UPT, UPT, UR58, 0x900, URZ ;  /* 0x000009003a2c7897 */ /* 0x002fe2000fffe0ff */
[----:B------:R-:W-:Y:S01]  /*205e0*/  UMOV UR52, 0x0 ;  /* 0x0000000000347882 */ /* 0x000fe20000000000 */
[----:B------:R-:W-:Y:S01]  /*205f0*/  UMOV UR53, 0x8208010 ;  /* 0x0820801000357882 */ /* 0x000fe20000000000 */
[----:B------:R-:W-:Y:S01]  /*20600*/  UMOV UR74, 0x0 ;  /* 0x00000000004a7882 */ /* 0x000fe20000000000 */
[----:B------:R-:W-:Y:S01]  /*20610*/  UMOV UR75, 0x8208010 ;  /* 0x08208010004b7882 */ /* 0x000fe20000000000 */
[----:B------:R-:W-:-:S02]  /*20620*/  UIADD3 UR14, UPT, UPT, UR5, 0x80, URZ ;  /* 0x00000080050e7890 */ /* 0x000fc4000fffe0ff */
[----:B------:R1:W-:Y:S01]  /*20630*/  UTCHMMA gdesc[UR56], gdesc[UR20], tmem[UR5], tmem[UR52], idesc[UR53], UPT ;  /* 0x00ff3414380075ea */ /* 0x0003e2000b800005 */
[----:B------:R-:W-:Y:S01]  /*20640*/  UMOV UR72, 0x0 ;  /* 0x0000000000487882 */ /* 0x000fe20000000000 */
[----:B------:R-:W-:Y:S01]  /*20650*/  UMOV UR73, 0x8208010 ;  /* 0x0820801000497882 */ /* 0x000fe20000000000 */
[----:B--2---:R-:W-:Y:S01]  /*20660*/  UIADD3.64 UR36, UPT, UPT, UR58, 0x980, URZ ;  /* 0x000009803a247897 */ /* 0x004fe2000fffe0ff */
[----:B------:R2:W-:Y:S01]  /*20670*/  UTCHMMA gdesc[UR34], gdesc[UR54], tmem[UR18], tmem[UR74], idesc[UR75], !UPT ;  /* 0x00ff4a36220075ea */ /* 0x0005e2000f800012 */
[----:B------:R-:W-:Y:S01]  /*20680*/  UIADD3 UR19, UPT, UPT, UR5, 0x80, URZ ;  /* 0x0000008005137890 */ /* 0x000fe2000fffe0ff */
[----:B------:R3:W-:Y:S01]  /*20690*/  UTCHMMA gdesc[UR30], gdesc[UR50], tmem[UR17], tmem[UR72], idesc[UR73], UPT ;  /* 0x00ff48321e0075ea */ /* 0x0007e2000b800011 */
[----:B------:R-:W-:Y:S01]  /*206a0*/  UIADD3 UR28, UPT, UPT, UR5, 0x80, URZ ;  /* 0x00000080051c7890 */ /* 0x000fe2000fffe0ff */
[----:B------:R4:W-:Y:S01]  /*206b0*/  UTCHMMA gdesc[UR48], gdesc[UR46], tmem[UR16], tmem[UR72], idesc[UR73], UPT ;  /* 0x00ff482e300075ea */ /* 0x0009e2000b800010 */
[----:B------:R-:W-:Y:S01]  /*206c0*/  UIADD3 UR23, UPT, UPT, UR5, 0x80, URZ ;  /* 0x0000008005177890 */ /* 0x000fe2000fffe0ff */
[----:B------:R0:W-:Y:S01]  /*206d0*/  UTCHMMA gdesc[UR44], gdesc[UR42], tmem[UR15], tmem[UR72], idesc[UR73], UPT ;  /* 0x00ff482a2c0075ea */ /* 0x0001e2000b80000f */
[----:B-1----:R-:W-:Y:S01]  /*206e0*/  UIADD3.64 UR52, UPT, UPT, UR58, 0xb00, URZ ;  /* 0x00000b003a347897 */ /* 0x002fe2000fffe0ff */
[----:B------:R1:W-:Y:S01]  /*206f0*/  UTCHMMA gdesc[UR36], gdesc[UR38], tmem[UR14], tmem[UR72], idesc[UR73], UPT ;  /* 0x00ff4826240075ea */ /* 0x0003e2000b80000e */
[----:B--2---:R-:W-:-:S02]  /*20700*/  UIADD3.64 UR34, UPT, UPT, UR58, 0xa00, URZ ;  /* 0x00000a003a227897 */ /* 0x004fc4000fffe0ff */
[----:B---3--:R-:W-:Y:S02]  /*20710*/  UIADD3.64 UR30, UPT, UPT, UR58, 0xa80, URZ ;  /* 0x00000a803a1e7897 */ /* 0x008fe4000fffe0ff */
[----:B------:R-:W-:Y:S02]  /*20720*/  UIADD3 UR22, UPT, UPT, UR5, 0x100, URZ ;  /* 0x0000010005167890 */ /* 0x000fe4000fffe0ff */
[----:B----4-:R-:W-:Y:S02]  /*20730*/  UIADD3.64 UR48, UPT, UPT, UR58, 0xf80, URZ ;  /* 0x00000f803a307897 */ /* 0x010fe4000fffe0ff */
[----:B------:R-:W-:Y:S01]  /*20740*/  UIADD3 UR40, UPT, UPT, UR5, 0x100, URZ ;  /* 0x0000010005287890 */ /* 0x000fe2000fffe0ff */
[----:B------:R-:W-:Y:S01]  /*20750*/  UTCHMMA gdesc[UR34], gdesc[UR32], tmem[UR19], tmem[UR72], idesc[UR73], UPT ;  /* 0x00ff4820220075ea */ /* 0x000fe2000b800013 */
[----:B0-----:R-:W-:Y:S01]  /*20760*/  UIADD3.64 UR44, UPT, UPT, UR58, 0x1000, URZ ;  /* 0x000010003a2c7897 */ /* 0x001fe2000fffe0ff */
[----:B------:R0:W-:Y:S01]  /*20770*/  UTCHMMA gdesc[UR30], gdesc[UR26], tmem[UR28], tmem[UR72], idesc[UR73], UPT ;  /* 0x00ff481a1e0075ea */ /* 0x0001e2000b80001c */
[----:B------:R-:W-:Y:S01]  /*20780*/  UIADD3 UR25, UPT, UPT, UR5, 0x100, URZ ;  /* 0x0000010005197890 */ /* 0x000fe2000fffe0ff */
[----:B------:R-:W-:Y:S01]  /*20790*/  UTCHMMA gdesc[UR52], gdesc[UR20], tmem[UR23], tmem[UR72], idesc[UR73], UPT ;  /* 0x00ff4814340075ea */ /* 0x000fe2000b800017 */
[----:B-1----:R-:W-:Y:S01]  /*207a0*/  UIADD3.64 UR36, UPT, UPT, UR58, 0x1080, URZ ;  /* 0x000010803a247897 */ /* 0x002fe2000fffe0ff */
[----:B------:R-:W-:Y:S01]  /*207b0*/  UTCHMMA gdesc[UR48], gdesc[UR54], tmem[UR22], tmem[UR68], idesc[UR69], !UPT ;  /* 0x00ff4436300075ea */ /* 0x000fe2000f800016 */
[----:B------:R-:W-:Y:S01]  /*207c0*/  UIADD3 UR24, UPT, UPT, UR5, 0x100, URZ ;  /* 0x0000010005187890 */ /* 0x000fe2000fffe0ff */
[----:B------:R-:W-:-:S02]  /*207d0*/  UMOV UR64, 0x0 ;  /* 0x0000000000407882 */ /* 0x000fc40000000000 */
[----:B------:R1:W-:Y:S01]  /*207e0*/  UTCHMMA gdesc[UR44], gdesc[UR50], tmem[UR40], tmem[UR68], idesc[UR69], UPT ;  /* 0x00ff44322c0075ea */ /* 0x0003e2000b800028 */
[----:B0-----:R-:W-:Y:S01]  /*207f0*/  UIADD3.64 UR30, UPT, UPT, UR58, 0x1100, URZ ;  /* 0x000011003a1e7897 */ /* 0x001fe2000fffe0ff */
[----:B------:R-:W-:Y:S01]  /*20800*/  UMOV UR65, 0x8208010 ;  /* 0x0820801000417882 */ /* 0x000fe20000000000 */
[----:B------:R-:W-:Y:S01]  /*20810*/  UIADD3 UR67, UPT, UPT, UR5, 0x100, URZ ;  /* 0x0000010005437890 */ /* 0x000fe2000fffe0ff */
[----:B------:R0:W-:Y:S01]  /*20820*/  UTCHMMA gdesc[UR36], gdesc[UR46], tmem[UR25], tmem[UR64], idesc[UR65], UPT ;  /* 0x00ff402e240075ea */ /* 0x0001e2000b800019 */
[----:B------:R-:W-:Y:S01]  /*20830*/  UMOV UR62, 0x0 ;  /* 0x00000000003e7882 */ /* 0x000fe20000000000 */
[----:B-1----:R-:W-:Y:S01]  /*20840*/  UIADD3.64 UR68, UPT, UPT, UR58, 0x1180, URZ ;  /* 0x000011803a447897 */ /* 0x002fe2000fffe0ff */
[----:B------:R-:W-:Y:S01]  /*20850*/  UMOV UR63, 0x8208010 ;  /* 0x08208010003f7882 */ /* 0x000fe20000000000 */
[----:B------:R-:W-:Y:S02]  /*20860*/  UIADD3 UR66, UPT, UPT, UR5, 0x100, URZ ;  /* 0x0000010005427890 */ /* 0x000fe4000fffe0ff */
[----:B------:R1:W-:Y:S01]  /*20870*/  UTCHMMA gdesc[UR30], gdesc[UR42], tmem[UR24], tmem[UR62], idesc[UR63], UPT ;  /* 0x00ff3e2a1e0075ea */ /* 0x0003e2000b800018 */
[----:B0-----:R-:W-:-:S02]  /*20880*/  UIADD3.64 UR64, UPT, UPT, UR58, 0x1200, URZ ;  /* 0x000012003a407897 */ /* 0x001fc4000fffe0ff */
[----:B------:R-:W-:Y:S01]  /*20890*/  UIADD3 UR61, UPT, UPT, UR5, 0x100, URZ ;  /* 0x00000100053d7890 */ /* 0x000fe2000fffe0ff */
[----:B------:R-:W-:Y:S01]  /*208a0*/  UMOV UR52, 0x0 ;  /* 0x0000000000347882 */ /* 0x000fe20000000000 */
[----:B------:R-:W-:Y:S01]  /*208b0*/  UMOV UR53, 0x8208010 ;  /* 0x0820801000357882 */ /* 0x000fe20000000000 */
[----:B------:R-:W-:Y:S01]  /*208c0*/  UIADD3 UR13, UPT, UPT, UR5, 0x100, URZ ;  /* 0x00000100050d7890 */ /* 0x000fe2000fffe0ff */
[----:B------:R0:W-:Y:S01]  /*208d0*/  UTCHMMA gdesc[UR68], gdesc[UR38], tmem[UR67], tmem[UR52], idesc[UR53], UPT ;  /* 0x00ff3426440075ea */ /* 0x0001e2000b800043 */
[----:B-1----:R-:W-:Y:S02]  /*208e0*/  UIADD3.64 UR62, UPT, UPT, UR58, 0x1280, URZ ;  /* 0x000012803a3e7897 */ /* 0x002fe4000fffe0ff */
[----:B------:R-:W-:Y:S02]  /*208f0*/  UIADD3.64 UR56, UPT, UPT, UR58, 0x1300, URZ ;  /* 0x000013003a387897 */ /* 0x000fe4000fffe0ff */
[----:B------:R-:W-:Y:S01]  /*20900*/  UIADD3 UR18, UPT, UPT, UR5, 0x180, URZ ;  /* 0x0000018005127890 */ /* 0x000fe2000fffe0ff */
[----:B------:R-:W-:Y:S01]  /*20910*/  UMOV UR40, 0x0 ;  /* 0x0000000000287882 */ /* 0x000fe20000000000 */
[----:B------:R-:W-:Y:S01]  /*20920*/  UMOV UR41, 0x8208010 ;  /* 0x0820801000297882 */ /* 0x000fe20000000000 */
[----:B------:R-:W-:Y:S01]  /*20930*/  UIADD3 UR17, UPT, UPT, UR5, 0x180, URZ ;  /* 0x0000018005117890 */ /* 0x000fe2000fffe0ff */
[----:B------:R1:W-:Y:S01]  /*20940*/  UTCHMMA gdesc[UR64], gdesc[UR32], tmem[UR66], tmem[UR40], idesc[UR41], UPT ;  /* 0x00ff2820400075ea */ /* 0x0003e2000b800042 */
[----:B0-----:R-:W-:-:S02]  /*20950*/  UIADD3.64 UR52, UPT, UPT, UR58, 0x1780, URZ ;  /* 0x000017803a347897 */ /* 0x001fc4000fffe0ff */
[----:B------:R-:W-:Y:S02]  /*20960*/  UIADD3.64 UR48, UPT, UPT, UR58, 0x1800, URZ ;  /* 0x000018003a307897 */ /* 0x000fe4000fffe0ff */
[----:B------:R-:W-:Y:S02]  /*20970*/  UIADD3 UR16, UPT, UPT, UR5, 0x180, URZ ;  /* 0x0000018005107890 */ /* 0x000fe4000fffe0ff */
[----:B------:R-:W-:Y:S02]  /*20980*/  UIADD3.64 UR44, UPT, UPT, UR58, 0x1880, URZ ;  /* 0x000018803a2c7897 */ /* 0x000fe4000fffe0ff */
[----:B------:R-:W-:Y:S01]  /*20990*/  UIADD3 UR15, UPT, UPT, UR5, 0x180, URZ ;  /* 0x00000180050f7890 */ /* 0x000fe2000fffe0ff */
[----:B------:R-:W-:Y:S01]  /*209a0*/  UMOV UR24, 0x0 ;  /* 0x0000000000187882 */ /* 0x000fe20000000000 */
[----:B------:R-:W-:Y:S01]  /*209b0*/  UMOV UR25, 0x8208010 ;  /* 0x0820801000197882 */ /* 0x000fe20000000000 */
[----:B-1----:R-:W-:Y:S01]  /*209c0*/  UIADD3.64 UR40, UPT, UPT, UR58, 0x1900, URZ ;  /* 0x000019003a287897 */ /* 0x002fe2000fffe0ff */
[----:B------:R0:W-:Y:S01]  /*209d0*/  UTCHMMA gdesc[UR62], gdesc[UR26], tmem[UR61], tmem[UR24], idesc[UR25], UPT ;  /* 0x00ff181a3e0075ea */ /* 0x0001e2000b80003d */
[----:B------:R-:W-:-:S02]  /*209e0*/  UIADD3 UR14, UPT, UPT, UR5, 0x180, URZ ;  /* 0x00000180050e7890 */ /* 0x000fc4000fffe0ff */
[----:B------:R-:W-:Y:S02]  /*209f0*/  UIADD3.64 UR36, UPT, UPT, UR58, 0x1980, URZ ;  /* 0x000019803a247897 */ /* 0x000fe4000fffe0ff */
[----:B------:R-:W-:Y:S02]  /*20a00*/  UIADD3 UR19, UPT, UPT, UR5, 0x180, URZ ;  /* 0x0000018005137890 */ /* 0x000fe4000fffe0ff */
[----:B------:R-:W-:Y:S02]  /*20a10*/  UIADD3.64 UR30, UPT, UPT, UR58, 0x1a00, URZ ;  /* 0x00001a003a1e7897 */ /* 0x000fe4000fffe0ff */
[----:B------:R-:W-:Y:S02]  /*20a20*/  UIADD3 UR60, UPT, UPT, UR5, 0x180, URZ ;  /* 0x00000180053c7890 */ /* 0x000fe4000fffe0ff */
[----:B0-----:R-:W-:Y:S01]  /*20a30*/  UIADD3.64 UR24, UPT, UPT, UR58, 0x1a80, URZ ;  /* 0x00001a803a187897 */ /* 0x001fe2000fffe0ff */
[----:B------:R-:W-:Y:S01]  /*20a40*/  UMOV UR62, 0x0 ;  /* 0x00000000003e7882 */ /* 0x000fe20000000000 */
[----:B------:R-:W-:Y:S01]  /*20a50*/  UMOV UR63, 0x8208010 ;  /* 0x08208010003f7882 */ /* 0x000fe20000000000 */
[----:B------:R-:W-:Y:S01]  /*20a60*/  UIADD3 UR70, UPT, UPT, UR5, 0x180, URZ ;  /* 0x0000018005467890 */ /* 0x000fe2000fffe0ff */
[----:B------:R0:W-:Y:S01]  /*20a70*/  UTCHMMA gdesc[UR56], gdesc[UR20], tmem[UR13], tmem[UR62], idesc[UR63], UPT ;  /* 0x00ff3e14380075ea */ /* 0x0001e2000b80000d */
[----:B------:R-:W-:Y:S01]  /*20a80*/  UIADD3.64 UR58, UPT, UPT, UR58, 0x1b00, URZ ;  /* 0x00001b003a3a7897 */ /* 0x000fe2000fffe0ff */
[----:B------:R-:W-:Y:S01]  /*20a90*/  UMOV UR64, 0x0 ;  /* 0x0000000000407882 */ /* 0x000fe20000000000 */
[----:B------:R-:W-:Y:S01]  /*20aa0*/  UMOV UR65, 0x8208010 ;  /* 0x0820801000417882 */ /* 0x000fe20000000000 */
[----:B------:R-:W-:Y:S01]  /*20ab0*/  UMOV UR66, 0x0 ;  /* 0x0000000000427882 */ /* 0x000fe20000000000 */
[----:B------:R-:W-:Y:S01]  /*20ac0*/  UMOV UR67, 0x8208010 ;  /* 0x0820801000437882 */ /* 0x000fe20000000000 */
[----:B------:R-:W-:Y:S01]  /*20ad0*/  UMOV UR68, 0x0 ;  /* 0x0000000000447882 */ /* 0x000fe20000000000 */
[----:B------:R-:W-:Y:S01]  /*20ae0*/  UMOV UR69, 0x8208010 ;  /* 0x0820801000457882 */ /* 0x000fe20000000000 */
[----:B------:R0:W-:Y:S01]  /*20af0*/  UTCHMMA gdesc[UR52], gdesc[UR54], tmem[UR18], tmem[UR64], idesc[UR65], !UPT ;  /* 0x00ff4036340075ea */ /* 0x0001e2000f800012 */
[----:B------:R0:W-:Y:S01]  /*20b00*/  UTCHMMA gdesc[UR48], gdesc[UR50], tmem[UR17], tmem[UR66], idesc[UR67], UPT ;  /* 0x00ff4232300075ea */ /* 0x0001e2000b800011 */
[----:B------:R0:W-:Y:S01]  /*20b10*/  UTCHMMA gdesc[UR44], gdesc[UR46], tmem[UR16], tmem[UR68], idesc[UR69], UPT ;  /* 0x00ff442e2c0075ea */ /* 0x0001e2000b800010 */
[----:B------:R-:W-:Y:S01]  /*20b20*/  UMOV UR34, 0x0 ;  /* 0x0000000000227882 */ /* 0x000fe20000000000 */
[----:B------:R-:W-:Y:S01]  /*20b30*/  UMOV UR35, 0x8208010 ;  /* 0x0820801000237882 */ /* 0x000fe20000000000 */
[----:B------:R0:W-:Y:S01]  /*20b40*/  UTCHMMA gdesc[UR40], gdesc[UR42], tmem[UR15], tmem[UR74], idesc[UR75], UPT ;  /* 0x00ff4a2a280075ea */ /* 0x0001e2000b80000f */
[----:B------:R-:W-:Y:S01]  /*20b50*/  UMOV UR28, 0x0 ;  /* 0x00000000001c7882 */ /* 0x000fe20000000000 */
[----:B------:R-:W-:Y:S01]  /*20b60*/  UMOV UR29, 0x8208010 ;  /* 0x08208010001d7882 */ /* 0x000fe20000000000 */
[----:B------:R0:W-:Y:S01]  /*20b70*/  UTCHMMA gdesc[UR36], gdesc[UR38], tmem[UR14], tmem[UR72], idesc[UR73], UPT ;  /* 0x00ff4826240075ea */ /* 0x0001e2000b80000e */
[----:B------:R-:W-:Y:S01]  /*20b80*/  UMOV UR22, 0x0 ;  /* 0x0000000000167882 */ /* 0x000fe20000000000 */
[----:B------:R-:W-:Y:S01]  /*20b90*/  UMOV UR23, 0x8208010 ;  /* 0x0820801000177882 */ /* 0x000fe20000000000 */
[----:B------:R0:W-:Y:S01]  /*20ba0*/  UTCHMMA gdesc[UR30], gdesc[UR32], tmem[UR19], tmem[UR34], idesc[UR35], UPT ;  /* 0x00ff22201e0075ea */ /* 0x0001e2000b800013 */
[----:B------:R0:W-:Y:S01]  /*20bb0*/  UTCHMMA gdesc[UR24], gdesc[UR26], tmem[UR60], tmem[UR28], idesc[UR29], UPT ;  /* 0x00ff1c1a180075ea */ /* 0x0001e2000b80003c */
[----:B------:R0:W-:Y:S01]  /*20bc0*/  UTCHMMA gdesc[UR58], gdesc[UR20], tmem[UR70], tmem[UR22], idesc[UR23], UPT ;  /* 0x00ff16143a0075ea */ /* 0x0001e2000b800046 */
[----:B------:R0:W-:Y:S01]  /*20bd0*/  UTCBAR [UR12], URZ ;  /* 0x000000ff0c0073e9 */ /* 0x0001e200080000ff */
[----:B------:R-:W-:Y:S01]  /*20be0*/  NOP ;  /* 0x0000000000007918 */ /* 0x000fe20000000000 */
.L_x_6:
[----:B------:R2:W-:Y:S01]  /*20bf0*/  STL [R1+0x56c], RZ ;  /* 0x00056cff01007387 */ /* 0x0005e20000100800 */
[----:B-----5:R-:W-:Y:S02]  /*20c00*/  IMAD.SHL.U32 R3, R3, 0x80, RZ ;  /* 0x0000008003037824 */ /* 0x020fe400078e00ff */
[----:B------:R-:W-:Y:S01]  /*20c10*/  IMAD.SHL.U32 R93, R2, 0x80, RZ ;  /* 0x00000080025d7824 */ /* 0x000fe200078e00ff */
[----:B------:R2:W-:Y:S01]  /*20c20*/  STL [R1+0xeac], RZ ;  /* 0x000eacff01007387 */ /* 0x0005e20000100800 */
[----:B------:R-:W-:Y:S05]  /*20c30*/  @!P1 BRA `(.L_x_7) ;  /* 0x0000030400f49947 */ /* 0x000fea0003800000 */
[----:B-1----:R-:W3:Y:S01]  /*20c40*/  LDL.LU R92, [R1+0xec0] ;  /* 0x000ec000015c7983 */ /* 0x002ee20000300800 */
[----:B0-----:R-:W-:Y:S02]  /*20c50*/  UIADD3.64 UR16, UPT, UPT, UR8, 0x80, URZ ;  /* 0x0000008008107897 */ /* 0x001fe4000fffe0ff */
[----:B------:R-:W-:Y:S01]  /*20c60*/  UIADD3.64 UR18, UPT, UPT, UR8, 0x100, URZ ;  /* 0x0000010008127897 */ /* 0x000fe2000fffe0ff */
[----:B------:R0:W-:Y:S01]  /*20c70*/  STL [R1+0x2108], R0 ;  /* 0x0021080001007387 */ /* 0x0001e20000100800 */
[----:B------:R-:W-:Y:S01]  /*20c80*/  UIADD3.64 UR14, UPT, UPT, UR10, 0x2, URZ ;  /* 0x000000020a0e7897 */ /* 0x000fe2000fffe0ff */
[----:B---3--:R-:W-:Y:S02]  /*20c90*/  R2UR UR12, R92 ;  /* 0x000000005c0c72ca */ /* 0x008fe400000e0000 */
[----:B------:R-:W0:Y:S01]  /*20ca0*/  LDL.LU R92, [R1+0xec4] ;  /* 0x000ec400015c7983 */ /* 0x000e220000300800 */
[----:B------:R-:W-:Y:S01]  /*20cb0*/  SHF.R.S32.HI R2, RZ, 0x1f, R3 ;  /* 0x0000001fff027819 */ /* 0x000fe20000011403 */
[----:B------:R-:W-:-:S02]  /*20cc0*/  UIADD3.64 UR20, UPT, UPT, UR8, 0x180, URZ ;  /* 0x0000018008147897 */ /* 0x000fc4000fffe0ff */
[----:B------:R-:W-:Y:S01]  /*20cd0*/  UIADD3.64 UR22, UPT, UPT, UR8, 0x200, URZ ;  /* 0x0000020008167897 */ /* 0x000fe2000fffe0ff */
[C---:B------:R-:W-:Y:S01]  /*20ce0*/  SHF.L.U64.HI R2, R3.reuse, 0x1, R2 ;  /* 0x0000000103027819 */ /* 0x040fe20000010202 */
[----:B------:R-:W-:Y:S01]  /*20cf0*/  IMAD.SHL.U32 R3, R3, 0x2, RZ ;  /* 0x0000000203037824 */ /* 0x000fe200078e00ff */
[----:B------:R-:W-:Y:S02]  /*20d00*/  UIADD3.64 UR24, UPT, UPT, UR8, 0x280, URZ ;  /* 0x0000028008187897 */ /* 0x000fe4000fffe0ff */
[----:B------:R-:W-:Y:S02]  /*20d10*/  UIADD3.64 UR28, UPT, UPT, UR8, 0x300, URZ ;  /* 0x00000300081c7897 */ /* 0x000fe4000fffe0ff */
[----:B------:R-:W-:Y:S02]  /*20d20*/  UIADD3.64 UR16, UPT, UPT, UR10, 0x4, URZ ;  /* 0x000000040a107897 */ /* 0x000fe4000fffe0ff */
[----:B------:R-:W-:Y:S02]  /*20d30*/  UIADD3.64 UR18, UPT, UPT, UR10, 0x3fe, URZ ;  /* 0x000003fe0a127897 */ /* 0x000fe4000fffe0ff */
[----:B------:R-:W-:-:S02]  /*20d40*/  UIADD3.64 UR20, UPT, UPT, UR10, 0x400, URZ ;  /* 0x000004000a147897 */ /* 0x000fc4000fffe0ff */
[----:B------:R-:W-:Y:S02]  /*20d50*/  UIADD3.64 UR22, UPT, UPT, UR10, 0x402, URZ ;  /* 0x000004020a167897 */ /* 0x000fe4000fffe0ff */
        /* <DEDUP_REMOVED lines=19> */
[----:B------:R-:W-:Y:S01]  /*20e90*/  UIADD3.64 UR62, UPT, UPT, UR8, 0x1880, URZ ;  /* 0x00001880083e7897 */ /* 0x000fe2000fffe0ff */
[----:B------:R-:W-:Y:S01]  /*20ea0*/  UMOV UR13, 0x40004040 ;  /* 0x40004040000d7882 */ /* 0x000fe20000000000 */
[----:B------:R-:W-:Y:S02]  /*20eb0*/  UIADD3.64 UR64, UPT, UPT, UR8, 0x1900, URZ ;  /* 0x0000190008407897 */ /* 0x000fe4000fffe0ff */
[----:B------:R-:W-:Y:S02]  /*20ec0*/  UIADD3.64 UR66, UPT, UPT, UR8, 0x1980, URZ ;  /* 0x0000198008427897 */ /* 0x000fe4000fffe0ff */
[----:B------:R-:W-:-:S02]  /*20ed0*/  UIADD3.64 UR68, UPT, UPT, UR8, 0x1a00, URZ ;  /* 0x00001a0008447897 */ /* 0x000fc4000fffe0ff */
[----:B------:R-:W-:Y:S02]  /*20ee0*/  UIADD3.64 UR70, UPT, UPT, UR8, 0x1a80, URZ ;  /* 0x00001a8008467897 */ /* 0x000fe4000fffe0ff */
[----:B------:R-:W-:Y:S01]  /*20ef0*/  UIADD3.64 UR72, UPT, UPT, UR8, 0x1b00, URZ ;  /* 0x00001b0008487897 */ /* 0x000fe2000fffe0ff */
[----:B0-----:R-:W-:Y:S02]  /*20f00*/  LOP3.LUT R0, R92, 0x4000000, RZ, 0xfc, !PT ;  /* 0x040000005c007812 */ /* 0x001fe400078efcff */
[----:B------:R-:W-:-:S03]  /*20f10*/  SHF.R.S32.HI R92, RZ, 0x1f, R93 ;  /* 0x0000001fff5c7819 */ /* 0x000fc6000001145d */
[----:B------:R0:W-:Y:S01]  /*20f20*/  STL [R1+0x20fc], R0 ;  /* 0x0020fc0001007387 */ /* 0x0001e20000100800 */
[C---:B------:R-:W-:Y:S01]  /*20f30*/  SHF.L.U64.HI R92, R93.reuse, 0x1, R92 ;  /* 0x000000015d5c7819 */ /* 0x040fe2000001025c */
[----:B------:R-:W-:Y:S02]  /*20f40*/  IMAD.SHL.U32 R93, R93, 0x2, RZ ;  /* 0x000000025d5d7824 */ /* 0x000fe400078e00ff */
[----:B0-----:R-:W-:-:S05]  /*20f50*/  IMAD.MOV.U32 R0, RZ, RZ, 0x1 ;  /* 0x00000001ff007424 */ /* 0x001fca00078e00ff */
[----:B------:R0:W-:Y:S04]  /*20f60*/  STL [R1+0x1ad4], R0 ;  /* 0x001ad40001007387 */ /* 0x0001e80000100800 */
[----:B0-----:R0:W5:Y:S04]  /*20f70*/  LDL.LU R0, [R1+0x2108] ;  /* 0x0021080001007983 */ /* 0x0011680000300800 */
[----:B------:R0:W-:Y:S02]  /*20f80*/  STL [R1+0x1ad8], RZ ;  /* 0x001ad8ff01007387 */ /* 0x0001e40000100800 */
.L_x_10:
[----:B------:R1:W-:Y:S04]  /*20f90*/  STL [R1+0x214c], R20 ;  /* 0x00214c1401007387 */ /* 0x0003e80000100800 */
[----:B-1-3--:R-:W3:Y:S04]  /*20fa0*/  LDL.LU R20, [R1+0x1800] ;  /* 0x0018000001147983 */ /* 0x00aee80000300800 */
[----:B------:R1:W-:Y:S04]  /*20fb0*/  STL [R1+0x2148], R19 ;  /* 0x0021481301007387 */ /* 0x0003e80000100800 */
[----:B-1----:R-:W4:Y:S04]  /*20fc0*/  LDL.LU R19, [R1+0xeac] ;  /* 0x000eac0001137983 */ /* 0x002f280000300800 */
[----:B------:R1:W-:Y:S04]  /*20fd0*/  STL [R1+0x2144], R18 ;  /* 0x0021441201007387 */ /* 0x0003e80000100800 */
[----:B-12---:R-:W2:Y:S04]  /*20fe0*/  LDL.LU R18, [R1+0x16e4] ;  /* 0x0016e40001127983 */ /* 0x006ea80000300800 */
        /* <DEDUP_REMOVED lines=12> */
[----:B-----5:R-:W-:Y:S04]  /*210b0*/  STL [R1+0x2110], R5 ;  /* 0x0021100501007387 */ /* 0x020fe80000100800 */
[----:B------:R-:W-:Y:S04]  /*210c0*/  STL [R1+0x210c], R4 ;  /* 0x00210c0401007387 */ /* 0x000fe80000100800 */
[----:B-----5:R-:W-:Y:S01]  /*210d0*/  STL [R1+0x2108], R0 ;  /* 0x0021080001007387 */ /* 0x020fe20000100800 */
[----:B---3--:R-:W-:-:S05]  /*210e0*/  IADD3 R20, P1, PT, R20, R3, RZ ;  /* 0x0000000314147210 */ /* 0x008fca0007f3e0ff */
[----:B------:R1:W-:Y:S01]  /*210f0*/  STL [R1+0x1800], R20 ;  /* 0x0018001401007387 */ /* 0x0003e20000100800 */
[----:B----4-:R-:W-:-:S03]  /*21100*/  IMAD.U32 R19, R19, -0x80000000, RZ ;  /* 0x8000000013137824 */ /* 0x010fc600078e00ff */
[----:B-1----:R-:W3:Y:S01]  /*21110*/  LDL.LU R20, [R1+0x17fc] ;  /* 0x0017fc0001147983 */ /* 0x002ee20000300800 */
[----:B--2---:R-:W-:-:S05]  /*21120*/  IADD3 R18, P3, PT, R18, R3, RZ ;  /* 0x0000000312127210 */ /* 0x004fca0007f7e0ff */
[----:B------:R1:W-:Y:S04]  /*21130*/  STL [R1+0x16e4], R18 ;  /* 0x0016e41201007387 */ /* 0x0003e80000100800 */
[----:B-1----:R-:W2:Y:S04]  /*21140*/  LDL.LU R18, [R1+0x1ad0] ;  /* 0x001ad00001127983 */ /* 0x002ea80000300800 */
        /* <DEDUP_REMOVED lines=15> */
[----:B------:R-:W-:Y:S01]  /*21240*/  STL [R1+0xea8], R19 ;  /* 0x000ea81301007387 */ /* 0x000fe20000100800 */
[----:B---3--:R-:W-:-:S05]  /*21250*/  IADD3 R20, P5, PT, R20, R3, RZ ;  /* 0x0000000314147210 */ /* 0x008fca0007fbe0ff */
[----:B------:R1:W-:Y:S01]  /*21260*/  STL [R1+0x17fc], R20 ;  /* 0x0017fc1401007387 */ /* 0x0003e20000100800 */
[----:B--2---:R-:W-:Y:S01]  /*21270*/  IADD3 R18, P4, PT, R18, R3, RZ ;  /* 0x0000000312127210 */ /* 0x004fe20007f9e0ff */
[----:B----4-:R-:W-:-:S04]  /*21280*/  IMAD.X R17, R17, 0x1, R2, P3 ;  /* 0x0000000111117824 */ /* 0x010fc800018e0602 */
[----:B------:R2:W-:Y:S01]  /*21290*/  STL [R1+0x1ad0], R18 ;  /* 0x001ad01201007387 */ /* 0x0005e20000100800 */
[----:B------:R-:W-:-:S03]  /*212a0*/  IADD3 R16, P3, PT, R16, R3, RZ ;  /* 0x0000000310107210 */ /* 0x000fc60007f7e0ff */
[----:B------:R3:W-:Y:S01]  /*212b0*/  STL [R1+0x16d4], R17 ;  /* 0x0016d41101007387 */ /* 0x0007e20000100800 */
[----:B------:R-:W-:-:S03]  /*212c0*/  IMAD.X R15, R15, 0x1, R2, P1 ;  /* 0x000000010f0f7824 */ /* 0x000fc600008e0602 */
[----:B------:R4:W-:Y:S01]  /*212d0*/  STL [R1+0x1ac8], R16 ;  /* 0x001ac81001007387 */ /* 0x0009e20000100800 */
[----:B------:R-:W-:-:S03]  /*212e0*/  IADD3 R14, P1, PT, R14, R3, RZ ;  /* 0x000000030e0e7210 */ /* 0x000fc60007f3e0ff */
[----:B0-----:R0:W-:Y:S01]  /*212f0*/  STL [R1+0x16e0], R15 ;  /* 0x0016e00f01007387 */ /* 0x0011e20000100800 */
[----:B------:R-:W-:-:S03]  /*21300*/  IMAD.X R13, R13, 0x1, R2, P5 ;  /* 0x000000010d0d7824 */ /* 0x000fc600028e0602 */
[----:B------:R0:W-:Y:S01]  /*21310*/  STL [R1+0x1ac0], R14 ;  /* 0x001ac00e01007387 */ /* 0x0001e20000100800 */
[----:B------:R-:W-:-:S03]  /*21320*/  IADD3 R12, P5, PT, R12, R3, RZ ;  /* 0x000000030c0c7210 */ /* 0x000fc60007fbe0ff */
[----:B------:R0:W-:Y:S01]  /*21330*/  STL [R1+0x16dc], R13 ;  /* 0x0016dc0d01007387 */ /* 0x0001e20000100800 */
        /* <DEDUP_REMOVED lines=15> */
[----:B-1----:R-:W4:Y:S01]  /*21430*/  LDL.LU R20, [R1+0x1aa8] ;  /* 0x001aa80001147983 */ /* 0x002f220000300800 */
[----:B------:R-:W-:-:S03]  /*21440*/  IMAD.X R0, R0, 0x1, R2, P4 ;  /* 0x0000000100007824 */ /* 0x000fc600020e0602 */
[----:B------:R1:W-:Y:S04]  /*21450*/  STL [R1+0x1ab4], R5 ;  /* 0x001ab40501007387 */ /* 0x0003e80000100800 */
[----:B--2---:R-:W2:Y:S04]  /*21460*/  LDL.LU R18, [R1+0x16d8] ;  /* 0x0016d80001127983 */ /* 0x004ea80000300800 */
[----:B------:R0:W-:Y:S04]  /*21470*/  STL [R1+0x17ec], R4 ;  /* 0x0017ec0401007387 */ /* 0x0001e80000100800 */
[----:B---3--:R-:W3:Y:S04]  /*21480*/  LDL.LU R17, [R1+0x1aa0] ;  /* 0x001aa00001117983 */ /* 0x008ee80000300800 */
[----:B------:R1:W-:Y:S04]  /*21490*/  STL [R1+0x1aac], R0 ;  /* 0x001aac0001007387 */ /* 0x0003e80000100800 */
[----:B----4-:R-:W4:Y:S04]  /*214a0*/  LDL.LU R16, [R1+0x17f0] ;  /* 0x0017f00001107983 */ /* 0x010f280000300800 */
[----:B0-----:R-:W4:Y:S04]  /*214b0*/  LDL.LU R15, [R1+0x1a98] ;  /* 0x001a9800010f7983 */ /* 0x001f280000300800 */
        /* <DEDUP_REMOVED lines=9> */
[----:B-1----:R-:W4:Y:S04]  /*21550*/  LDL.LU R5, [R1+0x17d4] ;  /* 0x0017d40001057983 */ /* 0x002f280000300800 */
[----:B------:R-:W4:Y:S04]  /*21560*/  LDL.LU R4, [R1+0x1a84] ;  /* 0x001a840001047983 */ /* 0x000f280000300800 */
[----:B------:R-:W4:Y:S01]  /*21570*/  LDL.LU R0, [R1+0x1a80] ;  /* 0x001a800001007983 */ /* 0x000f220000300800 */
[----:B------:R-:W-:Y:S01]  /*21580*/  IADD3 R20, P4, PT, R20, R3, RZ ;  /* 0x0000000314147210 */ /* 0x000fe20007f9e0ff */
[----:B--2---:R-:W-:-:S04]  /*21590*/  IMAD.X R18, R18, 0x1, R2, P3 ;  /* 0x0000000112127824 */ /* 0x004fc800018e0602 */
[----:B------:R0:W-:Y:S01]  /*215a0*/  STL [R1+0x1aa8], R20 ;  /* 0x001aa81401007387 */ /* 0x0001e20000100800 */
[----:B---3--:R-:W-:-:S03]  /*215b0*/  IADD3 R17, P3, PT, R17, R3, RZ ;  /* 0x0000000311117210 */ /* 0x008fc60007f7e0ff */
[----:B------:R1:W-:Y:S01]  /*215c0*/  STL [R1+0x16d8], R18 ;  /* 0x0016d81201007387 */ /* 0x0003e20000100800 */
[----:B----4-:R-:W-:-:S03]  /*215d0*/  IMAD.X R16, R16, 0x1, R2, P1 ;  /* 0x0000000110107824 */ /* 0x010fc600008e0602 */
        /* <DEDUP_REMOVED lines=24> */
[----:B0-----:R-:W4:Y:S01]  /*21760*/  LDL.LU R20, [R1+0x17e0] ;  /* 0x0017e00001147983 */ /* 0x001f220000300800 */
[----:B------:R-:W-:-:S03]  /*21770*/  IADD3 R0, P4, PT, R0, R3, RZ ;  /* 0x0000000300007210 */ /* 0x000fc60007f9e0ff */
[----:B------:R0:W-:Y:S04]  /*21780*/  STL [R1+0x17d4], R5 ;  /* 0x0017d40501007387 */ /* 0x0001e80000100800 */
[----:B-1----:R-:W4:Y:S04]  /*21790*/  LDL.LU R18, [R1+0x1a78] ;  /* 0x001a780001127983 */ /* 0x002f280000300800 */
[----:B------:R1:W-:Y:S04]  /*217a0*/  STL [R1+0x1a84], R4 ;  /* 0x001a840401007387 */ /* 0x0003e80000100800 */
[----:B--2---:R-:W2:Y:S04]  /*217b0*/  LDL.LU R17, [R1+0x17d8] ;  /* 0x0017d80001117983 */ /* 0x004ea80000300800 */
[----:B------:R0:W-:Y:S04]  /*217c0*/  STL [R1+0x1a80], R0 ;  /* 0x001a800001007387 */ /* 0x0001e80000100800 */
[----:B---3--:R-:W3:Y:S04]  /*217d0*/  LDL.LU R16, [R1+0x1a70] ;  /* 0x001a700001107983 */ /* 0x008ee80000300800 */
[----:B----4-:R-:W4:Y:S04]  /*217e0*/  LDL.LU R15, [R1+0x17d0] ;  /* 0x0017d000010f7983 */ /* 0x010f280000300800 */
        /* <DEDUP_REMOVED lines=9> */
[----:B0-----:R-:W4:Y:S04]  /*21880*/  LDL.LU R5, [R1+0x1a5c] ;  /* 0x001a5c0001057983 */ /* 0x001f280000300800 */
[----:B-1----:R-:W4:Y:S04]  /*21890*/  LDL.LU R4, [R1+0x1a58] ;  /* 0x001a580001047983 */ /* 0x002f280000300800 */
[----:B------:R-:W4:Y:S01]  /*218a0*/  LDL.LU R0, [R1+0x17c8] ;  /* 0x0017c80001007983 */ /* 0x000f220000300800 */
[----:B------:R-:W-:Y:S01]  /*218b0*/  IMAD.X R20, R20, 0x1, R2, P3 ;  /* 0x0000000114147824 */ /* 0x000fe200018e0602 */
[----:B------:R-:W-:-:S04]  /*218c0*/  IADD3 R18, P3, PT, R18, R3, RZ ;  /* 0x0000000312127210 */ /* 0x000fc80007f7e0ff */
[----:B------:R0:W-:Y:S01]  /*218d0*/  STL [R1+0x17e0], R20 ;  /* 0x0017e01401007387 */ /* 0x0001e20000100800 */
[----:B--2---:R-:W-:-:S03]  /*218e0*/  IMAD.X R17, R17, 0x1, R2, P1 ;  /* 0x0000000111117824 */ /* 0x004fc600008e0602 */
        /* <DEDUP_REMOVED lines=26> */
[----:B0-----:R-:W4:Y:S01]  /*21a90*/  LDL.LU R20, [R1+0x1a50] ;  /* 0x001a500001147983 */ /* 0x001f220000300800 */
[----:B------:R-:W-:-:S03]  /*21aa0*/  IMAD.X R0, R0, 0x1, R2, P3 ;  /* 0x0000000100007824 */ /* 0x000fc600018e0602 */
        /* <DEDUP_REMOVED lines=19> */
[----:B------:R-:W-:Y:S01]  /*21be0*/  IADD3 R20, P3, PT, R20, R3, RZ ;  /* 0x0000000314147210 */ /* 0x000fe20007f7e0ff */
[----:B------:R-:W-:-:S04]  /*21bf0*/  IMAD.X R18, R18, 0x1, R2, P1 ;  /* 0x0000000112127824 */ /* 0x000fc800008e0602 */
[----:B------:R0:W-:Y:S01]  /*21c00*/  STL [R1+0x1a50], R20 ;  /* 0x001a501401007387 */ /* 0x0001e20000100800 */
[----:B--2---:R-:W-:-:S03]  /*21c10*/  IADD3 R17, P1, PT, R17, R3, RZ ;  /* 0x0000000311117210 */ /* 0x004fc60007f3e0ff */
[----:B------:R1:W-:Y:S01]  /*21c20*/  STL [R1+0x17c0], R18 ;  /* 0x0017c01201007387 */ /* 0x0003e20000100800 */
[----:B---3--:R-:W-:-:S03]  /*21c30*/  IMAD.X R16, R16, 0x1, R2, P5 ;  /* 0x0000000110107824 */ /* 0x008fc600028e0602 */
[----:B------:R2:W-:Y:S01]  /*21c40*/  STL [R1+0x1a48], R17 ;  /* 0x001a481101007387 */ /* 0x0005e20000100800 */
[----:B----4-:R-:W-:-:S03]  /*21c50*/  IADD3 R15, P5, PT, R15, R3, RZ ;  /* 0x000000030f0f7210 */ /* 0x010fc60007fbe0ff */
        /* <DEDUP_REMOVED lines=451> */
[----:B------:R-:W-:-:S05]  /*23890*/  IMAD.X R20, R20, 0x1, R2, P1 ;  /* 0x0000000114147824 */ /* 0x000fca00008e0602 */
[----:B------:R0:W-:Y:S01]  /*238a0*/  STL [R1+0x18a4], R20 ;  /* 0x0018a41401007387 */ /* 0x0001e20000100800 */
[----:B------:R-:W-:-:S03]  /*238b0*/  IADD3 R18, P1, PT, R18, R3, RZ ;  /* 0x0000000312127210 */ /* 0x000fc60007f3e0ff */
[----:B0-----:R0:W5:Y:S01]  /*238c0*/  LDL.LU R20, [R1+0x214c] ;  /* 0x00214c0001147983 */ /* 0x0011620000300800 */
        /* <DEDUP_REMOVED lines=29> */
[----:B------:R1:W-:Y:S01]  /*23aa0*/  STL [R1+0x187c], R5 ;  /* 0x00187c0501007387 */ /* 0x0003e20000100800 */
[----:B------:R0:W1:Y:S03]  /*23ab0*/  SYNCS.PHASECHK.TRANS64.TRYWAIT P1, [UR4], R19 ;  /* 0x00000013ff0075a7 */ /* 0x0000660008021104 */
        /* <DEDUP_REMOVED lines=17> */
[----:B------:R-:W-:Y:S01]  /*23bd0*/  IMAD.X R18, R18, 0x1, R2, P5 ;  /* 0x0000000112127824 */ /* 0x000fe200028e0602 */
[----:B--2---:R-:W-:-:S04]  /*23be0*/  IADD3 R17, P5, PT, R17, R3, RZ ;  /* 0x0000000311117210 */ /* 0x004fc80007fbe0ff */
        /* <DEDUP_REMOVED lines=26> */
[----:B------:R-:W4:Y:S01]  /*23d90*/  LDL.LU R19, [R1+0x183c] ;  /* 0x00183c0001137983 */ /* 0x000f220000300800 */
[----:B------:R-:W-:-:S03]  /*23da0*/  IADD3 R0, P4, PT, R0, R3, RZ ;  /* 0x0000000300007210 */ /* 0x000fc60007f9e0ff */
[----:B------:R1:W-:Y:S04]  /*23db0*/  STL [R1+0x1838], R5 ;  /* 0x0018380501007387 */ /* 0x0003e80000100800 */
[----:B0-----:R-:W4:Y:S04]  /*23dc0*/  LDL.LU R18, [R1+0x16ec] ;  /* 0x0016ec0001127983 */ /* 0x001f280000300800 */
[----:B------:R0:W-:Y:S04]  /*23dd0*/  STL [R1+0x1844], R4 ;  /* 0x0018440401007387 */ /* 0x0001e80000100800 */
[----:B-1----:R-:W4:Y:S04]  /*23de0*/  LDL.LU R17, [R1+0x1834] ;  /* 0x0018340001117983 */ /* 0x002f280000300800 */
[----:B------:R1:W-:Y:S04]  /*23df0*/  STL [R1+0x16f4], R0 ;  /* 0x0016f40001007387 */ /* 0x0003e80000100800 */
[----:B--2---:R-:W2:Y:S04]  /*23e00*/  LDL.LU R16, [R1+0x1830] ;  /* 0x0018300001107983 */ /* 0x004ea80000300800 */
        /* <DEDUP_REMOVED lines=12> */
[----:B-1----:R-:W4:Y:S01]  /*23ed0*/  LDL.LU R0, [R1+0x1804] ;  /* 0x0018040001007983 */ /* 0x002f220000300800 */
[----:B------:R-:W-:-:S05]  /*23ee0*/  IMAD.X R19, R19, 0x1, R2, P3 ;  /* 0x0000000113137824 */ /* 0x000fca00018e0602 */
[----:B------:R0:W-:Y:S01]  /*23ef0*/  STL [R1+0x183c], R19 ;  /* 0x00183c1301007387 */ /* 0x0001e20000100800 */
[----:B------:R-:W-:-:S03]  /*23f00*/  IADD3 R18, P3, PT, R18, R3, RZ ;  /* 0x0000000312127210 */ /* 0x000fc60007f7e0ff */
[----:B0-----:R0:W5:Y:S01]  /*23f10*/  LDL.LU R19, [R1+0x2148] ;  /* 0x0021480001137983 */ /* 0x0011620000300800 */
[----:B------:R-:W-:-:S03]  /*23f20*/  IMAD.X R17, R17, 0x1, R2, P5 ;  /* 0x0000000111117824 */ /* 0x000fc600028e0602 */
[----:B------:R1:W-:Y:S01]  /*23f30*/  STL [R1+0x16ec], R18 ;  /* 0x0016ec1201007387 */ /* 0x0003e20000100800 */
[-C--:B--2---:R-:W-:Y:S01]  /*23f40*/  IADD3 R16, P5, PT, R16, R3.reuse, RZ ;  /* 0x0000000310107210 */ /* 0x084fe20007fbe0ff */
[----:B---3--:R-:W-:Y:S02]  /*23f50*/  IMAD.X R15, R15, 0x1, R2, P4 ;  /* 0x000000010f0f7824 */ /* 0x008fe400020e0602 */
[----:B-1----:R0:W5:Y:S01]  /*23f60*/  LDL.LU R18, [R1+0x2144] ;  /* 0x0021440001127983 */ /* 0x0021620000300800 */
[----:B----4-:R-:W-:-:S03]  /*23f70*/  IADD3 R14, P4, PT, R14, R3, RZ ;  /* 0x000000030e0e7210 */ /* 0x010fc60007f9e0ff */
[----:B------:R1:W-:Y:S01]  /*23f80*/  STL [R1+0x1834], R17 ;  /* 0x0018341101007387 */ /* 0x0003e20000100800 */
[----:B------:R-:W-:-:S03]  /*23f90*/  IMAD.X R13, R13, 0x1, R2, P3 ;  /* 0x000000010d0d7824 */ /* 0x000fc600018e0602 */
[----:B-1----:R0:W5:Y:S01]  /*23fa0*/  LDL.LU R17, [R1+0x2140] ;  /* 0x0021400001117983 */ /* 0x0021620000300800 */
[----:B------:R-:W-:-:S03]  /*23fb0*/  IADD3 R12, P3, PT, R12, R3, RZ ;  /* 0x000000030c0c7210 */ /* 0x000fc60007f7e0ff */
[----:B------:R1:W-:Y:S01]  /*23fc0*/  STL [R1+0x1830], R16 ;  /* 0x0018301001007387 */ /* 0x0003e20000100800 */
[--C-:B------:R-:W-:Y:S01]  /*23fd0*/  IMAD.X R11, R11, 0x1, R2.reuse, P5 ;  /* 0x000000010b0b7824 */ /* 0x100fe200028e0602 */
[-C--:B------:R-:W-:Y:S02]  /*23fe0*/  IADD3 R10, P5, PT, R10, R3.reuse, RZ ;  /* 0x000000030a0a7210 */ /* 0x080fe40007fbe0ff */
[----:B-1----:R0:W5:Y:S04]  /*23ff0*/  LDL.LU R16, [R1+0x213c] ;  /* 0x00213c0001107983 */ /* 0x0021680000300800 */
[----:B------:R1:W-:Y:S01]  /*24000*/  STL [R1+0x16f0], R15 ;  /* 0x0016f00f01007387 */ /* 0x0003e20000100800 */
[----:B------:R-:W-:Y:S01]  /*24010*/  IMAD.X R9, R9, 0x1, R2, P4 ;  /* 0x0000000109097824 */ /* 0x000fe200020e0602 */
[----:B------:R-:W-:-:S02]  /*24020*/  IADD3 R8, P4, PT, R8, R3, RZ ;  /* 0x0000000308087210 */ /* 0x000fc40007f9e0ff */
[----:B-1----:R0:W5:Y:S04]  /*24030*/  LDL.LU R15, [R1+0x2138] ;  /* 0x00213800010f7983 */ /* 0x0021680000300800 */
[----:B------:R1:W-:Y:S01]  /*24040*/  STL [R1+0x1828], R14 ;  /* 0x0018280e01007387 */ /* 0x0003e20000100800 */
[----:B------:R-:W-:-:S03]  /*24050*/  IMAD.X R7, R7, 0x1, R2, P3 ;  /* 0x0000000107077824 */ /* 0x000fc600018e0602 */
[----:B-1----:R0:W5:Y:S04]  /*24060*/  LDL.LU R14, [R1+0x2134] ;  /* 0x00213400010e7983 */ /* 0x0021680000300800 */
[----:B------:R1:W-:Y:S01]  /*24070*/  STL [R1+0x16e8], R13 ;  /* 0x0016e80d01007387 */ /* 0x0003e20000100800 */
[----:B------:R-:W-:-:S03]  /*24080*/  IADD3 R6, P3, PT, R6, R3, RZ ;  /* 0x0000000306067210 */ /* 0x000fc60007f7e0ff */
[----:B-1----:R0:W5:Y:S04]  /*24090*/  LDL.LU R13, [R1+0x2130] ;  /* 0x00213000010d7983 */ /* 0x0021680000300800 */
[----:B------:R1:W-:Y:S01]  /*240a0*/  STL [R1+0x1820], R12 ;  /* 0x0018200c01007387 */ /* 0x0003e20000100800 */
[----:B------:R-:W-:-:S03]  /*240b0*/  IMAD.X R5, R5, 0x1, R2, P5 ;  /* 0x0000000105057824 */ /* 0x000fc600028e0602 */
[----:B-1----:R0:W5:Y:S04]  /*240c0*/  LDL.LU R12, [R1+0x212c] ;  /* 0x00212c00010c7983 */ /* 0x0021680000300800 */
[----:B------:R1:W-:Y:S01]  /*240d0*/  STL [R1+0x182c], R11 ;  /* 0x00182c0b01007387 */ /* 0x0003e20000100800 */
[----:B------:R-:W-:-:S03]  /*240e0*/  IMAD.X R4, R4, 0x1, R2, P4 ;  /* 0x0000000104047824 */ /* 0x000fc600020e0602 */
[----:B-1----:R0:W5:Y:S04]  /*240f0*/  LDL.LU R11, [R1+0x2128] ;  /* 0x00212800010b7983 */ /* 0x0021680000300800 */
[----:B------:R1:W-:Y:S01]  /*24100*/  STL [R1+0x1818], R10 ;  /* 0x0018180a01007387 */ /* 0x0003e20000100800 */
[----:B------:R-:W-:-:S03]  /*24110*/  IMAD.X R0, R0, 0x1, R2, P3 ;  /* 0x0000000100007824 */ /* 0x000fc600018e0602 */
[----:B-1----:R0:W5:Y:S04]  /*24120*/  LDL.LU R10, [R1+0x2124] ;  /* 0x00212400010a7983 */ /* 0x0021680000300800 */
[----:B------:R1:W-:Y:S04]  /*24130*/  STL [R1+0x1824], R9 ;  /* 0x0018240901007387 */ /* 0x0003e80000100800 */
        /* <DEDUP_REMOVED lines=12> */
[----:B-1----:R0:W5:Y:S01]  /*24200*/  LDL.LU R0, [R1+0x2108] ;  /* 0x0021080001007983 */ /* 0x0021620000300800 */
[----:B------:R-:W-:Y:S05]  /*24210*/  @!P1 BRA `(.L_x_8) ;  /* 0x000003fc00fc9947 */ /* 0x000fea0003800000 */
.L_x_16:
[----:B------:R-:W-:Y:S04]  /*24220*/  STL.64 [R1+0x3bf8], R84 ;  /* 0x003bf85401007387 */ /* 0x000fe80000100a00 */
[----:B------:R-:W-:Y:S04]  /*24230*/  STL.64 [R1+0x3bf0], R86 ;  /* 0x003bf05601007387 */ /* 0x000fe80000100a00 */
[----:B------:R-:W-:Y:S04]  /*24240*/  STL.64 [R1+0x3be8], R88 ;  /* 0x003be85801007387 */ /* 0x000fe80000100a00 */
[----:B------:R-:W-:Y:S04]  /*24250*/  STL.64 [R1+0x3be0], R90 ;  /* 0x003be05a01007387 */ /* 0x000fe80000100a00 */
[----:B-----5:R-:W-:Y:S04]  /*24260*/  STL [R1+0x24d8], R0 ;  /* 0x0024d80001007387 */ /* 0x020fe80000100800 */
        /* <DEDUP_REMOVED lines=92> */
[----:B------:R1:W-:Y:S02]  /*24830*/  STL.64 [R1+0x3c00], R2 ;  /* 0x003c000201007387 */ /* 0x0003e40000100a00 */
[----:B-1----:R-:W-:-:S02]  /*24840*/  IADD3 R3, P1, PT, R4, R93, RZ ;  /* 0x0000005d04037210 */ /* 0x002fc40007f3e0ff */
[----:B------:R-:W-:-:S03]  /*24850*/  IADD3 R2, P3, PT, R6, R93, RZ ;  /* 0x0000005d06027210 */ /* 0x000fc60007f7e0ff */
[--C-:B------:R-:W-:Y:S01]  /*24860*/  IMAD.X R0, R5, 0x1, R92.reuse, P1 ;  /* 0x0000000105007824 */ /* 0x100fe200008e065c */
[----:B------:R-:W-:Y:S04]  /*24870*/  STL [R1+0x20cc], R3 ;  /* 0x0020cc0301007387 */ /* 0x000fe80000100800 */
[----:B------:R-:W-:Y:S04]  /*24880*/  STL [R1+0x3628], R4 ;  /* 0x0036280401007387 */ /* 0x000fe80000100800 */
[----:B------:R1:W-:Y:S04]  /*24890*/  STL [R1+0x20d0], R2 ;  /* 0x0020d00201007387 */ /* 0x0003e80000100800 */
[----:B------:R-:W-:Y:S04]  /*248a0*/  STL [R1+0x362c], R4 ;  /* 0x00362c0401007387 */ /* 0x000fe80000100800 */
[----:B------:R2:W-:Y:S01]  /*248b0*/  STL [R1+0x209c], R0 ;  /* 0x00209c0001007387 */ /* 0x0005e20000100800 */
[----:B-1----:R-:W-:Y:S01]  /*248c0*/  IMAD.X R2, R7, 0x1, R92, P3 ;  /* 0x0000000107027824 */ /* 0x002fe200018e065c */
[----:B------:R-:W-:-:S02]  /*248d0*/  IADD3 R3, P3, PT, R10, R93, RZ ;  /* 0x0000005d0a037210 */ /* 0x000fc40007f7e0ff */
[----:B------:R-:W-:Y:S04]  /*248e0*/  STL [R1+0x3630], R4 ;  /* 0x0036300401007387 */ /* 0x000fe80000100800 */
[----:B------:R-:W-:Y:S01]  /*248f0*/  STL [R1+0x3634], R4 ;  /* 0x0036340401007387 */ /* 0x000fe20000100800 */
[----:B--2---:R-:W-:-:S03]  /*24900*/  IADD3 R0, P1, PT, R8, R93, RZ ;  /* 0x0000005d08007210 */ /* 0x004fc60007f3e0ff */
        /* <DEDUP_REMOVED lines=275> */
[----:B------:R2:W-:Y:S04]  /*25a40*/  STL [R1+0x20d4], R0 ;  /* 0x0020d40001007387 */ /* 0x0005e80000100800 */
[----:B------:R3:W-:Y:S01]  /*25a50*/  STL [R1+0x20d8], R3 ;  /* 0x0020d80301007387 */ /* 0x0007e20000100800 */
[----:B-1----:R-:W-:Y:S01]  /*25a60*/  IADD3 R2, P4, PT, R12, R93, RZ ;  /* 0x0000005d0c027210 */ /* 0x002fe20007f9e0ff */
[----:B--2---:R-:W-:-:S04]  /*25a70*/  IMAD.X R0, R9, 0x1, R92, P1 ;  /* 0x0000000109007824 */ /* 0x004fc800008e065c */
[----:B------:R1:W-:Y:S01]  /*25a80*/  STL [R1+0x20dc], R2 ;  /* 0x0020dc0201007387 */ /* 0x0003e20000100800 */
[----:B---3--:R-:W-:-:S03]  /*25a90*/  IMAD.X R3, R11, 0x1, R92, P3 ;  /* 0x000000010b037824 */ /* 0x008fc600018e065c */
[----:B------:R2:W-:Y:S04]  /*25aa0*/  STL [R1+0x20a4], R0 ;  /* 0x0020a40001007387 */ /* 0x0005e80000100800 */
[----:B------:R3:W-:Y:S01]  /*25ab0*/  STL [R1+0x20a8], R3 ;  /* 0x0020a80301007387 */ /* 0x0007e20000100800 */
[----:B-1----:R-:W-:Y:S01]  /*25ac0*/  IMAD.X R2, R13, 0x1, R92, P4 ;  /* 0x000000010d027824 */ /* 0x002fe200020e065c */
[----:B--2---:R-:W-:-:S04]  /*25ad0*/  IADD3 R0, P1, PT, R14, R93, RZ ;  /* 0x0000005d0e007210 */ /* 0x004fc80007f3e0ff */
[----:B------:R1:W-:Y:S01]  /*25ae0*/  STL [R1+0x20ac], R2 ;  /* 0x0020ac0201007387 */ /* 0x0003e20000100800 */
[----:B---3--:R-:W-:-:S03]  /*25af0*/  IADD3 R3, P3, PT, R16, R93, RZ ;  /* 0x0000005d10037210 */ /* 0x008fc60007f7e0ff */
        /* <DEDUP_REMOVED lines=18> */
[----:B------:R2:W-:Y:S01]  /*25c20*/  STL [R1+0x20bc], R0 ;  /* 0x0020bc0001007387 */ /* 0x0005e20000100800 */
[----:B------:R-:W-:-:S03]  /*25c30*/  IADD3 R5, P3, PT, R44, R93, RZ ;  /* 0x0000005d2c057210 */ /* 0x000fc60007f7e0ff */
[----:B------:R3:W-:Y:S01]  /*25c40*/  STL [R1+0x20c0], R3 ;  /* 0x0020c00301007387 */ /* 0x0007e20000100800 */
[--C-:B-1----:R-:W-:Y:S02]  /*25c50*/  IMAD.X R2, R41, 0x1, R92.reuse, P4 ;  /* 0x0000000129027824 */ /* 0x102fe400020e065c */
[----:B------:R-:W-:Y:S01]  /*25c60*/  IMAD.X R44, R45, 0x1, R92, P3 ;  /* 0x000000012d2c7824 */ /* 0x000fe200018e065c */
[-C--:B--2---:R-:W-:Y:S02]  /*25c70*/  IADD3 R0, P1, PT, R42, R93.reuse, RZ ;  /* 0x0000005d2a007210 */ /* 0x084fe40007f3e0ff */
[----:B---3--:R-:W-:-:S03]  /*25c80*/  IADD3 R3, P4, PT, R46, R93, RZ ;  /* 0x0000005d2e037210 */ /* 0x008fc60007f9e0ff */
[----:B------:R-:W-:Y:S04]  /*25c90*/  STL [R1+0x25c0], R0 ;  /* 0x0025c00001007387 */ /* 0x000fe80000100800 */
[----:B------:R1:W-:Y:S01]  /*25ca0*/  STL [R1+0x20c4], R2 ;  /* 0x0020c40201007387 */ /* 0x0003e20000100800 */
[----:B------:R-:W-:-:S03]  /*25cb0*/  IMAD.X R46, R47, 0x1, R92, P4 ;  /* 0x000000012f2e7824 */ /* 0x000fc600020e065c */
[----:B------:R-:W-:Y:S04]  /*25cc0*/  STL [R1+0x25d0], R0 ;  /* 0x0025d00001007387 */ /* 0x000fe80000100800 */
[----:B------:R-:W-:Y:S01]  /*25cd0*/  STL [R1+0x2610], R0 ;  /* 0x0026100001007387 */ /* 0x000fe20000100800 */
[----:B-1----:R-:W-:-:S03]  /*25ce0*/  IMAD.X R2, R43, 0x1, R92, P1 ;  /* 0x000000012b027824 */ /* 0x002fc600008e065c */
        /* <DEDUP_REMOVED lines=11> */
[----:B------:R-:W-:Y:S01]  /*25da0*/  STL.64 [R1+0x3c08], R44 ;  /* 0x003c082c01007387 */ /* 0x000fe20000100a00 */
[----:B-1----:R-:W-:-:S03]  /*25db0*/  IADD3 R5, P1, PT, R48, R93, RZ ;  /* 0x0000005d30057210 */ /* 0x002fc60007f3e0ff */
[----:B------:R1:W-:Y:S01]  /*25dc0*/  STL [R1+0x20c8], R2 ;  /* 0x0020c80201007387 */ /* 0x0003e20000100800 */
[-C--:B--2---:R-:W-:Y:S01]  /*25dd0*/  IADD3 R3, P3, PT, R50, R93.reuse, RZ ;  /* 0x0000005d32037210 */ /* 0x084fe20007f7e0ff */
[--C-:B------:R-:W-:Y:S02]  /*25de0*/  IMAD.X R48, R49, 0x1, R92.reuse, P1 ;  /* 0x0000000131307824 */ /* 0x100fe400008e065c */
[----:B------:R-:W-:Y:S02]  /*25df0*/  STL.64 [R1+0x3c10], R46 ;  /* 0x003c102e01007387 */ /* 0x000fe40000100a00 */
[----:B------:R-:W-:Y:S02]  /*25e00*/  IMAD.X R50, R51, 0x1, R92, P3 ;  /* 0x0000000133327824 */ /* 0x000fe400018e065c */
[----:B------:R2:W-:Y:S01]  /*25e10*/  STL [R1+0xea8], R5 ;  /* 0x000ea80501007387 */ /* 0x0005e20000100800 */
[----:B-1----:R-:W-:-:S03]  /*25e20*/  IADD3 R2, P4, PT, R52, R93, RZ ;  /* 0x0000005d34027210 */ /* 0x002fc60007f9e0ff */
[----:B------:R1:W-:Y:S02]  /*25e30*/  STL [R1+0xeac], R3 ;  /* 0x000eac0301007387 */ /* 0x0003e40000100800 */
[----:B------:R-:W-:Y:S02]  /*25e40*/  IMAD.X R52, R53, 0x1, R92, P4 ;  /* 0x0000000135347824 */ /* 0x000fe400020e065c */
[----:B------:R-:W-:Y:S01]  /*25e50*/  STL.64 [R1+0x3c18], R48 ;  /* 0x003c183001007387 */ /* 0x000fe20000100a00 */
[----:B--2---:R-:W-:-:S03]  /*25e60*/  IADD3 R5, P1, PT, R54, R93, RZ ;  /* 0x0000005d36057210 */ /* 0x004fc60007f3e0ff */
[----:B------:R2:W-:Y:S01]  /*25e70*/  STL [R1+0xec0], R2 ;  /* 0x000ec00201007387 */ /* 0x0005e20000100800 */
[-C--:B-1----:R-:W-:Y:S01]  /*25e80*/  IADD3 R3, P3, PT, R56, R93.reuse, RZ ;  /* 0x0000005d38037210 */ /* 0x082fe20007f7e0ff */
[--C-:B------:R-:W-:Y:S02]  /*25e90*/  IMAD.X R54, R55, 0x1, R92.reuse, P1 ;  /* 0x0000000137367824 */ /* 0x100fe400008e065c */
[----:B------:R-:W-:Y:S02]  /*25ea0*/  STL.64 [R1+0x3c20], R50 ;  /* 0x003c203201007387 */ /* 0x000fe40000100a00 */
[----:B------:R-:W-:Y:S02]  /*25eb0*/  IMAD.X R56, R57, 0x1, R92, P3 ;  /* 0x0000000139387824 */ /* 0x000fe400018e065c */
[----:B------:R-:W-:Y:S01]  /*25ec0*/  STL.64 [R1+0x3c28], R52 ;  /* 0x003c283401007387 */ /* 0x000fe20000100a00 */
[----:B--2---:R-:W-:-:S03]  /*25ed0*/  IADD3 R2, P4, PT, R58, R93, RZ ;  /* 0x0000005d3a027210 */ /* 0x004fc60007f9e0ff */
[----:B------:R1:W-:Y:S02]  /*25ee0*/  STL [R1+0xec4], R5 ;  /* 0x000ec40501007387 */ /* 0x0003e40000100800 */
[----:B------:R-:W-:Y:S02]  /*25ef0*/  IMAD.X R58, R59, 0x1, R92, P4 ;  /* 0x000000013b3a7824 */ /* 0x000fe400020e065c */
[----:B------:R2:W-:Y:S04]  /*25f00*/  STL [R1+0xec8], R3 ;  /* 0x000ec80301007387 */ /* 0x0005e80000100800 */
[----:B------:R3:W-:Y:S01]  /*25f10*/  STL [R1+0xecc], R2 ;  /* 0x000ecc0201007387 */ /* 0x0007e20000100800 */
[-C--:B-1----:R-:W-:Y:S02]  /*25f20*/  IADD3 R5, P1, PT, R60, R93.reuse, RZ ;  /* 0x0000005d3c057210 */ /* 0x082fe40007f3e0ff */
[----:B--2---:R-:W-:-:S03]  /*25f30*/  IADD3 R3, P3, PT, R62, R93, RZ ;  /* 0x0000005d3e037210 */ /* 0x004fc60007f7e0ff */
[----:B------:R1:W-:Y:S01]  /*25f40*/  STL [R1+0xed0], R5 ;  /* 0x000ed00501007387 */ /* 0x0003e20000100800 */
[--C-:B------:R-:W-:Y:S01]  /*25f50*/  IMAD.X R60, R61, 0x1, R92.reuse, P1 ;  /* 0x000000013d3c7824 */ /* 0x100fe200008e065c */
[----:B---3--:R-:W-:Y:S02]  /*25f60*/  IADD3 R2, P4, PT, R64, R93, RZ ;  /* 0x0000005d40027210 */ /* 0x008fe40007f9e0ff */
[----:B------:R2:W-:Y:S01]  /*25f70*/  STL [R1+0xed4], R3 ;  /* 0x000ed40301007387 */ /* 0x0005e20000100800 */
[----:B------:R-:W-:-:S03]  /*25f80*/  IMAD.X R62, R63, 0x1, R92, P3 ;  /* 0x000000013f3e7824 */ /* 0x000fc600018e065c */
[----:B------:R3:W-:Y:S01]  /*25f90*/  STL [R1+0xed8], R2 ;  /* 0x000ed80201007387 */ /* 0x0007e20000100800 */
[----:B------:R-:W-:Y:S01]  /*25fa0*/  IMAD.X R64, R65, 0x1, R92, P4 ;  /* 0x0000000141407824 */ /* 0x000fe200020e065c */
        /* <DEDUP_REMOVED lines=11> */
[----:B------:R-:W-:Y:S01]  /*26060*/  STL [R1+0xee8], R5 ;  /* 0x000ee80501007387 */ /* 0x000fe20000100800 */
[----:B---3--:R-:W-:-:S03]  /*26070*/  IADD3 R2, P4, PT, R76, R93, RZ ;  /* 0x0000005d4c027210 */ /* 0x008fc60007f9e0ff */
[----:B------:R-:W2:Y:S01]  /*26080*/  LDL.LU.64 R14, [R1] ;  /* 0x00000000010e7983 */ /* 0x000ea20000300a00 */
[--C-:B------:R-:W-:Y:S02]  /*26090*/  IMAD.X R72, R73, 0x1, R92.reuse, P1 ;  /* 0x0000000149487824 */ /* 0x100fe400008e065c */
[--C-:B------:R-:W-:Y:S01]  /*260a0*/  IMAD.X R74, R75, 0x1, R92.reuse, P3 ;  /* 0x000000014b4a7824 */ /* 0x100fe200018e065c */
[----:B------:R1:W-:Y:S01]  /*260b0*/  STL [R1+0xeec], R3 ;  /* 0x000eec0301007387 */ /* 0x0003e20000100800 */
[----:B------:R-:W-:-:S03]  /*260c0*/  IMAD.X R76, R77, 0x1, R92, P4 ;  /* 0x000000014d4c7824 */ /* 0x000fc600020e065c */
[----:B------:R3:W-:Y:S04]  /*260d0*/  STL [R1+0xef0], R2 ;  /* 0x000ef00201007387 */ /* 0x0007e80000100800 */
[----:B------:R-:W4:Y:S01]  /*260e0*/  LDL.LU.64 R6, [R1+0x8] ;  /* 0x0000080001067983 */ /* 0x000f220000300a00 */
[-C--:B-1----:R-:W-:Y:S02]  /*260f0*/  IADD3 R3, P1, PT, R78, R93.reuse, RZ ;  /* 0x0000005d4e037210 */ /* 0x082fe40007f3e0ff */
[----:B---3--:R-:W-:-:S03]  /*26100*/  IADD3 R2, P3, PT, R80, R93, RZ ;  /* 0x0000005d50027210 */ /* 0x008fc60007f7e0ff */
[----:B------:R-:W-:Y:S04]  /*26110*/  STL [R1+0xef4], R3 ;  /* 0x000ef40301007387 */ /* 0x000fe80000100800 */
[----:B------:R-:W3:Y:S04]  /*26120*/  LDL.LU.64 R16, [R1+0x10] ;  /* 0x0000100001107983 */ /* 0x000ee80000300a00 */
[----:B------:R1:W-:Y:S04]  /*26130*/  STL [R1+0xef8], R2 ;  /* 0x000ef80201007387 */ /* 0x0003e80000100800 */
[----:B------:R-:W3:Y:S01]  /*26140*/  LDL.LU.64 R8, [R1+0x18] ;  /* 0x0000180001087983 */ /* 0x000ee20000300a00 */
[----:B------:R-:W-:-:S03]  /*26150*/  IADD3 R5, P4, PT, R82, R93, RZ ;  /* 0x0000005d52057210 */ /* 0x000fc60007f9e0ff */
[----:B-1----:R-:W3:Y:S01]  /*26160*/  LDL.LU.64 R2, [R1+0x20] ;  /* 0x0000200001027983 */ /* 0x002ee20000300a00 */
[----:B------:R-:W-:-:S03]  /*26170*/  IMAD.X R78, R79, 0x1, R92, P1 ;  /* 0x000000014f4e7824 */ /* 0x000fc600008e065c */
[----:B------:R1:W-:Y:S04]  /*26180*/  STL [R1+0xefc], R5 ;  /* 0x000efc0501007387 */ /* 0x0003e80000100800 */
[----:B------:R-:W3:Y:S01]  /*26190*/  LDL.LU.64 R10, [R1+0x28] ;  /* 0x00002800010a7983 */ /* 0x000ee20000300a00 */
[--C-:B------:R-:W-:Y:S01]  /*261a0*/  IMAD.X R80, R81, 0x1, R92.reuse, P3 ;  /* 0x0000000151507824 */ /* 0x100fe200018e065c */
[-C--:B------:R-:W-:Y:S02]  /*261b0*/  IADD3 R12, P3, PT, R22, R93.reuse, RZ ;  /* 0x0000005d160c7210 */ /* 0x080fe40007f7e0ff */
[----:B-1----:R-:W-:Y:S01]  /*261c0*/  IADD3 R5, P1, PT, R20, R93, RZ ;  /* 0x0000005d14057210 */ /* 0x002fe20007f3e0ff */
[--C-:B------:R-:W-:Y:S02]  /*261d0*/  IMAD.X R82, R83, 0x1, R92.reuse, P4 ;  /* 0x0000000153527824 */ /* 0x100fe400020e065c */
[----:B------:R-:W-:-:S02]  /*261e0*/  IMAD.X R22, R23, 0x1, R92, P3 ;  /* 0x0000000117167824 */ /* 0x000fc400018e065c */
[----:B------:R1:W-:Y:S01]  /*261f0*/  STL [R1+0xf00], R5 ;  /* 0x000f000501007387 */ /* 0x0003e20000100800 */
[--C-:B------:R-:W-:Y:S01]  /*26200*/  IMAD.X R20, R21, 0x1, R92.reuse, P1 ;  /* 0x0000000115147824 */ /* 0x100fe200008e065c */
[-C--:B------:R-:W-:Y:S02]  /*26210*/  IADD3 R13, P1, PT, R26, R93.reuse, RZ ;  /* 0x0000005d1a0d7210 */ /* 0x080fe40007f3e0ff */
[----:B------:R-:W3:Y:S04]  /*26220*/  LDL.LU.64 R18, [R1+0x30] ;  /* 0x0000300001127983 */ /* 0x000ee80000300a00 */
[----:B------:R0:W-:Y:S01]  /*26230*/  STL [R1+0xf04], R12 ;  /* 0x000f040c01007387 */ /* 0x0001e20000100800 */
[----:B-1----:R-:W-:Y:S01]  /*26240*/  IADD3 R5, P4, PT, R24, R93, RZ ;  /* 0x0000005d18057210 */ /* 0x002fe20007f9e0ff */
[----:B------:R-:W-:-:S04]  /*26250*/  IMAD.X R26, R27, 0x1, R92, P1 ;  /* 0x000000011b1a7824 */ /* 0x000fc800008e065c */
[----:B------:R1:W-:Y:S01]  /*26260*/  STL [R1+0xf08], R5 ;  /* 0x000f080501007387 */ /* 0x0003e20000100800 */
[-C--:B0-----:R-:W-:Y:S01]  /*26270*/  IADD3 R12, P3, PT, R28, R93.reuse, RZ ;  /* 0x0000005d1c0c7210 */ /* 0x081fe20007f7e0ff */
[--C-:B------:R-:W-:Y:S02]  /*26280*/  IMAD.X R24, R25, 0x1, R92.reuse, P4 ;  /* 0x0000000119187824 */ /* 0x100fe400020e065c */
[----:B------:R-:W-:Y:S04]  /*26290*/  STL [R1+0xf0c], R13 ;  /* 0x000f0c0d01007387 */ /* 0x000fe80000100800 */
[----:B------:R0:W-:Y:S01]  /*262a0*/  STL [R1+0xf10], R12 ;  /* 0x000f100c01007387 */ /* 0x0001e20000100800 */
[-C--:B-1----:R-:W-:Y:S01]  /*262b0*/  IADD3 R5, P4, PT, R30, R93.reuse, RZ ;  /* 0x0000005d1e057210 */ /* 0x082fe20007f9e0ff */
[----:B------:R-:W-:Y:S01]  /*262c0*/  IMAD.X R28, R29, 0x1, R92, P3 ;  /* 0x000000011d1c7824 */ /* 0x000fe200018e065c */
[----:B------:R-:W-:-:S03]  /*262d0*/  IADD3 R21, P3, PT, R34, R93, RZ ;  /* 0x0000005d22157210 */ /* 0x000fc60007f7e0ff */
[----:B------:R-:W-:Y:S01]  /*262e0*/  STL [R1+0xf14], R5 ;  /* 0x000f140501007387 */ /* 0x000fe20000100800 */
[----:B0-----:R-:W-:Y:S01]  /*262f0*/  IADD3 R12, P1, PT, R32, R93, RZ ;  /* 0x0000005d200c7210 */ /* 0x001fe20007f3e0ff */
[----:B------:R-:W-:-:S04]  /*26300*/  IMAD.X R30, R31, 0x1, R92, P4 ;  /* 0x000000011f1e7824 */ /* 0x000fc800020e065c */
[----:B------:R0:W-:Y:S04]  /*26310*/  STL [R1+0xf18], R12 ;  /* 0x000f180c01007387 */ /* 0x0001e80000100800 */
[----:B0-----:R-:W3:Y:S04]  /*26320*/  LDL.LU.64 R12, [R1+0x38] ;  /* 0x00003800010c7983 */ /* 0x001ee80000300a00 */
[----:B------:R-:W-:Y:S01]  /*26330*/  STL [R1+0xf1c], R21 ;  /* 0x000f1c1501007387 */ /* 0x000fe20000100800 */
[--C-:B------:R-:W-:Y:S02]  /*26340*/  IMAD.X R32, R33, 0x1, R92.reuse, P1 ;  /* 0x0000000121207824 */ /* 0x100fe400008e065c */
[----:B------:R-:W-:Y:S01]  /*26350*/  IMAD.X R34, R35, 0x1, R92, P3 ;  /* 0x0000000123227824 */ /* 0x000fe200018e065c */
[----:B--2---:R-:W-:-:S05]  /*26360*/  IADD3 R5, P4, PT, R14, R93, RZ ;  /* 0x0000005d0e057210 */ /* 0x004fca0007f9e0ff */
[----:B------:R0:W-:Y:S04]  /*26370*/  STL [R1], R5 ;  /* 0x0000000501007387 */ /* 0x0001e80000100800 */
[----:B------:R-:W2:Y:S01]  /*26380*/  LDL.LU.64 R38, [R1+0x40] ;  /* 0x0000400001267983 */ /* 0x000ea20000300a00 */
[----:B----4-:R-:W-:Y:S01]  /*26390*/  IADD3 R14, P1, PT, R6, R93, RZ ;  /* 0x0000005d060e7210 */ /* 0x010fe20007f3e0ff */
[----:B0-----:R-:W-:-:S04]  /*263a0*/  IMAD.X R5, R15, 0x1, R92, P4 ;  /* 0x000000010f057824 */ /* 0x001fc800020e065c */
[----:B------:R0:W-:Y:S01]  /*263b0*/  STL [R1+0x8], R14 ;  /* 0x0000080e01007387 */ /* 0x0001e20000100800 */
[----:B---3--:R-:W-:-:S03]  /*263c0*/  IADD3 R36, P3, PT, R16, R93, RZ ;  /* 0x0000005d10247210 */ /* 0x008fc60007f7e0ff */
[----:B0-----:R-:W3:Y:S01]  /*263d0*/  LDL.LU.64 R14, [R1+0x48] ;  /* 0x00004800010e7983 */ /* 0x001ee20000300a00 */
[----:B------:R-:W-:-:S03]  /*263e0*/  IADD3 R21, P4, PT, R8, R93, RZ ;  /* 0x0000005d08157210 */ /* 0x000fc60007f9e0ff */
[----:B------:R-:W-:Y:S04]  /*263f0*/  STL [R1+0x10], R36 ;  /* 0x0000102401007387 */ /* 0x000fe80000100800 */
[----:B------:R-:W-:Y:S04]  /*26400*/  STL [R1+0x18], R21 ;  /* 0x0000181501007387 */ /* 0x000fe80000100800 */
[----:B------:R-:W4:Y:S01]  /*26410*/  LDL.LU.64 R40, [R1+0x50] ;  /* 0x0000500001287983 */ /* 0x000f220000300a00 */
[--C-:B------:R-:W-:Y:S01]  /*26420*/  IMAD.X R6, R7, 0x1, R92.reuse, P1 ;  /* 0x0000000107067824 */ /* 0x100fe200008e065c */
[----:B------:R-:W-:Y:S01]  /*26430*/  IADD3 R16, P1, PT, R2, R93, RZ ;  /* 0x0000005d02107210 */ /* 0x000fe20007f3e0ff */
[----:B------:R-:W-:-:S02]  /*26440*/  IMAD.X R7, R17, 0x1, R92, P3 ;  /* 0x0000000111077824 */ /* 0x000fc400018e065c */
[--C-:B------:R-:W-:Y:S01]  /*26450*/  IMAD.X R8, R9, 0x1, R92.reuse, P4 ;  /* 0x0000000109087824 */ /* 0x100fe200020e065c */
[-C--:B------:R-:W-:Y:S01]  /*26460*/  IADD3 R9, P3, PT, R10, R93.reuse, RZ ;  /* 0x0000005d0a097210 */ /* 0x080fe20007f7e0ff */
[----:B------:R0:W-:Y:S04]  /*26470*/  STL [R1+0x20], R16 ;  /* 0x0000201001007387 */ /* 0x0001e80000100800 */
[----:B0-----:R-:W4:Y:S04]  /*26480*/  LDL.LU.64 R16, [R1+0x58] ;  /* 0x0000580001107983 */ /* 0x001f280000300a00 */
[----:B------:R0:W-:Y:S01]  /*26490*/  STL [R1+0x28], R9 ;  /* 0x0000280901007387 */ /* 0x0001e20000100800 */
[----:B------:R-:W-:Y:S01]  /*264a0*/  IADD3 R21, P4, PT, R18, R93, RZ ;  /* 0x0000005d12157210 */ /* 0x000fe20007f9e0ff */
[----:B------:R-:W-:-:S02]  /*264b0*/  IMAD.X R10, R11, 0x1, R92, P3 ;  /* 0x000000010b0a7824 */ /* 0x000fc400018e065c */
[--C-:B0-----:R-:W-:Y:S02]  /*264c0*/  IMAD.X R9, R3, 0x1, R92.reuse, P1 ;  /* 0x0000000103097824 */ /* 0x101fe400008e065c */
[----:B------:R-:W4:Y:S01]  /*264d0*/  LDL.LU.64 R2, [R1+0x60] ;  /* 0x0000600001027983 */ /* 0x000f220000300a00 */
[----:B------:R-:W-:-:S03]  /*264e0*/  IMAD.X R11, R19, 0x1, R92, P4 ;  /* 0x00000001130b7824 */ /* 0x000fc600020e065c */
[----:B------:R2:W-:Y:S04]  /*264f0*/  STL [R1+0x30], R21 ;  /* 0x0000301501007387 */ /* 0x0005e80000100800 */
[----:B------:R-:W4:Y:S01]  /*26500*/  LDL.LU.64 R18, [R1+0x68] ;  /* 0x0000680001127983 */ /* 0x000f220000300a00 */
[----:B------:R-:W-:-:S05]  /*26510*/  IADD3 R36, P1, PT, R12, R93, RZ ;  /* 0x0000005d0c247210 */ /* 0x000fca0007f3e0ff */
[----:B------:R0:W-:Y:S04]  /*26520*/  STL [R1+0x38], R36 ;  /* 0x0000382401007387 */ /* 0x0001e80000100800 */
[----:B------:R-:W4:Y:S01]  /*26530*/  LDL.LU.64 R46, [R1+0x70] ;  /* 0x00007000012e7983 */ /* 0x000f220000300a00 */
[----:B------:R-:W-:Y:S01]  /*26540*/  IMAD.X R12, R13, 0x1, R92, P1 ;  /* 0x000000010d0c7824 */ /* 0x000fe200008e065c */
[----:B--2---:R-:W-:-:S05]  /*26550*/  IADD3 R21, P3, PT, R38, R93, RZ ;  /* 0x0000005d26157210 */ /* 0x004fca0007f7e0ff */
[----:B------:R3:W-:Y:S04]  /*26560*/  STL [R1+0x40], R21 ;  /* 0x0000401501007387 */ /* 0x0007e80000100800 */
[----:B0-----:R-:W2:Y:S01]  /*26570*/  LDL.LU.64 R36, [R1+0x78] ;  /* 0x0000780001247983 */ /* 0x001ea20000300a00 */
[----:B---3--:R-:W-:-:S05]  /*26580*/  IADD3 R21, P4, PT, R14, R93, RZ ;  /* 0x0000005d0e157210 */ /* 0x008fca0007f9e0ff */
[----:B------:R4:W-:Y:S04]  /*26590*/  STL [R1+0x48], R21 ;  /* 0x0000481501007387 */ /* 0x0009e80000100800 */
[----:B------:R-:W3:Y:S01]  /*265a0*/  LDL.LU.64 R44, [R1+0x80] ;  /* 0x00008000012c7983 */ /* 0x000ee20000300a00 */
[----:B------:R-:W-:Y:S01]  /*265b0*/  IMAD.X R13, R39, 0x1, R92, P3 ;  /* 0x00000001270d7824 */ /* 0x000fe200018e065c */
[----:B----4-:R-:W-:-:S05]  /*265c0*/  IADD3 R21, P1, PT, R40, R93, RZ ;  /* 0x0000005d28157210 */ /* 0x010fca0007f3e0ff */
[----:B------:R-:W-:Y:S04]  /*265d0*/  STL [R1+0x50], R21 ;  /* 0x0000501501007387 */ /* 0x000fe80000100800 */
[----:B------:R-:W4:Y:S01]  /*265e0*/  LDL.LU.64 R38, [R1+0x88] ;  /* 0x0000880001267983 */ /* 0x000f220000300a00 */
[----:B------:R-:W-:Y:S01]  /*265f0*/  IMAD.X R14, R15, 0x1, R92, P4 ;  /* 0x000000010f0e7824 */ /* 0x000fe200020e065c */
[----:B------:R-:W-:-:S05]  /*26600*/  IADD3 R15, P3, PT, R16, R93, RZ ;  /* 0x0000005d100f7210 */ /* 0x000fca0007f7e0ff */
[----:B------:R0:W-:Y:S01]  /*26610*/  STL [R1+0x58], R15 ;  /* 0x0000580f01007387 */ /* 0x0001e20000100800 */
[--C-:B------:R-:W-:Y:S02]  /*26620*/  IMAD.X R16, R17, 0x1, R92.reuse, P3 ;  /* 0x0000000111107824 */ /* 0x100fe400018e065c */
[--C-:B0-----:R-:W-:Y:S01]  /*26630*/  IMAD.X R15, R41, 0x1, R92.reuse, P1 ;  /* 0x00000001290f7824 */ /* 0x101fe200008e065c */
[----:B------:R-:W-:Y:S01]  /*26640*/  IADD3 R21, P4, PT, R2, R93, RZ ;  /* 0x0000005d02157210 */ /* 0x000fe20007f9e0ff */
[----:B------:R-:W4:Y:S04]  /*26650*/  LDL.LU.64 R40, [R1+0x90] ;  /* 0x0000900001287983 */ /* 0x000f280000300a00 */
[----:B------:R0:W-:Y:S01]  /*26660*/  STL [R1+0x60], R21 ;  /* 0x0000601501007387 */ /* 0x0001e20000100800 */
[----:B------:R-:W-:-:S03]  /*26670*/  IMAD.X R17, R3, 0x1, R92, P4 ;  /* 0x0000000103117824 */ /* 0x000fc600020e065c */
[----:B------:R-:W4:Y:S01]  /*26680*/  LDL.LU.64 R2, [R1+0x98] ;  /* 0x0000980001027983 */ /* 0x000f220000300a00 */
[----:B------:R-:W-:-:S05]  /*26690*/  IADD3 R42, P1, PT, R18, R93, RZ ;  /* 0x0000005d122a7210 */ /* 0x000fca0007f3e0ff */
[----:B------:R1:W-:Y:S04]  /*266a0*/  STL [R1+0x68], R42 ;  /* 0x0000682a01007387 */ /* 0x0003e80000100800 */
[----:B------:R-:W4:Y:S01]  /*266b0*/  LDL.LU.64 R50, [R1+0xa0] ;  /* 0x0000a00001327983 */ /* 0x000f220000300a00 */
[----:B0-----:R-:W-:-:S05]  /*266c0*/  IADD3 R21, P3, PT, R46, R93, RZ ;  /* 0x0000005d2e157210 */ /* 0x001fca0007f7e0ff */
[----:B------:R2:W-:Y:S04]  /*266d0*/  STL [R1+0x70], R21 ;  /* 0x0000701501007387 */ /* 0x0005e80000100800 */
[----:B-1----:R-:W4:Y:S01]  /*266e0*/  LDL.LU.64 R42, [R1+0xa8] ;  /* 0x0000a800012a7983 */ /* 0x002f220000300a00 */
[--C-:B------:R-:W-:Y:S02]  /*266f0*/  IMAD.X R18, R19, 0x1, R92.reuse, P1 ;  /* 0x0000000113127824 */ /* 0x100fe400008e065c */
[----:B------:R-:W-:Y:S01]  /*26700*/  IMAD.X R19, R47, 0x1, R92, P3 ;  /* 0x000000012f137824 */ /* 0x000fe200018e065c */
[----:B--2---:R-:W-:-:S05]  /*26710*/  IADD3 R21, P4, PT, R36, R93, RZ ;  /* 0x0000005d24157210 */ /* 0x004fca0007f9e0ff */
[----:B------:R4:W-:Y:S04]  /*26720*/  STL [R1+0x78], R21 ;  /* 0x0000781501007387 */ /* 0x0009e80000100800 */
[----:B------:R-:W2:Y:S01]  /*26730*/  LDL.LU.64 R48, [R1+0xb0] ;  /* 0x0000b00001307983 */ /* 0x000ea20000300a00 */
[----:B------:R-:W-:Y:S01]  /*26740*/  IMAD.X R36, R37, 0x1, R92, P4 ;  /* 0x0000000125247824 */ /* 0x000fe200020e065c */
[----:B---3--:R-:W-:-:S05]  /*26750*/  IADD3 R37, P1, PT, R44, R93, RZ ;  /* 0x0000005d2c257210 */ /* 0x008fca0007f3e0ff */
[----:B------:R0:W-:Y:S04]  /*26760*/  STL [R1+0x80], R37 ;  /* 0x0000802501007387 */ /* 0x0001e80000100800 */
[----:B------:R-:W3:Y:S01]  /*26770*/  LDL.LU.64 R84, [R1+0xb8] ;  /* 0x0000b80001547983 */ /* 0x000ee20000300a00 */
[----:B----4-:R-:W-:-:S05]  /*26780*/  IADD3 R21, P3, PT, R38, R93, RZ ;  /* 0x0000005d26157210 */ /* 0x010fca0007f7e0ff */
[----:B------:R1:W-:Y:S04]  /*26790*/  STL [R1+0x88], R21 ;  /* 0x0000881501007387 */ /* 0x0003e80000100800 */
[----:B------:R-:W4:Y:S01]  /*267a0*/  LDL.LU.64 R46, [R1+0xc0] ;  /* 0x0000c000012e7983 */ /* 0x000f220000300a00 */
[----:B0-----:R-:W-:Y:S01]  /*267b0*/  IMAD.X R37, R45, 0x1, R92, P1 ;  /* 0x000000012d257824 */ /* 0x001fe200008e065c */
[----:B-1----:R-:W-:-:S05]  /*267c0*/  IADD3 R21, P4, PT, R40, R93, RZ ;  /* 0x0000005d28157210 */ /* 0x002fca0007f9e0ff */
[----:B------:R0:W-:Y:S01]  /*267d0*/  STL [R1+0x90], R21 ;  /* 0x0000901501007387 */ /* 0x0001e20000100800 */
[----:B------:R-:W-:-:S03]  /*267e0*/  IADD3 R40, P1, PT, R2, R93, RZ ;  /* 0x0000005d02287210 */ /* 0x000fc60007f3e0ff */
[----:B------:R-:W4:Y:S01]  /*267f0*/  LDL.LU.64 R44, [R1+0xc8] ;  /* 0x0000c800012c7983 */ /* 0x000f220000300a00 */
[----:B------:R-:W-:-:S03]  /*26800*/  IMAD.X R38, R39, 0x1, R92, P3 ;  /* 0x0000000127267824 */ /* 0x000fc600018e065c */
[----:B------:R1:W-:Y:S04]  /*26810*/  STL [R1+0x98], R40 ;  /* 0x0000982801007387 */ /* 0x0003e80000100800 */
[----:B------:R-:W4:Y:S01]  /*26820*/  LDL.LU.64 R86, [R1+0xd0] ;  /* 0x0000d00001567983 */ /* 0x000f220000300a00 */
[----:B0-----:R-:W-:-:S05]  /*26830*/  IADD3 R21, P3, PT, R50, R93, RZ ;  /* 0x0000005d32157210 */ /* 0x001fca0007f7e0ff */
[----:B------:R0:W-:Y:S01]  /*26840*/  STL [R1+0xa0], R21 ;  /* 0x0000a01501007387 */ /* 0x0001e20000100800 */
[----:B-1----:R-:W-:-:S03]  /*26850*/  IMAD.X R40, R3, 0x1, R92, P1 ;  /* 0x0000000103287824 */ /* 0x002fc600008e065c */
[----:B------:R-:W4:Y:S01]  /*26860*/  LDL.LU.64 R2, [R1+0xd8] ;  /* 0x0000d80001027983 */ /* 0x000f220000300a00 */
[--C-:B------:R-:W-:Y:S02]  /*26870*/  IMAD.X R39, R41, 0x1, R92.reuse, P4 ;  /* 0x0000000129277824 */ /* 0x100fe400020e065c */
[----:B------:R-:W-:Y:S01]  /*26880*/  IMAD.X R41, R51, 0x1, R92, P3 ;  /* 0x0000000133297824 */ /* 0x000fe200018e065c */
[----:B0-----:R-:W-:-:S05]  /*26890*/  IADD3 R21, P4, PT, R42, R93, RZ ;  /* 0x0000005d2a157210 */ /* 0x001fca0007f9e0ff */
[----:B------:R3:W-:Y:S01]  /*268a0*/  STL [R1+0xa8], R21 ;  /* 0x0000a81501007387 */ /* 0x0007e20000100800 */
[----:B------:R-:W-:-:S03]  /*268b0*/  IMAD.X R42, R43, 0x1, R92, P4 ;  /* 0x000000012b2a7824 */ /* 0x000fc600020e065c */
[----:B------:R-:W4:Y:S01]  /*268c0*/  LDL.LU.64 R50, [R1+0xe0] ;  /* 0x0000e00001327983 */ /* 0x000f220000300a00 */
[----:B--2---:R-:W-:-:S05]  /*268d0*/  IADD3 R43, P1, PT, R48, R93, RZ ;  /* 0x0000005d302b7210 */ /* 0x004fca0007f3e0ff */
[----:B------:R0:W-:Y:S04]  /*268e0*/  STL [R1+0xb0], R43 ;  /* 0x0000b02b01007387 */ /* 0x0001e80000100800 */
[----:B------:R-:W2:Y:S01]  /*268f0*/  LDL.LU.64 R52, [R1+0xe8] ;  /* 0x0000e80001347983 */ /* 0x000ea20000300a00 */
[----:B---3--:R-:W-:Y:S01]  /*26900*/  IADD3 R21, P3, PT, R84, R93, RZ ;  /* 0x0000005d54157210 */ /* 0x008fe20007f7e0ff */
[----:B0-----:R-:W-:-:S04]  /*26910*/  IMAD.X R43, R49, 0x1, R92, P1 ;  /* 0x00000001312b7824 */ /* 0x001fc800008e065c */
[----:B------:R4:W-:Y:S04]  /*26920*/  STL [R1+0xf20], R21 ;  /* 0x000f201501007387 */ /* 0x0009e80000100800 */
[----:B------:R-:W3:Y:S01]  /*26930*/  LDL.LU.64 R48, [R1+0xf0] ;  /* 0x0000f00001307983 */ /* 0x000ee20000300a00 */
[----:B----4-:R-:W-:-:S05]  /*26940*/  IADD3 R21, P4, PT, R46, R93, RZ ;  /* 0x0000005d2e157210 */ /* 0x010fca0007f9e0ff */
[----:B------:R0:W-:Y:S01]  /*26950*/  STL [R1+0xf24], R21 ;  /* 0x000f241501007387 */ /* 0x0001e20000100800 */
[--C-:B------:R-:W-:Y:S02]  /*26960*/  IMAD.X R46, R47, 0x1, R92.reuse, P4 ;  /* 0x000000012f2e7824 */ /* 0x100fe400020e065c */
[----:B0-----:R-:W-:-:S05]  /*26970*/  IMAD.X R21, R85, 0x1, R92, P3 ;  /* 0x0000000155157824 */ /* 0x001fca00018e065c */
[----:B------:R-:W-:Y:S04]  /*26980*/  STL [R1+0xb8], R21 ;  /* 0x0000b81501007387 */ /* 0x000fe80000100800 */
[----:B------:R0:W-:Y:S04]  /*26990*/  STL [R1+0xc0], R46 ;  /* 0x0000c02e01007387 */ /* 0x0001e80000100800 */
[----:B0-----:R-:W4:Y:S01]  /*269a0*/  LDL.LU.64 R46, [R1+0xf8] ;  /* 0x0000f800012e7983 */ /* 0x001f220000300a00 */
[-C--:B------:R-:W-:Y:S02]  /*269b0*/  IADD3 R84, P1, PT, R44, R93.reuse, RZ ;  /* 0x0000005d2c547210 */ /* 0x080fe40007f3e0ff */
[----:B------:R-:W-:-:S03]  /*269c0*/  IADD3 R21, P3, PT, R86, R93, RZ ;  /* 0x0000005d56157210 */ /* 0x000fc60007f7e0ff */
[----:B------:R0:W-:Y:S01]  /*269d0*/  STL [R1+0xf28], R84 ;  /* 0x000f285401007387 */ /* 0x0001e20000100800 */
[----:B------:R-:W-:-:S03]  /*269e0*/  IMAD.X R88, R45, 0x1, R92, P1 ;  /* 0x000000012d587824 */ /* 0x000fc600008e065c */
[----:B0-----:R-:W4:Y:S04]  /*269f0*/  LDL.LU.64 R84, [R1+0x100] ;  /* 0x0001000001547983 */ /* 0x001f280000300a00 */
[----:B------:R0:W-:Y:S04]  /*26a00*/  STL [R1+0xf2c], R21 ;  /* 0x000f2c1501007387 */ /* 0x0001e80000100800 */
[----:B------:R-:W4:Y:S01]  /*26a10*/  LDL.LU.64 R44, [R1+0x108] ;  /* 0x00010800012c7983 */ /* 0x000f220000300a00 */
[----:B0-----:R-:W-:-:S05]  /*26a20*/  IADD3 R21, P4, PT, R2, R93, RZ ;  /* 0x0000005d02157210 */ /* 0x001fca0007f9e0ff */
[----:B------:R0:W-:Y:S01]  /*26a30*/  STL [R1+0xf30], R21 ;  /* 0x000f301501007387 */ /* 0x0001e20000100800 */
[----:B------:R-:W-:-:S03]  /*26a40*/  IMAD.X R2, R3, 0x1, R92, P4 ;  /* 0x0000000103027824 */ /* 0x000fc600020e065c */
[----:B------:R-:W-:Y:S01]  /*26a50*/  STL [R1+0xc8], R88 ;  /* 0x0000c85801007387 */ /* 0x000fe20000100800 */
[----:B0-----:R-:W-:Y:S01]  /*26a60*/  IMAD.X R21, R87, 0x1, R92, P3 ;  /* 0x0000000157157824 */ /* 0x001fe200018e065c */
[----:B------:R-:W-:-:S04]  /*26a70*/  IADD3 R86, P1, PT, R50, R93, RZ ;  /* 0x0000005d32567210 */ /* 0x000fc80007f3e0ff */
[----:B------:R-:W-:Y:S04]  /*26a80*/  STL [R1+0xd0], R21 ;  /* 0x0000d01501007387 */ /* 0x000fe80000100800 */
[----:B------:R0:W-:Y:S04]  /*26a90*/  STL [R1+0xd8], R2 ;  /* 0x0000d80201007387 */ /* 0x0001e80000100800 */
[----:B0-----:R-:W4:Y:S04]  /*26aa0*/  LDL.LU.64 R2, [R1+0x110] ;  /* 0x0001100001027983 */ /* 0x001f280000300a00 */
[----:B------:R0:W-:Y:S01]  /*26ab0*/  STL [R1+0xf34], R86 ;  /* 0x000f345601007387 */ /* 0x0001e20000100800 */
[----:B------:R-:W-:-:S03]  /*26ac0*/  IMAD.X R88, R51, 0x1, R92, P1 ;  /* 0x0000000133587824 */ /* 0x000fc600008e065c */
[----:B0-----:R-:W4:Y:S01]  /*26ad0*/  LDL.LU.64 R86, [R1+0x118] ;  /* 0x0001180001567983 */ /* 0x001f220000300a00 */
[----:B--2---:R-:W-:-:S05]  /*26ae0*/  IADD3 R21, P3, PT, R52, R93, RZ ;  /* 0x0000005d34157210 */ /* 0x004fca0007f7e0ff */
[----:B------:R3:W-:Y:S04]  /*26af0*/  STL [R1+0xf38], R21 ;  /* 0x000f381501007387 */ /* 0x0007e80000100800 */
[----:B------:R-:W2:Y:S01]  /*26b00*/  LDL.LU.64 R50, [R1+0x120] ;  /* 0x0001200001327983 */ /* 0x000ea20000300a00 */
[----:B---3--:R-:W-:-:S05]  /*26b10*/  IADD3 R21, P4, PT, R48, R93, RZ ;  /* 0x0000005d30157210 */ /* 0x008fca0007f9e0ff */
[----:B------:R0:W-:Y:S01]  /*26b20*/  STL [R1+0xf3c], R21 ;  /* 0x000f3c1501007387 */ /* 0x0001e20000100800 */
[----:B------:R-:W-:-:S03]  /*26b30*/  IMAD.X R48, R49, 0x1, R92, P4 ;  /* 0x0000000131307824 */ /* 0x000fc600020e065c */
[----:B------:R-:W-:Y:S01]  /*26b40*/  STL [R1+0xe0], R88 ;  /* 0x0000e05801007387 */ /* 0x000fe20000100800 */
[----:B0-----:R-:W-:-:S05]  /*26b50*/  IMAD.X R21, R53, 0x1, R92, P3 ;  /* 0x0000000135157824 */ /* 0x001fca00018e065c */
[----:B------:R-:W-:Y:S04]  /*26b60*/  STL [R1+0xe8], R21 ;  /* 0x0000e81501007387 */ /* 0x000fe80000100800 */
[----:B------:R0:W-:Y:S04]  /*26b70*/  STL [R1+0xf0], R48 ;  /* 0x0000f03001007387 */ /* 0x0001e80000100800 */
[----:B0-----:R-:W3:Y:S01]  /*26b80*/  LDL.LU.64 R48, [R1+0x128] ;  /* 0x0001280001307983 */ /* 0x001ee20000300a00 */
[----:B----4-:R-:W-:-:S05]  /*26b90*/  IADD3 R52, P1, PT, R46, R93, RZ ;  /* 0x0000005d2e347210 */ /* 0x010fca0007f3e0ff */
[----:B------:R0:W-:Y:S04]  /*26ba0*/  STL [R1+0xf40], R52 ;  /* 0x000f403401007387 */ /* 0x0001e80000100800 */
[----:B0-----:R-:W4:Y:S01]  /*26bb0*/  LDL.LU.64 R52, [R1+0x130] ;  /* 0x0001300001347983 */ /* 0x001f220000300a00 */
[----:B------:R-:W-:Y:S01]  /*26bc0*/  IADD3 R21, P3, PT, R84, R93, RZ ;  /* 0x0000005d54157210 */ /* 0x000fe20007f7e0ff */
[----:B------:R-:W-:-:S04]  /*26bd0*/  IMAD.X R88, R47, 0x1, R92, P1 ;  /* 0x000000012f587824 */ /* 0x000fc800008e065c */
[----:B------:R0:W-:Y:S04]  /*26be0*/  STL [R1+0xf44], R21 ;  /* 0x000f441501007387 */ /* 0x0001e80000100800 */
[----:B------:R-:W4:Y:S01]  /*26bf0*/  LDL.LU.64 R46, [R1+0x138] ;  /* 0x00013800012e7983 */ /* 0x000f220000300a00 */
[----:B0-----:R-:W-:-:S05]  /*26c00*/  IADD3 R21, P4, PT, R44, R93, RZ ;  /* 0x0000005d2c157210 */ /* 0x001fca0007f9e0ff */
[----:B------:R0:W-:Y:S01]  /*26c10*/  STL [R1+0xf48], R21 ;  /* 0x000f481501007387 */ /* 0x0001e20000100800 */
[----:B------:R-:W-:-:S03]  /*26c20*/  IMAD.X R44, R45, 0x1, R92, P4 ;  /* 0x000000012d2c7824 */ /* 0x000fc600020e065c */
[----:B------:R-:W-:Y:S01]  /*26c30*/  STL [R1+0xf8], R88 ;  /* 0x0000f85801007387 */ /* 0x000fe20000100800 */
[----:B0-----:R-:W-:-:S05]  /*26c40*/  IMAD.X R21, R85, 0x1, R92, P3 ;  /* 0x0000000155157824 */ /* 0x001fca00018e065c */
[----:B------:R-:W-:Y:S04]  /*26c50*/  STL [R1+0x100], R21 ;  /* 0x0001001501007387 */ /* 0x000fe80000100800 */
[----:B------:R0:W-:Y:S04]  /*26c60*/  STL [R1+0x108], R44 ;  /* 0x0001082c01007387 */ /* 0x0001e80000100800 */
[----:B0-----:R-:W4:Y:S01]  /*26c70*/  LDL.LU.64 R44, [R1+0x140] ;  /* 0x00014000012c7983 */ /* 0x001f220000300a00 */
[----:B------:R-:W-:-:S05]  /*26c80*/  IADD3 R84, P1, PT, R2, R93, RZ ;  /* 0x0000005d02547210 */ /* 0x000fca0007f3e0ff */
[----:B------:R0:W-:Y:S01]  /*26c90*/  STL [R1+0xf4c], R84 ;  /* 0x000f4c5401007387 */ /* 0x0001e20000100800 */
[----:B------:R-:W-:Y:S01]  /*26ca0*/  IMAD.X R88, R3, 0x1, R92, P1 ;  /* 0x0000000103587824 */ /* 0x000fe200008e065c */
[-C--:B------:R-:W-:Y:S02]  /*26cb0*/  IADD3 R21, P3, PT, R86, R93.reuse, RZ ;  /* 0x0000005d56157210 */ /* 0x080fe40007f7e0ff */
[----:B0-----:R-:W4:Y:S04]  /*26cc0*/  LDL.LU.64 R84, [R1+0x148] ;  /* 0x0001480001547983 */ /* 0x001f280000300a00 */
[----:B------:R2:W-:Y:S04]  /*26cd0*/  STL [R1+0xf50], R21 ;  /* 0x000f501501007387 */ /* 0x0005e80000100800 */
[----:B------:R-:W4:Y:S01]  /*26ce0*/  LDL.LU.64 R2, [R1+0x150] ;  /* 0x0001500001027983 */ /* 0x000f220000300a00 */
[----:B--2---:R-:W-:-:S05]  /*26cf0*/  IADD3 R21, P4, PT, R50, R93, RZ ;  /* 0x0000005d32157210 */ /* 0x004fca0007f9e0ff */
[----:B------:R0:W-:Y:S01]  /*26d00*/  STL [R1+0xf54], R21 ;  /* 0x000f541501007387 */ /* 0x0001e20000100800 */
[----:B------:R-:W-:-:S03]  /*26d10*/  IMAD.X R50, R51, 0x1, R92, P4 ;  /* 0x0000000133327824 */ /* 0x000fc600020e065c */
[----:B------:R-:W-:Y:S01]  /*26d20*/  STL [R1+0x110], R88 ;  /* 0x0001105801007387 */ /* 0x000fe20000100800 */
[----:B0-----:R-:W-:-:S05]  /*26d30*/  IMAD.X R21, R87, 0x1, R92, P3 ;  /* 0x0000000157157824 */ /* 0x001fca00018e065c */
[----:B------:R-:W-:Y:S04]  /*26d40*/  STL [R1+0x118], R21 ;  /* 0x0001181501007387 */ /* 0x000fe80000100800 */
[----:B------:R0:W-:Y:S04]  /*26d50*/  STL [R1+0x120], R50 ;  /* 0x0001203201007387 */ /* 0x0001e80000100800 */
[----:B0-----:R-:W2:Y:S01]  /*26d60*/  LDL.LU.64 R50, [R1+0x158] ;  /* 0x0001580001327983 */ /* 0x001ea20000300a00 */
[----:B---3--:R-:W-:-:S05]  /*26d70*/  IADD3 R86, P1, PT, R48, R93, RZ ;  /* 0x0000005d30567210 */ /* 0x008fca0007f3e0ff */
[----:B------:R0:W-:Y:S01]  /*26d80*/  STL [R1+0xf58], R86 ;  /* 0x000f585601007387 */ /* 0x0001e20000100800 */
[----:B------:R-:W-:-:S03]  /*26d90*/  IMAD.X R88, R49, 0x1, R92, P1 ;  /* 0x0000000131587824 */ /* 0x000fc600008e065c */
[----:B0-----:R-:W3:Y:S01]  /*26da0*/  LDL.LU.64 R86, [R1+0x160] ;  /* 0x0001600001567983 */ /* 0x001ee20000300a00 */
[----:B----4-:R-:W-:-:S05]  /*26db0*/  IADD3 R21, P3, PT, R52, R93, RZ ;  /* 0x0000005d34157210 */ /* 0x010fca0007f7e0ff */
        /* <DEDUP_REMOVED lines=12> */
[----:B------:R-:W-:-:S03]  /*26e80*/  IMAD.X R88, R45, 0x1, R92, P1 ;  /* 0x000000012d587824 */ /* 0x000fc600008e065c */
[----:B0-----:R-:W4:Y:S01]  /*26e90*/  LDL.LU.64 R52, [R1+0x178] ;  /* 0x0001780001347983 */ /* 0x001f220000300a00 */
[----:B------:R-:W-:-:S05]  /*26ea0*/  IADD3 R21, P3, PT, R84, R93, RZ ;  /* 0x0000005d54157210 */ /* 0x000fca0007f7e0ff */
        /* <DEDUP_REMOVED lines=10> */
[----:B--2---:R-:W-:-:S05]  /*26f50*/  IADD3 R84, P1, PT, R50, R93, RZ ;  /* 0x0000005d32547210 */ /* 0x004fca0007f3e0ff */
[----:B------:R0:W-:Y:S04]  /*26f60*/  STL [R1+0xf70], R84 ;  /* 0x000f705401007387 */ /* 0x0001e80000100800 */
[----:B0-----:R-:W2:Y:S01]  /*26f70*/  LDL.LU.64 R84, [R1+0x190] ;  /* 0x0001900001547983 */ /* 0x001ea20000300a00 */
[----:B------:R-:W-:Y:S01]  /*26f80*/  IMAD.X R88, R51, 0x1, R92, P1 ;  /* 0x0000000133587824 */ /* 0x000fe200008e065c */
[----:B---3--:R-:W-:-:S05]  /*26f90*/  IADD3 R21, P3, PT, R86, R93, RZ ;  /* 0x0000005d56157210 */ /* 0x008fca0007f7e0ff */
[----:B------:R4:W-:Y:S04]  /*26fa0*/  STL [R1+0xf74], R21 ;  /* 0x000f741501007387 */ /* 0x0009e80000100800 */
[----:B------:R-:W3:Y:S01]  /*26fb0*/  LDL.LU.64 R50, [R1+0x198] ;  /* 0x0001980001327983 */ /* 0x000ee20000300a00 */
[----:B----4-:R-:W-:-:S05]  /*26fc0*/  IADD3 R21, P4, PT, R48, R93, RZ ;  /* 0x0000005d30157210 */ /* 0x010fca0007f9e0ff */
        /* <DEDUP_REMOVED lines=40> */
[----:B------:R-:W-:Y:S01]  /*27250*/  IMAD.X R88, R49, 0x1, R92, P1 ;  /* 0x0000000131587824 */ /* 0x000fe200008e065c */
        /* <DEDUP_REMOVED lines=1844> */
[----:B---3--:R-:W-:Y:S01]  /*2e5a0*/  IADD3 R21, P3, PT, R86, R93, RZ ;  /* 0x0000005d56157210 */ /* 0x008fe20007f7e0ff */
[----:B------:R-:W-:-:S04]  /*2e5b0*/  IMAD.X R88, R47, 0x1, R92, P1 ;  /* 0x000000012f587824 */ /* 0x000fc800008e065c */
        /* <DEDUP_REMOVED lines=20> */
[----:B------:R1:W-:Y:S01]  /*2e700*/  STL [R1+0xd48], R88 ;  /* 0x000d485801007387 */ /* 0x0003e20000100800 */
[----:B0-----:R-:W-:-:S05]  /*2e710*/  IMAD.X R21, R53, 0x1, R92, P3 ;  /* 0x0000000135157824 */ /* 0x001fca00018e065c */
[----:B------:R-:W-:Y:S04]  /*2e720*/  STL [R1+0xd50], R21 ;  /* 0x000d501501007387 */ /* 0x000fe80000100800 */
[----:B------:R-:W-:Y:S04]  /*2e730*/  STL [R1+0xd58], R51 ;  /* 0x000d583301007387 */ /* 0x000fe80000100800 */
[----:B------:R-:W4:Y:S01]  /*2e740*/  LDL.LU.64 R52, [R1+0xd90] ;  /* 0x000d900001347983 */ /* 0x000f220000300a00 */
[----:B------:R-:W-:-:S05]  /*2e750*/  IADD3 R50, P1, PT, R48, R93, RZ ;  /* 0x0000005d30327210 */ /* 0x000fca0007f3e0ff */
[----:B------:R0:W-:Y:S01]  /*2e760*/  STL [R1+0x1fe4], R50 ;  /* 0x001fe43201007387 */ /* 0x0001e20000100800 */
[----:B-1----:R-:W-:-:S03]  /*2e770*/  IMAD.X R88, R49, 0x1, R92, P1 ;  /* 0x0000000131587824 */ /* 0x002fc600008e065c */
        /* <DEDUP_REMOVED lines=37> */
[----:B------:R1:W-:Y:S01]  /*2e9d0*/  STL [R1+0xd90], R88 ;  /* 0x000d905801007387 */ /* 0x0003e20000100800 */
[----:B0-----:R-:W-:-:S05]  /*2e9e0*/  IMAD.X R21, R51, 0x1, R92, P3 ;  /* 0x0000000133157824 */ /* 0x001fca00018e065c */
[----:B------:R-:W-:Y:S04]  /*2e9f0*/  STL [R1+0xd98], R21 ;  /* 0x000d981501007387 */ /* 0x000fe80000100800 */
[----:B------:R-:W-:Y:S04]  /*2ea00*/  STL [R1+0xda0], R49 ;  /* 0x000da03101007387 */ /* 0x000fe80000100800 */
[----:B------:R-:W2:Y:S01]  /*2ea10*/  LDL.LU.64 R50, [R1+0xdd8] ;  /* 0x000dd80001327983 */ /* 0x000ea20000300a00 */
[----:B---3--:R-:W-:-:S05]  /*2ea20*/  IADD3 R48, P1, PT, R46, R93, RZ ;  /* 0x0000005d2e307210 */ /* 0x008fca0007f3e0ff */
[----:B------:R0:W-:Y:S01]  /*2ea30*/  STL [R1+0x2008], R48 ;  /* 0x0020083001007387 */ /* 0x0001e20000100800 */
[----:B-1----:R-:W-:-:S03]  /*2ea40*/  IMAD.X R88, R47, 0x1, R92, P1 ;  /* 0x000000012f587824 */ /* 0x002fc600008e065c */
        /* <DEDUP_REMOVED lines=10> */
[----:B------:R-:W-:Y:S04]  /*2eaf0*/  STL [R1+0xdb8], R45 ;  /* 0x000db82d01007387 */ /* 0x000fe80000100800 */
[----:B------:R-:W4:Y:S01]  /*2eb00*/  LDL.LU.64 R84, [R1+0xdf0] ;  /* 0x000df00001547983 */ /* 0x000f220000300a00 */
[----:B------:R-:W-:-:S05]  /*2eb10*/  IADD3 R44, P1, PT, R2, R93, RZ ;  /* 0x0000005d022c7210 */ /* 0x000fca0007f3e0ff */
        /* <DEDUP_REMOVED lines=9> */
[----:B------:R1:W-:Y:S01]  /*2ebb0*/  STL [R1+0xdc0], R88 ;  /* 0x000dc05801007387 */ /* 0x0003e20000100800 */
[----:B0-----:R-:W-:-:S05]  /*2ebc0*/  IMAD.X R21, R87, 0x1, R92, P3 ;  /* 0x0000000157157824 */ /* 0x001fca00018e065c */
[----:B------:R3:W-:Y:S04]  /*2ebd0*/  STL [R1+0xdc8], R21 ;  /* 0x000dc81501007387 */ /* 0x0007e80000100800 */
[----:B------:R-:W-:Y:S04]  /*2ebe0*/  STL [R1+0xdd0], R53 ;  /* 0x000dd03501007387 */ /* 0x000fe80000100800 */
[----:B-1----:R-:W4:Y:S01]  /*2ebf0*/  LDL.LU.64 R88, [R1+0xe08] ;  /* 0x000e080001587983 */ /* 0x002f220000300a00 */
[----:B--2---:R-:W-:-:S05]  /*2ec00*/  IADD3 R52, P1, PT, R50, R93, RZ ;  /* 0x0000005d32347210 */ /* 0x004fca0007f3e0ff */
[----:B------:R4:W-:Y:S04]  /*2ec10*/  STL [R1+0x2020], R52 ;  /* 0x0020203401007387 */ /* 0x0009e80000100800 */
[----:B------:R-:W2:Y:S01]  /*2ec20*/  LDL.LU.64 R86, [R1+0xe10] ;  /* 0x000e100001567983 */ /* 0x000ea20000300a00 */
[----:B---3--:R-:W-:-:S05]  /*2ec30*/  IADD3 R21, P3, PT, R48, R93, RZ ;  /* 0x0000005d30157210 */ /* 0x008fca0007f7e0ff */
[----:B------:R-:W-:Y:S01]  /*2ec40*/  STL [R1+0x2024], R21 ;  /* 0x0020241501007387 */ /* 0x000fe20000100800 */
[----:B----4-:R-:W-:-:S05]  /*2ec50*/  IADD3 R52, P4, PT, R46, R93, RZ ;  /* 0x0000005d2e347210 */ /* 0x010fca0007f9e0ff */
[----:B------:R0:W-:Y:S04]  /*2ec60*/  STL [R1+0x2028], R52 ;  /* 0x0020283401007387 */ /* 0x0001e80000100800 */
[----:B0-----:R-:W3:Y:S01]  /*2ec70*/  LDL.LU.64 R52, [R1+0xe18] ;  /* 0x000e180001347983 */ /* 0x001ee20000300a00 */
[--C-:B------:R-:W-:Y:S02]  /*2ec80*/  IMAD.X R50, R51, 0x1, R92.reuse, P1 ;  /* 0x0000000133327824 */ /* 0x100fe400008e065c */
[--C-:B------:R-:W-:Y:S02]  /*2ec90*/  IMAD.X R21, R49, 0x1, R92.reuse, P3 ;  /* 0x0000000131157824 */ /* 0x100fe400018e065c */
[----:B------:R-:W-:Y:S01]  /*2eca0*/  IMAD.X R47, R47, 0x1, R92, P4 ;  /* 0x000000012f2f7824 */ /* 0x000fe200020e065c */
[----:B------:R0:W-:Y:S04]  /*2ecb0*/  STL [R1+0xdd8], R50 ;  /* 0x000dd83201007387 */ /* 0x0001e80000100800 */
[----:B------:R1:W-:Y:S04]  /*2ecc0*/  STL [R1+0xde0], R21 ;  /* 0x000de01501007387 */ /* 0x0003e80000100800 */
[----:B------:R-:W-:Y:S04]  /*2ecd0*/  STL [R1+0xde8], R47 ;  /* 0x000de82f01007387 */ /* 0x000fe80000100800 */
[----:B0-----:R-:W4:Y:S01]  /*2ece0*/  LDL.LU.64 R50, [R1+0xe20] ;  /* 0x000e200001327983 */ /* 0x001f220000300a00 */
[----:B------:R-:W-:-:S05]  /*2ecf0*/  IADD3 R46, P1, PT, R84, R93, RZ ;  /* 0x0000005d542e7210 */ /* 0x000fca0007f3e0ff */
[----:B------:R0:W-:Y:S04]  /*2ed00*/  STL [R1+0x202c], R46 ;  /* 0x00202c2e01007387 */ /* 0x0001e80000100800 */
[----:B------:R-:W4:Y:S01]  /*2ed10*/  LDL.LU.64 R48, [R1+0xe28] ;  /* 0x000e280001307983 */ /* 0x000f220000300a00 */
[----:B-1----:R-:W-:-:S05]  /*2ed20*/  IADD3 R21, P3, PT, R44, R93, RZ ;  /* 0x0000005d2c157210 */ /* 0x002fca0007f7e0ff */
[----:B------:R1:W-:Y:S04]  /*2ed30*/  STL [R1+0x2030], R21 ;  /* 0x0020301501007387 */ /* 0x0003e80000100800 */
[----:B0-----:R-:W4:Y:S01]  /*2ed40*/  LDL.LU.64 R46, [R1+0xe30] ;  /* 0x000e3000012e7983 */ /* 0x001f220000300a00 */
[--C-:B------:R-:W-:Y:S01]  /*2ed50*/  IMAD.X R84, R85, 0x1, R92.reuse, P1 ;  /* 0x0000000155547824 */ /* 0x100fe200008e065c */
[----:B-1----:R-:W-:Y:S01]  /*2ed60*/  IADD3 R21, P4, PT, R2, R93, RZ ;  /* 0x0000005d02157210 */ /* 0x002fe20007f9e0ff */
[----:B------:R-:W-:-:S04]  /*2ed70*/  IMAD.X R44, R45, 0x1, R92, P3 ;  /* 0x000000012d2c7824 */ /* 0x000fc800018e065c */
[----:B------:R0:W-:Y:S04]  /*2ed80*/  STL [R1+0x2034], R21 ;  /* 0x0020341501007387 */ /* 0x0001e80000100800 */
[----:B------:R-:W-:Y:S01]  /*2ed90*/  STL [R1+0xdf0], R84 ;  /* 0x000df05401007387 */ /* 0x000fe20000100800 */
[----:B0-----:R-:W-:-:S03]  /*2eda0*/  IMAD.X R21, R3, 0x1, R92, P4 ;  /* 0x0000000103157824 */ /* 0x001fc600020e065c */
[----:B------:R0:W-:Y:S04]  /*2edb0*/  STL [R1+0xdf8], R44 ;  /* 0x000df82c01007387 */ /* 0x0001e80000100800 */
[----:B------:R-:W-:Y:S04]  /*2edc0*/  STL [R1+0xe00], R21 ;  /* 0x000e001501007387 */ /* 0x000fe80000100800 */
[----:B0-----:R-:W4:Y:S01]  /*2edd0*/  LDL.LU.64 R44, [R1+0xe38] ;  /* 0x000e3800012c7983 */ /* 0x001f220000300a00 */
[----:B------:R-:W-:-:S05]  /*2ede0*/  IADD3 R3, P1, PT, R88, R93, RZ ;  /* 0x0000005d58037210 */ /* 0x000fca0007f3e0ff */
[----:B------:R-:W-:Y:S04]  /*2edf0*/  STL [R1+0x2038], R3 ;  /* 0x0020380301007387 */ /* 0x000fe80000100800 */
[----:B------:R-:W4:Y:S01]  /*2ee00*/  LDL.LU.64 R84, [R1+0xe40] ;  /* 0x000e400001547983 */ /* 0x000f220000300a00 */
[----:B------:R-:W-:Y:S01]  /*2ee10*/  IMAD.X R88, R89, 0x1, R92, P1 ;  /* 0x0000000159587824 */ /* 0x000fe200008e065c */
[----:B--2---:R-:W-:-:S05]  /*2ee20*/  IADD3 R2, P3, PT, R86, R93, RZ ;  /* 0x0000005d56027210 */ /* 0x004fca0007f7e0ff */
[----:B------:R0:W-:Y:S04]  /*2ee30*/  STL [R1+0x203c], R2 ;  /* 0x00203c0201007387 */ /* 0x0001e80000100800 */
[----:B0-----:R-:W2:Y:S01]  /*2ee40*/  LDL.LU.64 R2, [R1+0xe48] ;  /* 0x000e480001027983 */ /* 0x001ea20000300a00 */
[----:B------:R-:W-:Y:S01]  /*2ee50*/  IMAD.X R21, R87, 0x1, R92, P3 ;  /* 0x0000000157157824 */ /* 0x000fe200018e065c */
[----:B---3--:R-:W-:-:S05]  /*2ee60*/  IADD3 R90, P4, PT, R52, R93, RZ ;  /* 0x0000005d345a7210 */ /* 0x008fca0007f9e0ff */
[----:B------:R-:W-:Y:S01]  /*2ee70*/  IMAD.X R53, R53, 0x1, R92, P4 ;  /* 0x0000000135357824 */ /* 0x000fe200020e065c */
[----:B------:R-:W-:Y:S04]  /*2ee80*/  STL [R1+0x2040], R90 ;  /* 0x0020405a01007387 */ /* 0x000fe80000100800 */
[----:B------:R0:W-:Y:S04]  /*2ee90*/  STL [R1+0xe08], R88 ;  /* 0x000e085801007387 */ /* 0x0001e80000100800 */
[----:B------:R1:W-:Y:S04]  /*2eea0*/  STL [R1+0xe10], R21 ;  /* 0x000e101501007387 */ /* 0x0003e80000100800 */
[----:B------:R-:W-:Y:S04]  /*2eeb0*/  STL [R1+0xe18], R53 ;  /* 0x000e183501007387 */ /* 0x000fe80000100800 */
[----:B0-----:R-:W3:Y:S01]  /*2eec0*/  LDL.LU.64 R88, [R1+0xe50] ;  /* 0x000e500001587983 */ /* 0x001ee20000300a00 */
[----:B----4-:R-:W-:-:S02]  /*2eed0*/  IADD3 R52, P1, PT, R50, R93, RZ ;  /* 0x0000005d32347210 */ /* 0x010fc40007f3e0ff */
[----:B-1----:R-:W-:-:S03]  /*2eee0*/  IADD3 R21, P3, PT, R48, R93, RZ ;  /* 0x0000005d30157210 */ /* 0x002fc60007f7e0ff */
[----:B------:R0:W-:Y:S01]  /*2eef0*/  STL [R1+0x2044], R52 ;  /* 0x0020443401007387 */ /* 0x0001e20000100800 */
[----:B------:R-:W-:-:S03]  /*2ef00*/  IMAD.X R50, R51, 0x1, R92, P1 ;  /* 0x0000000133327824 */ /* 0x000fc600008e065c */
[----:B------:R1:W-:Y:S01]  /*2ef10*/  STL [R1+0x2048], R21 ;  /* 0x0020481501007387 */ /* 0x0003e20000100800 */
[----:B0-----:R-:W-:-:S05]  /*2ef20*/  IADD3 R52, P4, PT, R46, R93, RZ ;  /* 0x0000005d2e347210 */ /* 0x001fca0007f9e0ff */
[----:B------:R0:W-:Y:S01]  /*2ef30*/  STL [R1+0x204c], R52 ;  /* 0x00204c3401007387 */ /* 0x0001e20000100800 */
[----:B-1----:R-:W-:-:S03]  /*2ef40*/  IMAD.X R21, R49, 0x1, R92, P3 ;  /* 0x0000000131157824 */ /* 0x002fc600018e065c */
[----:B0-----:R-:W4:Y:S04]  /*2ef50*/  LDL.LU.64 R52, [R1+0xe58] ;  /* 0x000e580001347983 */ /* 0x001f280000300a00 */
[----:B------:R0:W-:Y:S04]  /*2ef60*/  STL [R1+0xe20], R50 ;  /* 0x000e203201007387 */ /* 0x0001e80000100800 */
[----:B0-----:R-:W4:Y:S01]  /*2ef70*/  LDL.LU.64 R50, [R1+0xe60] ;  /* 0x000e600001327983 */ /* 0x001f220000300a00 */
[----:B------:R-:W-:-:S03]  /*2ef80*/  IMAD.X R46, R47, 0x1, R92, P4 ;  /* 0x000000012f2e7824 */ /* 0x000fc600020e065c */
[----:B------:R0:W-:Y:S04]  /*2ef90*/  STL [R1+0xe28], R21 ;  /* 0x000e281501007387 */ /* 0x0001e80000100800 */
[----:B------:R-:W-:Y:S01]  /*2efa0*/  STL [R1+0xe30], R46 ;  /* 0x000e302e01007387 */ /* 0x000fe20000100800 */
[-C--:B0-----:R-:W-:Y:S02]  /*2efb0*/  IADD3 R21, P1, PT, R44, R93.reuse, RZ ;  /* 0x0000005d2c157210 */ /* 0x081fe40007f3e0ff */
[----:B------:R-:W-:-:S03]  /*2efc0*/  IADD3 R47, P3, PT, R84, R93, RZ ;  /* 0x0000005d542f7210 */ /* 0x000fc60007f7e0ff */
[----:B------:R0:W-:Y:S04]  /*2efd0*/  STL [R1+0x2050], R21 ;  /* 0x0020501501007387 */ /* 0x0001e80000100800 */
[----:B------:R-:W-:Y:S04]  /*2efe0*/  STL [R1+0x2054], R47 ;  /* 0x0020542f01007387 */ /* 0x000fe80000100800 */
[----:B------:R-:W4:Y:S01]  /*2eff0*/  LDL.LU.64 R48, [R1+0xe68] ;  /* 0x000e680001307983 */ /* 0x000f220000300a00 */
[--C-:B0-----:R-:W-:Y:S02]  /*2f000*/  IMAD.X R21, R45, 0x1, R92.reuse, P1 ;  /* 0x000000012d157824 */ /* 0x101fe400008e065c */
[----:B------:R-:W-:Y:S01]  /*2f010*/  IMAD.X R85, R85, 0x1, R92, P3 ;  /* 0x0000000155557824 */ /* 0x000fe200018e065c */
[----:B--2---:R-:W-:-:S05]  /*2f020*/  IADD3 R46, P4, PT, R2, R93, RZ ;  /* 0x0000005d022e7210 */ /* 0x004fca0007f9e0ff */
[----:B------:R0:W-:Y:S04]  /*2f030*/  STL [R1+0x2058], R46 ;  /* 0x0020582e01007387 */ /* 0x0001e80000100800 */
[----:B0-----:R-:W2:Y:S04]  /*2f040*/  LDL.LU.64 R46, [R1+0xe70] ;  /* 0x000e7000012e7983 */ /* 0x001ea80000300a00 */
[----:B------:R-:W-:Y:S04]  /*2f050*/  STL [R1+0xe38], R21 ;  /* 0x000e381501007387 */ /* 0x000fe80000100800 */
[----:B------:R-:W2:Y:S01]  /*2f060*/  LDL.LU.64 R44, [R1+0xe78] ;  /* 0x000e7800012c7983 */ /* 0x000ea20000300a00 */
[----:B------:R-:W-:-:S03]  /*2f070*/  IMAD.X R84, R3, 0x1, R92, P4 ;  /* 0x0000000103547824 */ /* 0x000fc600020e065c */
[----:B------:R-:W-:Y:S04]  /*2f080*/  STL [R1+0xe40], R85 ;  /* 0x000e405501007387 */ /* 0x000fe80000100800 */
[----:B------:R-:W2:Y:S04]  /*2f090*/  LDL.LU.64 R2, [R1+0xe80] ;  /* 0x000e800001027983 */ /* 0x000ea80000300a00 */
[----:B------:R0:W-:Y:S04]  /*2f0a0*/  STL [R1+0xe48], R84 ;  /* 0x000e485401007387 */ /* 0x0001e80000100800 */
[----:B0-----:R-:W2:Y:S01]  /*2f0b0*/  LDL.LU.64 R84, [R1+0xe88] ;  /* 0x000e880001547983 */ /* 0x001ea20000300a00 */
[----:B---3--:R-:W-:-:S05]  /*2f0c0*/  IADD3 R21, P1, PT, R88, R93, RZ ;  /* 0x0000005d58157210 */ /* 0x008fca0007f3e0ff */
[----:B------:R0:W-:Y:S04]  /*2f0d0*/  STL [R1+0x205c], R21 ;  /* 0x00205c1501007387 */ /* 0x0001e80000100800 */
[----:B------:R-:W3:Y:S01]  /*2f0e0*/  LDL.LU.64 R86, [R1+0xe90] ;  /* 0x000e900001567983 */ /* 0x000ee20000300a00 */
[----:B0-----:R-:W-:Y:S01]  /*2f0f0*/  IMAD.X R21, R89, 0x1, R92, P1 ;  /* 0x0000000159157824 */ /* 0x001fe200008e065c */
[----:B----4-:R-:W-:-:S05]  /*2f100*/  IADD3 R91, P3, PT, R52, R93, RZ ;  /* 0x0000005d345b7210 */ /* 0x010fca0007f7e0ff */
[----:B------:R-:W-:Y:S04]  /*2f110*/  STL [R1+0x2060], R91 ;  /* 0x0020605b01007387 */ /* 0x000fe80000100800 */
[----:B------:R-:W4:Y:S01]  /*2f120*/  LDL.LU.64 R88, [R1+0xe98] ;  /* 0x000e980001587983 */ /* 0x000f220000300a00 */
[----:B------:R-:W-:-:S05]  /*2f130*/  IADD3 R90, P4, PT, R50, R93, RZ ;  /* 0x0000005d325a7210 */ /* 0x000fca0007f9e0ff */
[----:B------:R0:W-:Y:S04]  /*2f140*/  STL [R1+0x2064], R90 ;  /* 0x0020645a01007387 */ /* 0x0001e80000100800 */
[----:B0-----:R-:W4:Y:S04]  /*2f150*/  LDL.LU.64 R90, [R1+0xea0] ;  /* 0x000ea000015a7983 */ /* 0x001f280000300a00 */
[----:B------:R0:W-:Y:S02]  /*2f160*/  STL [R1+0xe50], R21 ;  /* 0x000e501501007387 */ /* 0x0001e40000100800 */
[----:B0-----:R-:W-:-:S02]  /*2f170*/  IMAD.X R21, R53, 0x1, R92, P3 ;  /* 0x0000000135157824 */ /* 0x001fc400018e065c */
[----:B------:R-:W4:Y:S04]  /*2f180*/  LDL.LU.64 R52, [R1+0x3c28] ;  /* 0x003c280001347983 */ /* 0x000f280000300a00 */
[----:B------:R0:W-:Y:S02]  /*2f190*/  STL [R1+0xe58], R21 ;  /* 0x000e581501007387 */ /* 0x0001e40000100800 */
[----:B0-----:R-:W-:Y:S02]  /*2f1a0*/  IMAD.X R21, R51, 0x1, R92, P4 ;  /* 0x0000000133157824 */ /* 0x001fe400020e065c */
[----:B------:R-:W4:Y:S04]  /*2f1b0*/  LDL.LU.64 R50, [R1+0x3c20] ;  /* 0x003c200001327983 */ /* 0x000f280000300a00 */
[----:B------:R0:W-:Y:S02]  /*2f1c0*/  STL [R1+0xe60], R21 ;  /* 0x000e601501007387 */ /* 0x0001e40000100800 */
[----:B0-----:R-:W-:-:S05]  /*2f1d0*/  IADD3 R21, P1, PT, R48, R93, RZ ;  /* 0x0000005d30157210 */ /* 0x001fca0007f3e0ff */
[----:B------:R2:W-:Y:S02]  /*2f1e0*/  STL [R1+0x2068], R21 ;  /* 0x0020681501007387 */ /* 0x0005e40000100800 */
[----:B--2---:R-:W-:-:S05]  /*2f1f0*/  IADD3 R21, P3, PT, R46, R93, RZ ;  /* 0x0000005d2e157210 */ /* 0x004fca0007f7e0ff */
[----:B------:R0:W-:Y:S02]  /*2f200*/  STL [R1+0x206c], R21 ;  /* 0x00206c1501007387 */ /* 0x0001e40000100800 */
[----:B0-----:R-:W-:-:S05]  /*2f210*/  IADD3 R21, P4, PT, R44, R93, RZ ;  /* 0x0000005d2c157210 */ /* 0x001fca0007f9e0ff */
[----:B------:R0:W-:Y:S02]  /*2f220*/  STL [R1+0x2070], R21 ;  /* 0x0020701501007387 */ /* 0x0001e40000100800 */
[--C-:B0-----:R-:W-:Y:S02]  /*2f230*/  IMAD.X R21, R49, 0x1, R92.reuse, P1 ;  /* 0x0000000131157824 */ /* 0x101fe400008e065c */
[----:B------:R-:W2:Y:S04]  /*2f240*/  LDL.LU.64 R48, [R1+0x3c18] ;  /* 0x003c180001307983 */ /* 0x000ea80000300a00 */
[----:B------:R0:W-:Y:S02]  /*2f250*/  STL [R1+0xe68], R21 ;  /* 0x000e681501007387 */ /* 0x0001e40000100800 */
[----:B0-----:R-:W-:-:S02]  /*2f260*/  IMAD.X R21, R47, 0x1, R92, P3 ;  /* 0x000000012f157824 */ /* 0x001fc400018e065c */
[----:B------:R-:W2:Y:S04]  /*2f270*/  LDL.LU.64 R46, [R1+0x3c10] ;  /* 0x003c1000012e7983 */ /* 0x000ea80000300a00 */
[----:B------:R0:W-:Y:S02]  /*2f280*/  STL [R1+0xe70], R21 ;  /* 0x000e701501007387 */ /* 0x0001e40000100800 */
[----:B0-----:R-:W-:Y:S02]  /*2f290*/  IMAD.X R21, R45, 0x1, R92, P4 ;  /* 0x000000012d157824 */ /* 0x001fe400020e065c */
[----:B------:R-:W2:Y:S04]  /*2f2a0*/  LDL.LU.64 R44, [R1+0x3c08] ;  /* 0x003c0800012c7983 */ /* 0x000ea80000300a00 */
[----:B------:R0:W-:Y:S02]  /*2f2b0*/  STL [R1+0xe78], R21 ;  /* 0x000e781501007387 */ /* 0x0001e40000100800 */
[----:B0-----:R-:W-:-:S05]  /*2f2c0*/  IADD3 R21, P1, PT, R2, R93, RZ ;  /* 0x0000005d02157210 */ /* 0x001fca0007f3e0ff */
[----:B------:R0:W-:Y:S02]  /*2f2d0*/  STL [R1+0x2074], R21 ;  /* 0x0020741501007387 */ /* 0x0001e40000100800 */
[----:B0-----:R-:W-:-:S05]  /*2f2e0*/  IADD3 R21, P3, PT, R84, R93, RZ ;  /* 0x0000005d54157210 */ /* 0x001fca0007f7e0ff */
[----:B------:R3:W-:Y:S02]  /*2f2f0*/  STL [R1+0x2078], R21 ;  /* 0x0020781501007387 */ /* 0x0007e40000100800 */
[----:B---3--:R-:W-:-:S05]  /*2f300*/  IADD3 R21, P4, PT, R86, R93, RZ ;  /* 0x0000005d56157210 */ /* 0x008fca0007f9e0ff */
[----:B------:R0:W-:Y:S02]  /*2f310*/  STL [R1+0x207c], R21 ;  /* 0x00207c1501007387 */ /* 0x0001e40000100800 */
[--C-:B0-----:R-:W-:Y:S02]  /*2f320*/  IMAD.X R21, R3, 0x1, R92.reuse, P1 ;  /* 0x0000000103157824 */ /* 0x101fe400008e065c */
[----:B------:R-:W3:Y:S04]  /*2f330*/  LDL.LU.64 R2, [R1+0x3c00] ;  /* 0x003c000001027983 */ /* 0x000ee80000300a00 */
[----:B------:R0:W-:Y:S02]  /*2f340*/  STL [R1+0xe80], R21 ;  /* 0x000e801501007387 */ /* 0x0001e40000100800 */
[----:B0-----:R-:W-:-:S02]  /*2f350*/  IMAD.X R21, R85, 0x1, R92, P3 ;  /* 0x0000000155157824 */ /* 0x001fc400018e065c */
[----:B------:R-:W2:Y:S04]  /*2f360*/  LDL.LU.64 R84, [R1+0x3bf8] ;  /* 0x003bf80001547983 */ /* 0x000ea80000300a00 */
[----:B------:R0:W-:Y:S02]  /*2f370*/  STL [R1+0xe88], R21 ;  /* 0x000e881501007387 */ /* 0x0001e40000100800 */
[----:B0-----:R-:W-:Y:S02]  /*2f380*/  IMAD.X R21, R87, 0x1, R92, P4 ;  /* 0x0000000157157824 */ /* 0x001fe400020e065c */
[----:B------:R-:W3:Y:S04]  /*2f390*/  LDL.LU.64 R86, [R1+0x3bf0] ;  /* 0x003bf00001567983 */ /* 0x000ee80000300a00 */
[----:B------:R4:W-:Y:S02]  /*2f3a0*/  STL [R1+0xe90], R21 ;  /* 0x000e901501007387 */ /* 0x0009e40000100800 */
[----:B----4-:R-:W-:-:S05]  /*2f3b0*/  IADD3 R21, P1, PT, R88, R93, RZ ;  /* 0x0000005d58157210 */ /* 0x010fca0007f3e0ff */
[----:B------:R0:W-:Y:S02]  /*2f3c0*/  STL [R1+0xe98], R21 ;  /* 0x000e981501007387 */ /* 0x0001e40000100800 */
[----:B0-----:R-:W-:-:S05]  /*2f3d0*/  IADD3 R21, P3, PT, R90, R93, RZ ;  /* 0x0000005d5a157210 */ /* 0x001fca0007f7e0ff */
[----:B------:R2:W-:Y:S02]  /*2f3e0*/  STL [R1+0x2080], R21 ;  /* 0x0020801501007387 */ /* 0x0005e40000100800 */
[----:B--2---:R-:W-:Y:S01]  /*2f3f0*/  IADD3 R21, P4, PT, R84, R93, RZ ;  /* 0x0000005d54157210 */ /* 0x004fe20007f9e0ff */
[--C-:B------:R-:W-:Y:S02]  /*2f400*/  IMAD.X R84, R89, 0x1, R92.reuse, P1 ;  /* 0x0000000159547824 */ /* 0x100fe400008e065c */
[----:B------:R-:W2:Y:S04]  /*2f410*/  LDL.LU.64 R88, [R1+0x3be8] ;  /* 0x003be80001587983 */ /* 0x000ea80000300a00 */
[----:B------:R0:W-:Y:S02]  /*2f420*/  STL [R1+0x2084], R21 ;  /* 0x0020841501007387 */ /* 0x0001e40000100800 */
[----:B0-----:R-:W-:-:S02]  /*2f430*/  IMAD.X R21, R91, 0x1, R92, P3 ;  /* 0x000000015b157824 */ /* 0x001fc400018e065c */
[----:B------:R-:W4:Y:S04]  /*2f440*/  LDL.LU.64 R90, [R1+0x3be0] ;  /* 0x003be000015a7983 */ /* 0x000f280000300a00 */
[----:B------:R3:W-:Y:S02]  /*2f450*/  STL [R1+0xea0], R21 ;  /* 0x000ea01501007387 */ /* 0x0007e40000100800 */
[----:B---3--:R-:W-:-:S05]  /*2f460*/  IADD3 R21, P1, PT, R86, R93, RZ ;  /* 0x0000005d56157210 */ /* 0x008fca0007f3e0ff */
[----:B------:R2:W-:Y:S01]  /*2f470*/  STL [R1+0x2088], R21 ;  /* 0x0020881501007387 */ /* 0x0005e20000100800 */
[----:B------:R-:W-:Y:S01]  /*2f480*/  IMAD.X R85, R85, 0x1, R92, P4 ;  /* 0x0000000155557824 */ /* 0x000fe200020e065c */
[----:B------:R-:W-:Y:S02]  /*2f490*/  PRMT R2, RZ, 0x7610, R2 ;  /* 0x00007610ff027816 */ /* 0x000fe40000000002 */
[----:B--2---:R-:W-:-:S05]  /*2f4a0*/  IADD3 R21, P3, PT, R88, R93, RZ ;  /* 0x0000005d58157210 */ /* 0x004fca0007f7e0ff */
[----:B------:R4:W-:Y:S02]  /*2f4b0*/  STL [R1+0x208c], R21 ;  /* 0x00208c1501007387 */ /* 0x0009e40000100800 */
[----:B----4-:R-:W-:-:S05]  /*2f4c0*/  IADD3 R21, P4, PT, R90, R93, RZ ;  /* 0x0000005d5a157210 */ /* 0x010fca0007f9e0ff */
[----:B------:R0:W-:Y:S04]  /*2f4d0*/  STL [R1+0x2090], R21 ;  /* 0x0020901501007387 */ /* 0x0001e80000100800 */
[----:B0-----:R-:W2:Y:S04]  /*2f4e0*/  LDL.LU R21, [R1+0x56c] ;  /* 0x00056c0001157983 */ /* 0x001ea80000300800 */
        /* <DEDUP_REMOVED lines=16> */
[----:B------:R0:W-:Y:S04]  /*2f5f0*/  STL.S16 [R1+0x150c], R2 ;  /* 0x00150c0201007387 */ /* 0x0001e80000100600 */
[----:B0-----:R-:W3:Y:S02]  /*2f600*/  LDL.LU R2, [R1+0x3bd8] ;  /* 0x003bd80001027983 */ /* 0x001ee40000300800 */
[----:B---3--:R-:W-:-:S05]  /*2f610*/  PRMT R2, RZ, 0x7610, R2 ;  /* 0x00007610ff027816 */ /* 0x008fca0000000002 */
[----:B------:R0:W-:Y:S04]  /*2f620*/  STL.S16 [R1+0x1508], R2 ;  /* 0x0015080201007387 */ /* 0x0001e80000100600 */
[----:B0-----:R-:W3:Y:S01]  /*2f630*/  LDL.LU R2, [R1+0x3bd4] ;  /* 0x003bd40001027983 */ /* 0x001ee20000300800 */
[----:B--2---:R-:W-:-:S05]  /*2f640*/  VIADD R21, R21, 0x1 ;  /* 0x0000000115157836 */ /* 0x004fca0000000000 */
[----:B------:R-:W-:Y:S01]  /*2f650*/  STL [R1+0x56c], R21 ;  /* 0x00056c1501007387 */ /* 0x000fe20000100800 */
[----:B---3--:R-:W-:-:S05]  /*2f660*/  PRMT R2, RZ, 0x7610, R2 ;  /* 0x00007610ff027816 */ /* 0x008fca0000000002 */
[----:B------:R0:W-:Y:S04]  /*2f670*/  STL.S16 [R1+0x1504], R2 ;  /* 0x0015040201007387 */ /* 0x0001e80000100600 */
[----:B0-----:R-:W2:Y:S02]  /*2f680*/  LDL.LU R2, [R1+0x3bd0] ;  /* 0x003bd00001027983 */ /* 0x001ea40000300800 */
[----:B--2---:R-:W-:-:S05]  /*2f690*/  PRMT R2, RZ, 0x7610, R2 ;  /* 0x00007610ff027816 */ /* 0x004fca0000000002 */
        /* <DEDUP_REMOVED lines=166> */
[----:B0-----:R-:W2:Y:S01]  /*30100*/  LDL.LU R2, [R1+0x3af0] ;  /* 0x003af00001027983 */ /* 0x001ea20000300800 */
[----:B------:R-:W-:Y:S02]  /*30110*/  PRMT R3, RZ, 0x7610, R3 ;  /* 0x00007610ff037816 */ /* 0x000fe40000000003 */
[----:B--2---:R-:W-:-:S05]  /*30120*/  PRMT R2, RZ, 0x7610, R2 ;  /* 0x00007610ff027816 */ /* 0x004fca0000000002 */
[----:B------:R-:W-:Y:S04]  /*30130*/  STL [R1+0x3480], R2 ;  /* 0x0034800201007387 */ /* 0x000fe80000100800 */
        /* <DEDUP_REMOVED lines=274> */
[--C-:B------:R-:W-:Y:S02]  /*31260*/  IMAD.X R86, R87, 0x1, R92.reuse, P1 ;  /* 0x0000000157567824 */ /* 0x100fe400008e065c */
[--C-:B------:R-:W-:Y:S02]  /*31270*/  IMAD.X R88, R89, 0x1, R92.reuse, P3 ;  /* 0x0000000159587824 */ /* 0x100fe400018e065c */
[--C-:B------:R-:W-:Y:S01]  /*31280*/  IMAD.X R90, R91, 0x1, R92.reuse, P4 ;  /* 0x000000015b5a7824 */ /* 0x100fe200020e065c */
[----:B------:R-:W-:-:S05]  /*31290*/  PRMT R92, RZ, 0x7610, R92 ;  /* 0x00007610ff5c7816 */ /* 0x000fca000000005c */
[----:B------:R-:W-:Y:S01]  /*312a0*/  STL [R1+0x31b0], R92 ;  /* 0x0031b05c01007387 */ /* 0x000fe20000100800 */
        /* <DEDUP_REMOVED lines=646> */
[----:B------:R-:W-:Y:S02]  /*33b10*/  PRMT R91, RZ, 0x7610, R91 ;  /* 0x00007610ff5b7816 */ /* 0x000fe4000000005b */
[----:B------:R-:W-:Y:S02]  /*33b20*/  PRMT R89, RZ, 0x7610, R89 ;  /* 0x00007610ff597816 */ /* 0x000fe40000000059 */
[----:B------:R-:W-:-:S02]  /*33b30*/  PRMT R87, RZ, 0x7610, R87 ;  /* 0x00007610ff577816 */ /* 0x000fc40000000057 */
[----:B------:R-:W-:Y:S02]  /*33b40*/  PRMT R83, RZ, 0x7610, R83 ;  /* 0x00007610ff537816 */ /* 0x000fe40000000053 */
[----:B------:R-:W-:Y:S02]  /*33b50*/  PRMT R81, RZ, 0x7610, R81 ;  /* 0x00007610ff517816 */ /* 0x000fe40000000051 */
        /* <DEDUP_REMOVED lines=27> */
[----:B--2---:R-:W-:-:S05]  /*33d10*/  PRMT R4, RZ, 0x7610, R4 ;  /* 0x00007610ff047816 */ /* 0x004fca0000000004 */
[----:B------:R0:W-:Y:S04]  /*33d20*/  STL.S16 [R1+0x1054], R4 ;  /* 0x0010540401007387 */ /* 0x0001e80000100600 */
[----:B------:R-:W-:Y:S04]  /*33d30*/  STL.S16 [R1+0x1050], R92 ;  /* 0x0010505c01007387 */ /* 0x000fe80000100600 */
        /* <DEDUP_REMOVED lines=16> */
[----:B------:R1:W-:Y:S01]  /*33e40*/  STL.S16 [R1+0x102c], R45 ;  /* 0x00102c2d01007387 */ /* 0x0003e20000100600 */
[----:B------:R-:W-:-:S02]  /*33e50*/  PRMT R93, RZ, 0x7610, R93 ;  /* 0x00007610ff5d7816 */ /* 0x000fc4000000005d */
[----:B------:R-:W-:Y:S01]  /*33e60*/  PRMT R0, RZ, 0x7610, R0 ;  /* 0x00007610ff007816 */ /* 0x000fe20000000000 */
[----:B0-----:R-:W0:Y:S01]  /*33e70*/  LDC R4, c[0x0][0x3a0] ;  /* 0x0000e800ff047b82 */ /* 0x001e220000000800 */
[----:B-1----:R-:W2:Y:S04]  /*33e80*/  LDL.LU R45, [R1+0x2094] ;  /* 0x00209400012d7983 */ /* 0x002ea80000300800 */
[----:B------:R-:W-:Y:S04]  /*33e90*/  STL.S16 [R1+0x1028], R57 ;  /* 0x0010283901007387 */ /* 0x000fe80000100600 */
[----:B------:R1:W-:Y:S04]  /*33ea0*/  STL.S16 [R1+0x1024], R47 ;  /* 0x0010242f01007387 */ /* 0x0003e80000100600 */
[----:B-1----:R-:W3:Y:S04]  /*33eb0*/  LDL.LU R47, [R1+0x2098] ;  /* 0x00209800012f7983 */ /* 0x002ee80000300800 */
[----:B------:R1:W-:Y:S04]  /*33ec0*/  STL.S16 [R1+0x1020], R49 ;  /* 0x0010203101007387 */ /* 0x0003e80000100600 */
[----:B-1----:R-:W4:Y:S04]  /*33ed0*/  LDL.LU R49, [R1+0xea8] ;  /* 0x000ea80001317983 */ /* 0x002f280000300800 */
[----:B------:R1:W-:Y:S04]  /*33ee0*/  STL.S16 [R1+0x101c], R51 ;  /* 0x00101c3301007387 */ /* 0x0003e80000100600 */
[----:B-1----:R-:W4:Y:S04]  /*33ef0*/  LDL.LU R51, [R1+0xeac] ;  /* 0x000eac0001337983 */ /* 0x002f280000300800 */
[----:B------:R-:W-:Y:S04]  /*33f00*/  STL.S16 [R1+0x1018], R55 ;  /* 0x0010183701007387 */ /* 0x000fe80000100600 */
[----:B------:R1:W-:Y:S04]  /*33f10*/  STL.S16 [R1+0x1014], R53 ;  /* 0x0010143501007387 */ /* 0x0003e80000100600 */
[----:B-1----:R-:W4:Y:S04]  /*33f20*/  LDL.LU R53, [R1+0xec0] ;  /* 0x000ec00001357983 */ /* 0x002f280000300800 */
[----:B------:R-:W-:Y:S04]  /*33f30*/  STL.S16 [R1+0x1010], R35 ;  /* 0x0010102301007387 */ /* 0x000fe80000100600 */
[----:B------:R-:W-:Y:S04]  /*33f40*/  STL.S16 [R1+0x100c], R33 ;  /* 0x00100c2101007387 */ /* 0x000fe80000100600 */
[----:B------:R-:W4:Y:S04]  /*33f50*/  LDL.LU R55, [R1+0xec4] ;  /* 0x000ec40001377983 */ /* 0x000f280000300800 */
[----:B------:R-:W-:Y:S04]  /*33f60*/  STL.S16 [R1+0x1008], R31 ;  /* 0x0010081f01007387 */ /* 0x000fe80000100600 */
[----:B------:R-:W4:Y:S04]  /*33f70*/  LDL.LU R57, [R1+0xec8] ;  /* 0x000ec80001397983 */ /* 0x000f280000300800 */
[----:B------:R-:W-:Y:S04]  /*33f80*/  STL.S16 [R1+0x1004], R29 ;  /* 0x0010041d01007387 */ /* 0x000fe80000100600 */
[----:B------:R-:W4:Y:S04]  /*33f90*/  LDL.LU R59, [R1+0xecc] ;  /* 0x000ecc00013b7983 */ /* 0x000f280000300800 */
[----:B------:R-:W-:Y:S04]  /*33fa0*/  STL.S16 [R1+0x1000], R27 ;  /* 0x0010001b01007387 */ /* 0x000fe80000100600 */
[----:B------:R-:W-:Y:S04]  /*33fb0*/  STL.S16 [R1+0xffc], R25 ;  /* 0x000ffc1901007387 */ /* 0x000fe80000100600 */
[----:B------:R-:W4:Y:S04]  /*33fc0*/  LDL.LU R61, [R1+0xed0] ;  /* 0x000ed000013d7983 */ /* 0x000f280000300800 */
[----:B------:R1:W-:Y:S04]  /*33fd0*/  STL.S16 [R1+0xff8], R23 ;  /* 0x000ff81701007387 */ /* 0x0003e80000100600 */
[----:B------:R-:W-:Y:S04]  /*33fe0*/  STL.S16 [R1+0xff4], R3 ;  /* 0x000ff40301007387 */ /* 0x000fe80000100600 */
[----:B------:R-:W4:Y:S04]  /*33ff0*/  LDL.LU R63, [R1+0xed4] ;  /* 0x000ed400013f7983 */ /* 0x000f280000300800 */
[----:B------:R-:W4:Y:S04]  /*34000*/  LDL.LU R65, [R1+0xed8] ;  /* 0x000ed80001417983 */ /* 0x000f280000300800 */
[----:B------:R-:W-:Y:S04]  /*34010*/  STL.S16 [R1+0xff0], R2 ;  /* 0x000ff00201007387 */ /* 0x000fe80000100600 */
[----:B------:R-:W4:Y:S04]  /*34020*/  LDL.LU R67, [R1+0xedc] ;  /* 0x000edc0001437983 */ /* 0x000f280000300800 */
[----:B------:R-:W-:Y:S04]  /*34030*/  STL [R1+0x2840], R93 ;  /* 0x0028405d01007387 */ /* 0x000fe80000100800 */
[----:B------:R0:W-:Y:S04]  /*34040*/  STL [R1+0x2850], R0 ;  /* 0x0028500001007387 */ /* 0x0001e80000100800 */
[----:B------:R-:W4:Y:S01]  /*34050*/  LDL.LU R69, [R1+0xee0] ;  /* 0x000ee00001457983 */ /* 0x000f220000300800 */
[----:B--2---:R-:W-:-:S04]  /*34060*/  LOP3.LUT R45, R45, R44, RZ, 0x3c, !PT ;  /* 0x0000002c2d2d7212 */ /* 0x004fc800078e3cff */
[----:B------:R-:W-:Y:S02]  /*34070*/  LOP3.LUT R44, R45, R44, RZ, 0x3c, !PT ;  /* 0x0000002c2d2c7212 */ /* 0x000fe400078e3cff */
[----:B---3--:R-:W-:Y:S02]  /*34080*/  LOP3.LUT R47, R47, R46, RZ, 0x3c, !PT ;  /* 0x0000002e2f2f7212 */ /* 0x008fe400078e3cff */
[----:B------:R-:W-:Y:S02]  /*34090*/  LOP3.LUT R45, R45, R44, RZ, 0x3c, !PT ;  /* 0x0000002c2d2d7212 */ /* 0x000fe400078e3cff */
[----:B------:R-:W-:-:S04]  /*340a0*/  LOP3.LUT R46, R47, R46, RZ, 0x3c, !PT ;  /* 0x0000002e2f2e7212 */ /* 0x000fc800078e3cff */
[----:B------:R-:W-:Y:S02]  /*340b0*/  LOP3.LUT R47, R47, R46, RZ, 0x3c, !PT ;  /* 0x0000002e2f2f7212 */ /* 0x000fe400078e3cff */
[-C--:B----4-:R-:W-:Y:S01]  /*340c0*/  LOP3.LUT R49, R49, R48.reuse, RZ, 0x3c, !PT ;  /* 0x0000003031317212 */ /* 0x090fe200078e3cff */
[----:B------:R-:W-:Y:S03]  /*340d0*/  STL.64 [R1+0x24e0], R44 ;  /* 0x0024e02c01007387 */ /* 0x000fe60000100a00 */
[C---:B------:R-:W-:Y:S01]  /*340e0*/  LOP3.LUT R48, R49.reuse, R48, RZ, 0x3c, !PT ;  /* 0x0000003031307212 */ /* 0x040fe200078e3cff */
[----:B------:R-:W-:Y:S04]  /*340f0*/  STL.64 [R1+0x24e8], R46 ;  /* 0x0024e82e01007387 */ /* 0x000fe80000100a00 */
[----:B------:R-:W2:Y:S01]  /*34100*/  LDL.LU R71, [R1+0xee4] ;  /* 0x000ee40001477983 */ /* 0x000ea20000300800 */
[----:B------:R-:W-:-:S05]  /*34110*/  LOP3.LUT R49, R49, R48, RZ, 0x3c, !PT ;  /* 0x0000003031317212 */ /* 0x000fca00078e3cff */
[----:B------:R-:W-:Y:S04]  /*34120*/  STL.64 [R1+0x24f0], R48 ;  /* 0x0024f03001007387 */ /* 0x000fe80000100a00 */
[----:B------:R-:W3:Y:S01]  /*34130*/  LDL.LU R73, [R1+0xee8] ;  /* 0x000ee80001497983 */ /* 0x000ee20000300800 */
[----:B------:R-:W-:-:S04]  /*34140*/  LOP3.LUT R51, R51, R50, RZ, 0x3c, !PT ;  /* 0x0000003233337212 */ /* 0x000fc800078e3cff */
[----:B------:R-:W-:Y:S02]  /*34150*/  LOP3.LUT R50, R51, R50, RZ, 0x3c, !PT ;  /* 0x0000003233327212 */ /* 0x000fe400078e3cff */
[----:B------:R-:W-:Y:S02]  /*34160*/  LOP3.LUT R53, R53, R52, RZ, 0x3c, !PT ;  /* 0x0000003435357212 */ /* 0x000fe400078e3cff */
[----:B------:R-:W-:Y:S02]  /*34170*/  LOP3.LUT R55, R55, R54, RZ, 0x3c, !PT ;  /* 0x0000003637377212 */ /* 0x000fe400078e3cff */
[----:B------:R-:W-:Y:S02]  /*34180*/  LOP3.LUT R52, R53, R52, RZ, 0x3c, !PT ;  /* 0x0000003435347212 */ /* 0x000fe400078e3cff */
[----:B------:R-:W-:Y:S02]  /*34190*/  LOP3.LUT R51, R51, R50, RZ, 0x3c, !PT ;  /* 0x0000003233337212 */ /* 0x000fe400078e3cff */
[----:B------:R-:W-:-:S02]  /*341a0*/  LOP3.LUT R54, R55, R54, RZ, 0x3c, !PT ;  /* 0x0000003637367212 */ /* 0x000fc400078e3cff */
[----:B------:R-:W-:Y:S02]  /*341b0*/  LOP3.LUT R53, R53, R52, RZ, 0x3c, !PT ;  /* 0x0000003435357212 */ /* 0x000fe400078e3cff */
[----:B------:R-:W-:Y:S01]  /*341c0*/  LOP3.LUT R55, R55, R54, RZ, 0x3c, !PT ;  /* 0x0000003637377212 */ /* 0x000fe200078e3cff */
[----:B------:R-:W-:Y:S04]  /*341d0*/  STL.64 [R1+0x24f8], R50 ;  /* 0x0024f83201007387 */ /* 0x000fe80000100a00 */
[----:B------:R-:W-:Y:S04]  /*341e0*/  STL.64 [R1+0x2500], R52 ;  /* 0x0025003401007387 */ /* 0x000fe80000100a00 */
[----:B------:R-:W-:Y:S04]  /*341f0*/  STL.64 [R1+0x2508], R54 ;  /* 0x0025083601007387 */ /* 0x000fe80000100a00 */
[----:B------:R-:W4:Y:S01]  /*34200*/  LDL.LU R75, [R1+0xeec] ;  /* 0x000eec00014b7983 */ /* 0x000f220000300800 */
[----:B------:R-:W-:-:S02]  /*34210*/  LOP3.LUT R57, R57, R56, RZ, 0x3c, !PT ;  /* 0x0000003839397212 */ /* 0x000fc400078e3cff */
[----:B------:R-:W-:Y:S02]  /*34220*/  LOP3.LUT R59, R59, R58, RZ, 0x3c, !PT ;  /* 0x0000003a3b3b7212 */ /* 0x000fe400078e3cff */
[----:B------:R-:W-:Y:S02]  /*34230*/  LOP3.LUT R61, R61, R60, RZ, 0x3c, !PT ;  /* 0x0000003c3d3d7212 */ /* 0x000fe400078e3cff */
[----:B------:R-:W-:Y:S02]  /*34240*/  LOP3.LUT R63, R63, R62, RZ, 0x3c, !PT ;  /* 0x0000003e3f3f7212 */ /* 0x000fe400078e3cff */
[----:B------:R-:W-:Y:S02]  /*34250*/  LOP3.LUT R56, R57, R56, RZ, 0x3c, !PT ;  /* 0x0000003839387212 */ /* 0x000fe400078e3cff */
[----:B------:R-:W-:Y:S02]  /*34260*/  LOP3.LUT R58, R59, R58, RZ, 0x3c, !PT ;  /* 0x0000003a3b3a7212 */ /* 0x000fe400078e3cff */
        /* <DEDUP_REMOVED lines=9> */
[----:B------:R-:W-:Y:S01]  /*34300*/  LOP3.LUT R66, R67, R66, RZ, 0x3c, !PT ;  /* 0x0000004243427212 */ /* 0x000fe200078e3cff */
[----:B------:R-:W-:Y:S04]  /*34310*/  STL.64 [R1+0x2510], R56 ;  /* 0x0025103801007387 */ /* 0x000fe80000100a00 */
[----:B------:R-:W4:Y:S04]  /*34320*/  LDL.LU R77, [R1+0xef0] ;  /* 0x000ef000014d7983 */ /* 0x000f280000300800 */
[----:B------:R-:W-:Y:S01]  /*34330*/  STL.64 [R1+0x2518], R58 ;  /* 0x0025183a01007387 */ /* 0x000fe20000100a00 */
[----:B------:R-:W-:-:S03]  /*34340*/  LOP3.LUT R65, R65, R64, RZ, 0x3c, !PT ;  /* 0x0000004041417212 */ /* 0x000fc600078e3cff */
[----:B------:R-:W-:Y:S01]  /*34350*/  STL.64 [R1+0x2538], R60 ;  /* 0x0025383c01007387 */ /* 0x000fe20000100a00 */
[----:B------:R-:W-:-:S03]  /*34360*/  LOP3.LUT R67, R67, R66, RZ, 0x3c, !PT ;  /* 0x0000004243437212 */ /* 0x000fc600078e3cff */
[----:B------:R-:W-:Y:S04]  /*34370*/  STL.64 [R1+0x2540], R62 ;  /* 0x0025403e01007387 */ /* 0x000fe80000100a00 */
[----:B------:R-:W4:Y:S04]  /*34380*/  LDL.LU R79, [R1+0xef4] ;  /* 0x000ef400014f7983 */ /* 0x000f280000300800 */
[----:B------:R-:W4:Y:S04]  /*34390*/  LDL.LU R81, [R1+0xef8] ;  /* 0x000ef80001517983 */ /* 0x000f280000300800 */
[----:B------:R-:W-:Y:S04]  /*343a0*/  STL.64 [R1+0x2548], R64 ;  /* 0x0025484001007387 */ /* 0x000fe80000100a00 */
[----:B------:R-:W-:Y:S04]  /*343b0*/  STL.64 [R1+0x2550], R66 ;  /* 0x0025504201007387 */ /* 0x000fe80000100a00 */
[----:B------:R-:W4:Y:S01]  /*343c0*/  LDL.LU R83, [R1+0xefc] ;  /* 0x000efc0001537983 */ /* 0x000f220000300800 */
[----:B0-----:R-:W-:-:S03]  /*343d0*/  IMAD R4, R21, -0x80, R4 ;  /* 0xffffff8015047824 */ /* 0x001fc600078e0204 */
[----:B------:R-:W4:Y:S01]  /*343e0*/  LDL.LU R21, [R1+0xf00] ;  /* 0x000f000001157983 */ /* 0x000f220000300800 */
[----:B------:R-:W-:-:S04]  /*343f0*/  LOP3.LUT R69, R69, R68, RZ, 0x3c, !PT ;  /* 0x0000004445457212 */ /* 0x000fc800078e3cff */
[----:B------:R-:W-:-:S04]  /*34400*/  LOP3.LUT R68, R69, R68, RZ, 0x3c, !PT ;  /* 0x0000004445447212 */ /* 0x000fc800078e3cff */
[----:B------:R-:W-:Y:S01]  /*34410*/  LOP3.LUT R69, R69, R68, RZ, 0x3c, !PT ;  /* 0x0000004445457212 */ /* 0x000fe200078e3cff */
[----:B------:R-:W-:Y:S04]  /*34420*/  STL [R1+0x25cc], R68 ;  /* 0x0025cc4401007387 */ /* 0x000fe80000100800 */
[----:B------:R-:W-:Y:S04]  /*34430*/  STL [R1+0x25c8], R69 ;  /* 0x0025c84501007387 */ /* 0x000fe80000100800 */
[----:B------:R-:W-:Y:S04]  /*34440*/  STL.64 [R1+0x25d8], R68 ;  /* 0x0025d84401007387 */ /* 0x000fe80000100a00 */
[----:B-1----:R-:W4:Y:S01]  /*34450*/  LDL.LU R23, [R1+0xf04] ;  /* 0x000f040001177983 */ /* 0x002f220000300800 */
[----:B--2---:R-:W-:-:S04]  /*34460*/  LOP3.LUT R71, R71, R70, RZ, 0x3c, !PT ;  /* 0x0000004647477212 */ /* 0x004fc800078e3cff */
[----:B------:R-:W-:Y:S02]  /*34470*/  LOP3.LUT R70, R71, R70, RZ, 0x3c, !PT ;  /* 0x0000004647467212 */ /* 0x000fe400078e3cff */
[----:B---3--:R-:W-:Y:S02]  /*34480*/  LOP3.LUT R73, R73, R72, RZ, 0x3c, !PT ;  /* 0x0000004849497212 */ /* 0x008fe400078e3cff */
[----:B------:R-:W-:Y:S02]  /*34490*/  LOP3.LUT R71, R71, R70, RZ, 0x3c, !PT ;  /* 0x0000004647477212 */ /* 0x000fe400078e3cff */
[----:B------:R-:W-:-:S03]  /*344a0*/  LOP3.LUT R72, R73, R72, RZ, 0x3c, !PT ;  /* 0x0000004849487212 */ /* 0x000fc600078e3cff */
[----:B------:R-:W-:Y:S04]  /*344b0*/  STL.64 [R1+0x25e8], R70 ;  /* 0x0025e84601007387 */ /* 0x000fe80000100a00 */
[----:B------:R-:W2:Y:S01]  /*344c0*/  LDL.LU R25, [R1+0xf08] ;  /* 0x000f080001197983 */ /* 0x000ea20000300800 */
[----:B------:R-:W-:-:S03]  /*344d0*/  LOP3.LUT R73, R73, R72, RZ, 0x3c, !PT ;  /* 0x0000004849497212 */ /* 0x000fc600078e3cff */
[----:B------:R-:W3:Y:S04]  /*344e0*/  LDL.LU R27, [R1+0xf0c] ;  /* 0x000f0c00011b7983 */ /* 0x000ee80000300800 */
[----:B------:R-:W3:Y:S04]  /*344f0*/  LDL.LU R29, [R1+0xf10] ;  /* 0x000f1000011d7983 */ /* 0x000ee80000300800 */
[----:B------:R-:W-:Y:S04]  /*34500*/  STL [R1+0x2600], R72 ;  /* 0x0026004801007387 */ /* 0x000fe80000100800 */
[----:B------:R-:W-:Y:S04]  /*34510*/  STL [R1+0x25f0], R73 ;  /* 0x0025f04901007387 */ /* 0x000fe80000100800 */
[----:B------:R-:W-:Y:S04]  /*34520*/  STL.64 [R1+0x2618], R72 ;  /* 0x0026184801007387 */ /* 0x000fe80000100a00 */
[----:B------:R-:W3:Y:S04]  /*34530*/  LDL.LU R31, [R1+0xf14] ;  /* 0x000f1400011f7983 */ /* 0x000ee80000300800 */
[----:B------:R-:W3:Y:S01]  /*34540*/  LDL.LU R33, [R1+0xf18] ;  /* 0x000f180001217983 */ /* 0x000ee20000300800 */
[----:B----4-:R-:W-:-:S04]  /*34550*/  LOP3.LUT R75, R75, R74, RZ, 0x3c, !PT ;  /* 0x0000004a4b4b7212 */ /* 0x010fc800078e3cff */
[----:B------:R-:W-:-:S04]  /*34560*/  LOP3.LUT R74, R75, R74, RZ, 0x3c, !PT ;  /* 0x0000004a4b4a7212 */ /* 0x000fc800078e3cff */
[----:B------:R-:W-:-:S05]  /*34570*/  LOP3.LUT R75, R75, R74, RZ, 0x3c, !PT ;  /* 0x0000004a4b4b7212 */ /* 0x000fca00078e3cff */
[----:B------:R-:W-:Y:S04]  /*34580*/  STL.64 [R1+0x25f8], R74 ;  /* 0x0025f84a01007387 */ /* 0x000fe80000100a00 */
[----:B------:R-:W4:Y:S04]  /*34590*/  LDL.LU R35, [R1+0xf1c] ;  /* 0x000f1c0001237983 */ /* 0x000f280000300800 */
[----:B------:R-:W4:Y:S01]  /*345a0*/  LDL.LU R91, [R1] ;  /* 0x00000000015b7983 */ /* 0x000f220000300800 */
        /* <DEDUP_REMOVED lines=10> */
[----:B------:R-:W-:Y:S01]  /*34650*/  LOP3.LUT R82, R83, R82, RZ, 0x3c, !PT ;  /* 0x0000005253527212 */ /* 0x000fe200078e3cff */
[----:B------:R-:W-:Y:S01]  /*34660*/  STL [R1+0x275c], R76 ;  /* 0x00275c4c01007387 */ /* 0x000fe20000100800 */
[----:B------:R-:W-:-:S03]  /*34670*/  LOP3.LUT R81, R81, R80, RZ, 0x3c, !PT ;  /* 0x0000005051517212 */ /* 0x000fc600078e3cff */
[----:B------:R-:W-:Y:S01]  /*34680*/  STL [R1+0x2758], R77 ;  /* 0x0027584d01007387 */ /* 0x000fe20000100800 */
[----:B------:R-:W-:-:S03]  /*34690*/  LOP3.LUT R20, R21, R20, RZ, 0x3c, !PT ;  /* 0x0000001415147212 */ /* 0x000fc600078e3cff */
[----:B------:R-:W-:Y:S01]  /*346a0*/  STL.64 [R1+0x2768], R76 ;  /* 0x0027684c01007387 */ /* 0x000fe20000100a00 */
[----:B------:R-:W-:-:S03]  /*346b0*/  LOP3.LUT R83, R83, R82, RZ, 0x3c, !PT ;  /* 0x0000005253537212 */ /* 0x000fc600078e3cff */
[----:B------:R-:W-:Y:S04]  /*346c0*/  STL.64 [R1+0x2778], R78 ;  /* 0x0027784e01007387 */ /* 0x000fe80000100a00 */
[----:B------:R-:W-:Y:S04]  /*346d0*/  STL [R1+0x2790], R80 ;  /* 0x0027905001007387 */ /* 0x000fe80000100800 */
[----:B------:R-:W-:Y:S01]  /*346e0*/  STL [R1+0x2780], R81 ;  /* 0x0027805101007387 */ /* 0x000fe20000100800 */
[----:B------:R-:W-:-:S03]  /*346f0*/  LOP3.LUT R21, R21, R20, RZ, 0x3c, !PT ;  /* 0x0000001415157212 */ /* 0x000fc600078e3cff */
[----:B------:R-:W-:Y:S04]  /*34700*/  STL.64 [R1+0x27a8], R80 ;  /* 0x0027a85001007387 */ /* 0x000fe80000100a00 */
[----:B------:R-:W-:Y:S04]  /*34710*/  STL.64 [R1+0x2788], R82 ;  /* 0x0027885201007387 */ /* 0x000fe80000100a00 */
[----:B------:R-:W4:Y:S04]  /*34720*/  LDL.LU R0, [R1+0x8] ;  /* 0x0000080001007983 */ /* 0x000f280000300800 */
[----:B------:R-:W4:Y:S04]  /*34730*/  LDL.LU R93, [R1+0x10] ;  /* 0x00001000015d7983 */ /* 0x000f280000300800 */
[----:B------:R0:W-:Y:S04]  /*34740*/  STL.64 [R1+0x2520], R20 ;  /* 0x0025201401007387 */ /* 0x0001e80000100a00 */
[----:B------:R-:W4:Y:S04]  /*34750*/  LDL.LU R89, [R1+0x18] ;  /* 0x0000180001597983 */ /* 0x000f280000300800 */
[----:B------:R-:W4:Y:S01]  /*34760*/  LDL.LU R87, [R1+0x20] ;  /* 0x0000200001577983 */ /* 0x000f220000300800 */
[----:B------:R-:W-:-:S04]  /*34770*/  LOP3.LUT R23, R23, R22, RZ, 0x3c, !PT ;  /* 0x0000001617177212 */ /* 0x000fc800078e3cff */
[----:B------:R-:W-:-:S04]  /*34780*/  LOP3.LUT R22, R23, R22, RZ, 0x3c, !PT ;  /* 0x0000001617167212 */ /* 0x000fc800078e3cff */
[----:B------:R-:W-:-:S05]  /*34790*/  LOP3.LUT R23, R23, R22, RZ, 0x3c, !PT ;  /* 0x0000001617177212 */ /* 0x000fca00078e3cff */
[----:B------:R-:W-:Y:S01]  /*347a0*/  STL.64 [R1+0x2528], R22 ;  /* 0x0025281601007387 */ /* 0x000fe20000100a00 */
[----:B--2---:R-:W-:Y:S02]  /*347b0*/  LOP3.LUT R25, R25, R24, RZ, 0x3c, !PT ;  /* 0x0000001819197212 */ /* 0x004fe400078e3cff */
[----:B---3--:R-:W-:Y:S02]  /*347c0*/  LOP3.LUT R27, R27, R26, RZ, 0x3c, !PT ;  /* 0x0000001a1b1b7212 */ /* 0x008fe400078e3cff */
        /* <DEDUP_REMOVED lines=14> */
[----:B------:R-:W-:Y:S04]  /*348b0*/  STL.64 [R1+0x2558], R26 ;  /* 0x0025581a01007387 */ /* 0x000fe80000100a00 */
[----:B------:R-:W-:Y:S04]  /*348c0*/  STL.64 [R1+0x2560], R28 ;  /* 0x0025601c01007387 */ /* 0x000fe80000100a00 */
[----:B------:R-:W-:Y:S04]  /*348d0*/  STL.64 [R1+0x2568], R30 ;  /* 0x0025681e01007387 */ /* 0x000fe80000100a00 */
[----:B------:R-:W-:Y:S04]  /*348e0*/  STL.64 [R1+0x2570], R32 ;  /* 0x0025702001007387 */ /* 0x000fe80000100a00 */
[----:B------:R-:W2:Y:S04]  /*348f0*/  LDL.LU R92, [R1+0x28] ;  /* 0x00002800015c7983 */ /* 0x000ea80000300800 */
[----:B------:R-:W3:Y:S01]  /*34900*/  LDL.LU R3, [R1+0x30] ;  /* 0x0000300001037983 */ /* 0x000ee20000300800 */
[----:B----4-:R-:W-:-:S04]  /*34910*/  LOP3.LUT R35, R35, R34, RZ, 0x3c, !PT ;  /* 0x0000002223237212 */ /* 0x010fc800078e3cff */
[----:B------:R-:W-:-:S04]  /*34920*/  LOP3.LUT R34, R35, R34, RZ, 0x3c, !PT ;  /* 0x0000002223227212 */ /* 0x000fc800078e3cff */
[----:B------:R-:W-:-:S05]  /*34930*/  LOP3.LUT R35, R35, R34, RZ, 0x3c, !PT ;  /* 0x0000002223237212 */ /* 0x000fca00078e3cff */
[----:B------:R-:W-:Y:S04]  /*34940*/  STL.64 [R1+0x2578], R34 ;  /* 0x0025782201007387 */ /* 0x000fe80000100a00 */
[----:B------:R-:W4:Y:S01]  /*34950*/  LDL.LU R2, [R1+0x38] ;  /* 0x0000380001027983 */ /* 0x000f220000300800 */
[----:B0-----:R-:W-:-:S03]  /*34960*/  IMAD.MOV.U32 R20, RZ, RZ, R91 ;  /* 0x000000ffff147224 */ /* 0x001fc600078e005b */
[----:B------:R-:W4:Y:S01]  /*34970*/  LDL.LU R91, [R1+0x40] ;  /* 0x00004000015b7983 */ /* 0x000f220000300800 */
[----:B------:R-:W-:-:S05]  /*34980*/  IMAD.MOV.U32 R21, RZ, RZ, R5 ;  /* 0x000000ffff157224 */ /* 0x000fca00078e0005 */
[----:B------:R0:W-:Y:S04]  /*34990*/  STL.64 [R1], R20 ;  /* 0x0000001401007387 */ /* 0x0001e80000100a00 */
[----:B------:R-:W-:Y:S04]  /*349a0*/  STL [R1+0x2630], R5 ;  /* 0x0026300501007387 */ /* 0x000fe80000100800 */
        /* <DEDUP_REMOVED lines=8> */
[----:B------:R-:W-:Y:S01]  /*34a30*/  STL.64 [R1+0x2580], R6 ;  /* 0x0025800601007387 */ /* 0x000fe20000100a00 */
[----:B------:R-:W-:-:S03]  /*34a40*/  IMAD.MOV.U32 R46, RZ, RZ, R93 ;  /* 0x000000ffff2e7224 */ /* 0x000fc600078e005d */
[----:B------:R-:W0:Y:S01]  /*34a50*/  LDL.LU R0, [R1+0x48] ;  /* 0x0000480001007983 */ /* 0x000e220000300800 */
[----:B------:R-:W-:-:S03]  /*34a60*/  IMAD.MOV.U32 R48, RZ, RZ, R89 ;  /* 0x000000ffff307224 */ /* 0x000fc600078e0059 */
[----:B------:R-:W4:Y:S01]  /*34a70*/  LDL.LU R93, [R1+0x50] ;  /* 0x00005000015d7983 */ /* 0x000f220000300800 */
[----:B------:R-:W-:-:S03]  /*34a80*/  IMAD.MOV.U32 R50, RZ, RZ, R87 ;  /* 0x000000ffff327224 */ /* 0x000fc600078e0057 */
[----:B------:R-:W4:Y:S04]  /*34a90*/  LDL.LU R89, [R1+0x58] ;  /* 0x0000580001597983 */ /* 0x000f280000300800 */
[----:B------:R-:W4:Y:S01]  /*34aa0*/  LDL.LU R87, [R1+0x60] ;  /* 0x0000600001577983 */ /* 0x000f220000300800 */
[----:B------:R-:W-:Y:S02]  /*34ab0*/  IMAD.MOV.U32 R45, RZ, RZ, R6 ;  /* 0x000000ffff2d7224 */ /* 0x000fe400078e0006 */
[----:B------:R-:W-:Y:S02]  /*34ac0*/  IMAD.MOV.U32 R47, RZ, RZ, R7 ;  /* 0x000000ffff2f7224 */ /* 0x000fe400078e0007 */
[----:B------:R-:W-:Y:S01]  /*34ad0*/  IMAD.MOV.U32 R49, RZ, RZ, R8 ;  /* 0x000000ffff317224 */ /* 0x000fe200078e0008 */
[----:B------:R-:W-:Y:S04]  /*34ae0*/  STL.64 [R1+0x2588], R8 ;  /* 0x0025880801007387 */ /* 0x000fe80000100a00 */
[----:B------:R-:W-:Y:S01]  /*34af0*/  STL.64 [R1+0x8], R44 ;  /* 0x0000082c01007387 */ /* 0x000fe20000100a00 */
[----:B------:R-:W-:-:S03]  /*34b00*/  IMAD.MOV.U32 R51, RZ, RZ, R9 ;  /* 0x000000ffff337224 */ /* 0x000fc600078e0009 */
        /* <DEDUP_REMOVED lines=8> */
[----:B------:R-:W-:-:S02]  /*34b90*/  IMAD.MOV.U32 R53, RZ, RZ, R10 ;  /* 0x000000ffff357224 */ /* 0x000fc400078e000a */
[----:B------:R-:W-:Y:S02]  /*34ba0*/  IMAD.MOV.U32 R55, RZ, RZ, R11 ;  /* 0x000000ffff377224 */ /* 0x000fe400078e000b */
[----:B------:R-:W-:Y:S02]  /*34bb0*/  IMAD.MOV.U32 R57, RZ, RZ, R12 ;  /* 0x000000ffff397224 */ /* 0x000fe400078e000c */
[----:B------:R-:W-:Y:S02]  /*34bc0*/  IMAD.MOV.U32 R59, RZ, RZ, R13 ;  /* 0x000000ffff3b7224 */ /* 0x000fe400078e000d */
[----:B--2---:R-:W-:Y:S02]  /*34bd0*/  IMAD.MOV.U32 R52, RZ, RZ, R92 ;  /* 0x000000ffff347224 */ /* 0x004fe400078e005c */
[----:B------:R-:W2:Y:S01]  /*34be0*/  LDL.LU R92, [R1+0x68] ;  /* 0x00006800015c7983 */ /* 0x000ea20000300800 */
[----:B---3--:R-:W-:-:S03]  /*34bf0*/  IMAD.MOV.U32 R54, RZ, RZ, R3 ;  /* 0x000000ffff367224 */ /* 0x008fc600078e0003 */
[----:B------:R-:W3:Y:S01]  /*34c00*/  LDL.LU R3, [R1+0x70] ;  /* 0x0000700001037983 */ /* 0x000ee20000300800 */
[----:B----4-:R-:W-:-:S03]  /*34c10*/  IMAD.MOV.U32 R56, RZ, RZ, R2 ;  /* 0x000000ffff387224 */ /* 0x010fc600078e0002 */
[----:B------:R-:W4:Y:S01]  /*34c20*/  LDL.LU R2, [R1+0x78] ;  /* 0x0000780001027983 */ /* 0x000f220000300800 */
[----:B------:R-:W-:-:S03]  /*34c30*/  IMAD.MOV.U32 R58, RZ, RZ, R91 ;  /* 0x000000ffff3a7224 */ /* 0x000fc600078e005b */
[----:B------:R-:W4:Y:S04]  /*34c40*/  LDL.LU R91, [R1+0x80] ;  /* 0x00008000015b7983 */ /* 0x000f280000300800 */
[----:B------:R-:W-:Y:S04]  /*34c50*/  STL.64 [R1+0x25b8], R12 ;  /* 0x0025b80c01007387 */ /* 0x000fe80000100a00 */
[----:B------:R-:W-:Y:S04]  /*34c60*/  STL.64 [R1+0x28], R52 ;  /* 0x0000283401007387 */ /* 0x000fe80000100a00 */
[----:B------:R1:W-:Y:S04]  /*34c70*/  STL.64 [R1+0x2608], R52 ;  /* 0x0026083401007387 */ /* 0x0003e80000100a00 */
[----:B------:R-:W-:Y:S04]  /*34c80*/  STL.64 [R1+0x30], R54 ;  /* 0x0000303601007387 */ /* 0x000fe80000100a00 */
[----:B------:R-:W-:Y:S04]  /*34c90*/  STL.64 [R1+0x2628], R54 ;  /* 0x0026283601007387 */ /* 0x000fe80000100a00 */
[----:B------:R-:W-:Y:S04]  /*34ca0*/  STL.64 [R1+0x38], R56 ;  /* 0x0000383801007387 */ /* 0x000fe80000100a00 */
[----:B------:R-:W-:Y:S04]  /*34cb0*/  STL.64 [R1+0x2638], R56 ;  /* 0x0026383801007387 */ /* 0x000fe80000100a00 */
[----:B------:R-:W-:Y:S04]  /*34cc0*/  STL.64 [R1+0x40], R58 ;  /* 0x0000403a01007387 */ /* 0x000fe80000100a00 */
[----:B------:R-:W-:Y:S04]  /*34cd0*/  STL [R1+0x2640], R59 ;  /* 0x0026403b01007387 */ /* 0x000fe80000100800 */
[----:B------:R-:W-:Y:S04]  /*34ce0*/  STL.64 [R1+0x2658], R58 ;  /* 0x0026583a01007387 */ /* 0x000fe80000100a00 */
[----:B------:R-:W-:Y:S01]  /*34cf0*/  STL.64 [R1+0x2648], R14 ;  /* 0x0026480e01007387 */ /* 0x000fe20000100a00 */
[----:B0-----:R-:W-:-:S02]  /*34d00*/  IMAD.MOV.U32 R20, RZ, RZ, R0 ;  /* 0x000000ffff147224 */ /* 0x001fc400078e0000 */
[----:B------:R-:W-:Y:S01]  /*34d10*/  IMAD.MOV.U32 R22, RZ, RZ, R93 ;  /* 0x000000ffff167224 */ /* 0x000fe200078e005d */
[----:B------:R-:W4:Y:S01]  /*34d20*/  LDL.LU R0, [R1+0x88] ;  /* 0x0000880001007983 */ /* 0x000f220000300800 */
[----:B------:R-:W-:-:S03]  /*34d30*/  IMAD.MOV.U32 R24, RZ, RZ, R89 ;  /* 0x000000ffff187224 */ /* 0x000fc600078e0059 */
[----:B------:R-:W4:Y:S01]  /*34d40*/  LDL.LU R93, [R1+0x90] ;  /* 0x00009000015d7983 */ /* 0x000f220000300800 */
[----:B------:R-:W-:-:S03]  /*34d50*/  IMAD.MOV.U32 R60, RZ, RZ, R87 ;  /* 0x000000ffff3c7224 */ /* 0x000fc600078e0057 */
[----:B------:R-:W1:Y:S04]  /*34d60*/  LDL.LU R89, [R1+0x98] ;  /* 0x0000980001597983 */ /* 0x000e680000300800 */
[----:B------:R-:W4:Y:S01]  /*34d70*/  LDL.LU R87, [R1+0xa0] ;  /* 0x0000a00001577983 */ /* 0x000f220000300800 */
[----:B------:R-:W-:Y:S02]  /*34d80*/  IMAD.MOV.U32 R21, RZ, RZ, R14 ;  /* 0x000000ffff157224 */ /* 0x000fe400078e000e */
[----:B------:R-:W-:Y:S01]  /*34d90*/  IMAD.MOV.U32 R23, RZ, RZ, R15 ;  /* 0x000000ffff177224 */ /* 0x000fe200078e000f */
[----:B------:R-:W-:Y:S01]  /*34da0*/  STL.64 [R1+0x2668], R16 ;  /* 0x0026681001007387 */ /* 0x000fe20000100a00 */
[----:B------:R-:W-:-:S03]  /*34db0*/  IMAD.MOV.U32 R25, RZ, RZ, R16 ;  /* 0x000000ffff197224 */ /* 0x000fc600078e0010 */
[----:B------:R-:W-:Y:S04]  /*34dc0*/  STL.64 [R1+0x48], R20 ;  /* 0x0000481401007387 */ /* 0x000fe80000100a00 */
[----:B------:R-:W-:Y:S01]  /*34dd0*/  STL.64 [R1+0x2678], R20 ;  /* 0x0026781401007387 */ /* 0x000fe20000100a00 */
[----:B------:R-:W-:-:S03]  /*34de0*/  IMAD.MOV.U32 R61, RZ, RZ, R17 ;  /* 0x000000ffff3d7224 */ /* 0x000fc600078e0011 */
[----:B------:R-:W-:Y:S04]  /*34df0*/  STL.64 [R1+0x50], R22 ;  /* 0x0000501601007387 */ /* 0x000fe80000100a00 */
[----:B------:R-:W-:Y:S04]  /*34e00*/  STL [R1+0x2680], R23 ;  /* 0x0026801701007387 */ /* 0x000fe80000100800 */
        /* <DEDUP_REMOVED lines=18> */
[----:B------:R-:W-:Y:S04]  /*34f30*/  STL [R1+0x26c0], R63 ;  /* 0x0026c03f01007387 */ /* 0x000fe80000100800 */
[----:B------:R-:W-:Y:S04]  /*34f40*/  STL.64 [R1+0x26d8], R62 ;  /* 0x0026d83e01007387 */ /* 0x000fe80000100a00 */
[----:B------:R-:W-:Y:S04]  /*34f50*/  STL.64 [R1+0x70], R18 ;  /* 0x0000701201007387 */ /* 0x000fe80000100a00 */
[----:B------:R-:W-:Y:S04]  /*34f60*/  STL.64 [R1+0x26c8], R18 ;  /* 0x0026c81201007387 */ /* 0x000fe80000100a00 */
[----:B------:R-:W-:Y:S04]  /*34f70*/  STL.64 [R1+0x78], R64 ;  /* 0x0000784001007387 */ /* 0x000fe80000100a00 */
[----:B------:R-:W-:Y:S04]  /*34f80*/  STL.64 [R1+0x26e8], R64 ;  /* 0x0026e84001007387 */ /* 0x000fe80000100a00 */
[----:B------:R-:W-:Y:S04]  /*34f90*/  STL.64 [R1+0x80], R68 ;  /* 0x0000804401007387 */ /* 0x000fe80000100a00 */
[----:B------:R-:W-:Y:S04]  /*34fa0*/  STL.64 [R1+0x26f8], R68 ;  /* 0x0026f84401007387 */ /* 0x000fe80000100a00 */
[----:B------:R-:W4:Y:S04]  /*34fb0*/  LDL.LU R26, [R1+0xc0] ;  /* 0x0000c000011a7983 */ /* 0x000f280000300800 */
[----:B------:R-:W4:Y:S04]  /*34fc0*/  LDL.LU R27, [R1+0xf24] ;  /* 0x000f2400011b7983 */ /* 0x000f280000300800 */
[----:B------:R-:W4:Y:S04]  /*34fd0*/  LDL.LU R72, [R1+0xc8] ;  /* 0x0000c80001487983 */ /* 0x000f280000300800 */
[----:B------:R-:W4:Y:S04]  /*34fe0*/  LDL.LU R73, [R1+0xf28] ;  /* 0x000f280001497983 */ /* 0x000f280000300800 */
[----:B------:R-:W4:Y:S04]  /*34ff0*/  LDL.LU R66, [R1+0xd0] ;  /* 0x0000d00001427983 */ /* 0x000f280000300800 */
[----:B------:R-:W4:Y:S01]  /*35000*/  LDL.LU R67, [R1+0xf2c] ;  /* 0x000f2c0001437983 */ /* 0x000f220000300800 */
[----:B-1----:R-:W-:-:S02]  /*35010*/  IMAD.MOV.U32 R52, RZ, RZ, R89 ;  /* 0x000000ffff347224 */ /* 0x002fc400078e0059 */
[----:B------:R-:W-:Y:S01]  /*35020*/  IMAD.MOV.U32 R76, RZ, RZ, R87 ;  /* 0x000000ffff4c7224 */ /* 0x000fe200078e0057 */
[----:B------:R-:W4:Y:S04]  /*35030*/  LDL.LU R89, [R1+0xd8] ;  /* 0x0000d80001597983 */ /* 0x000f280000300800 */
[----:B------:R-:W4:Y:S01]  /*35040*/  LDL.LU R87, [R1+0xf30] ;  /* 0x000f300001577983 */ /* 0x000f220000300800 */
[----:B------:R-:W-:Y:S02]  /*35050*/  IMAD.MOV.U32 R70, RZ, RZ, R0 ;  /* 0x000000ffff467224 */ /* 0x000fe400078e0000 */
[----:B------:R-:W-:Y:S02]  /*35060*/  IMAD.MOV.U32 R71, RZ, RZ, R38 ;  /* 0x000000ffff477224 */ /* 0x000fe400078e0026 */
[----:B------:R-:W-:-:S02]  /*35070*/  IMAD.MOV.U32 R77, RZ, RZ, R41 ;  /* 0x000000ffff4d7224 */ /* 0x000fc400078e0029 */
[----:B------:R-:W-:Y:S02]  /*35080*/  IMAD.MOV.U32 R74, RZ, RZ, R93 ;  /* 0x000000ffff4a7224 */ /* 0x000fe400078e005d */
[----:B------:R-:W-:Y:S01]  /*35090*/  IMAD.MOV.U32 R75, RZ, RZ, R39 ;  /* 0x000000ffff4b7224 */ /* 0x000fe200078e0027 */
[----:B------:R-:W-:Y:S04]  /*350a0*/  STL.64 [R1+0x88], R70 ;  /* 0x0000884601007387 */ /* 0x000fe80000100a00 */
[----:B------:R-:W-:Y:S01]  /*350b0*/  STL [R1+0x2700], R71 ;  /* 0x0027004701007387 */ /* 0x000fe20000100800 */
[----:B------:R-:W-:-:S03]  /*350c0*/  IMAD.MOV.U32 R53, RZ, RZ, R40 ;  /* 0x000000ffff357224 */ /* 0x000fc600078e0028 */
        /* <DEDUP_REMOVED lines=11> */
[----:B------:R-:W4:Y:S01]  /*35180*/  LDL.LU R93, [R1+0xf38] ;  /* 0x000f3800015d7983 */ /* 0x000f220000300800 */
[----:B------:R-:W-:-:S02]  /*35190*/  IMAD.MOV.U32 R79, RZ, RZ, R42 ;  /* 0x000000ffff4f7224 */ /* 0x000fc400078e002a */
        /* <DEDUP_REMOVED lines=10> */
[----:B------:R0:W-:Y:S04]  /*35240*/  STL.64 [R1+0x27b8], R78 ;  /* 0x0027b84e01007387 */ /* 0x0001e80000100a00 */
[----:B------:R-:W-:Y:S04]  /*35250*/  STL.64 [R1+0xb0], R82 ;  /* 0x0000b05201007387 */ /* 0x000fe80000100a00 */
[----:B------:R1:W-:Y:S04]  /*35260*/  STL.64 [R1+0x27c8], R82 ;  /* 0x0027c85201007387 */ /* 0x0003e80000100a00 */
[----:B------:R-:W-:Y:S04]  /*35270*/  STL.64 [R1+0xb8], R76 ;  /* 0x0000b84c01007387 */ /* 0x000fe80000100a00 */
[----:B------:R-:W-:Y:S04]  /*35280*/  STL [R1+0x27d0], R77 ;  /* 0x0027d04d01007387 */ /* 0x000fe80000100800 */
[----:B------:R-:W-:Y:S04]  /*35290*/  STL.64 [R1+0x27e8], R76 ;  /* 0x0027e84c01007387 */ /* 0x000fe80000100a00 */
[----:B------:R-:W4:Y:S04]  /*352a0*/  LDL.LU R6, [R1+0x100] ;  /* 0x0001000001067983 */ /* 0x000f280000300800 */
[----:B------:R-:W4:Y:S04]  /*352b0*/  LDL.LU R7, [R1+0xf44] ;  /* 0x000f440001077983 */ /* 0x000f280000300800 */
[----:B------:R-:W4:Y:S01]  /*352c0*/  LDL.LU R9, [R1+0x108] ;  /* 0x0001080001097983 */ /* 0x000f220000300800 */
[----:B------:R-:W-:-:S03]  /*352d0*/  IMAD.MOV.U32 R41, RZ, RZ, R72 ;  /* 0x000000ffff297224 */ /* 0x000fc600078e0048 */
[----:B------:R-:W4:Y:S01]  /*352e0*/  LDL.LU R5, [R1+0xf48] ;  /* 0x000f480001057983 */ /* 0x000f220000300800 */
[----:B------:R-:W-:-:S03]  /*352f0*/  IMAD.MOV.U32 R40, RZ, RZ, R73 ;  /* 0x000000ffff287224 */ /* 0x000fc600078e0049 */
[----:B------:R-:W4:Y:S04]  /*35300*/  LDL.LU R72, [R1+0x110] ;  /* 0x0001100001487983 */ /* 0x000f280000300800 */
[----:B------:R-:W4:Y:S01]  /*35310*/  LDL.LU R73, [R1+0xf4c] ;  /* 0x000f4c0001497983 */ /* 0x000f220000300800 */
[----:B------:R-:W-:Y:S02]  /*35320*/  IMAD.MOV.U32 R38, RZ, RZ, R27 ;  /* 0x000000ffff267224 */ /* 0x000fe400078e001b */
[----:B------:R-:W-:Y:S02]  /*35330*/  IMAD.MOV.U32 R39, RZ, RZ, R26 ;  /* 0x000000ffff277224 */ /* 0x000fe400078e001a */
[----:B------:R-:W-:Y:S02]  /*35340*/  IMAD.MOV.U32 R27, RZ, RZ, R89 ;  /* 0x000000ffff1b7224 */ /* 0x000fe400078e0059 */
[----:B------:R-:W-:Y:S01]  /*35350*/  IMAD.MOV.U32 R26, RZ, RZ, R87 ;  /* 0x000000ffff1a7224 */ /* 0x000fe200078e0057 */
[----:B------:R-:W4:Y:S04]  /*35360*/  LDL.LU R89, [R1+0x118] ;  /* 0x0001180001597983 */ /* 0x000f280000300800 */
[----:B------:R-:W4:Y:S01]  /*35370*/  LDL.LU R87, [R1+0xf50] ;  /* 0x000f500001577983 */ /* 0x000f220000300800 */
[----:B------:R-:W-:-:S04]  /*35380*/  LOP3.LUT R67, R67, R66, RZ, 0x3c, !PT ;  /* 0x0000004243437212 */ /* 0x000fc800078e3cff */
[C---:B------:R-:W-:Y:S01]  /*35390*/  LOP3.LUT R66, R67.reuse, R66, RZ, 0x3c, !PT ;  /* 0x0000004243427212 */ /* 0x040fe200078e3cff */
[----:B------:R-:W-:Y:S04]  /*353a0*/  STL.64 [R1+0xc0], R38 ;  /* 0x0000c02601007387 */ /* 0x000fe80000100a00 */
[----:B------:R-:W-:Y:S01]  /*353b0*/  STL [R1+0x2740], R39 ;  /* 0x0027402701007387 */ /* 0x000fe20000100800 */
[----:B------:R-:W-:-:S03]  /*353c0*/  LOP3.LUT R67, R67, R66, RZ, 0x3c, !PT ;  /* 0x0000004243437212 */ /* 0x000fc600078e3cff */
[----:B------:R0:W-:Y:S04]  /*353d0*/  STL.64 [R1+0x27d8], R38 ;  /* 0x0027d82601007387 */ /* 0x0001e80000100a00 */
[----:B------:R-:W-:Y:S04]  /*353e0*/  STL.64 [R1+0xc8], R40 ;  /* 0x0000c82801007387 */ /* 0x000fe80000100a00 */
[----:B------:R-:W-:Y:S04]  /*353f0*/  STL.64 [R1+0x2748], R40 ;  /* 0x0027482801007387 */ /* 0x000fe80000100a00 */
[----:B------:R-:W-:Y:S04]  /*35400*/  STL.64 [R1+0xd0], R66 ;  /* 0x0000d04201007387 */ /* 0x000fe80000100a00 */
[----:B------:R0:W-:Y:S04]  /*35410*/  STL.64 [R1+0x27f8], R66 ;  /* 0x0027f84201007387 */ /* 0x0001e80000100a00 */
[----:B------:R-:W-:Y:S04]  /*35420*/  STL.64 [R1+0xd8], R26 ;  /* 0x0000d81a01007387 */ /* 0x000fe80000100a00 */
[----:B------:R0:W-:Y:S01]  /*35430*/  STL.64 [R1+0x2808], R26 ;  /* 0x0028081a01007387 */ /* 0x0001e20000100a00 */
[----:B------:R-:W-:-:S02]  /*35440*/  IMAD.MOV.U32 R29, RZ, RZ, R80 ;  /* 0x000000ffff1d7224 */ /* 0x000fc400078e0050 */
[----:B------:R-:W-:Y:S01]  /*35450*/  IMAD.MOV.U32 R28, RZ, RZ, R81 ;  /* 0x000000ffff1c7224 */ /* 0x000fe200078e0051 */
[----:B------:R-:W4:Y:S01]  /*35460*/  LDL.LU R80, [R1+0x120] ;  /* 0x0001200001507983 */ /* 0x000f220000300800 */
[----:B------:R-:W-:-:S03]  /*35470*/  IMAD.MOV.U32 R31, RZ, RZ, R0 ;  /* 0x000000ffff1f7224 */ /* 0x000fc600078e0000 */
[----:B------:R-:W4:Y:S01]  /*35480*/  LDL.LU R81, [R1+0xf54] ;  /* 0x000f540001517983 */ /* 0x000f220000300800 */
[----:B------:R-:W-:-:S03]  /*35490*/  IMAD.MOV.U32 R30, RZ, RZ, R93 ;  /* 0x000000ffff1e7224 */ /* 0x000fc600078e005d */
[----:B------:R-:W4:Y:S04]  /*354a0*/  LDL.LU R0, [R1+0x128] ;  /* 0x0001280001007983 */ /* 0x000f280000300800 */
[----:B------:R-:W4:Y:S01]  /*354b0*/  LDL.LU R93, [R1+0xf58] ;  /* 0x000f5800015d7983 */ /* 0x000f220000300800 */
[----:B--2---:R-:W-:-:S03]  /*354c0*/  IMAD.MOV.U32 R33, RZ, RZ, R92 ;  /* 0x000000ffff217224 */ /* 0x004fc600078e005c */
        /* <DEDUP_REMOVED lines=8> */
[----:B------:R-:W-:Y:S04]  /*35550*/  STL [R1+0x2810], R29 ;  /* 0x0028101d01007387 */ /* 0x000fe80000100800 */
[----:B------:R0:W-:Y:S04]  /*35560*/  STL.64 [R1+0x2828], R28 ;  /* 0x0028281c01007387 */ /* 0x0001e80000100a00 */
[----:B------:R-:W-:Y:S04]  /*35570*/  STL.64 [R1+0xe8], R30 ;  /* 0x0000e81e01007387 */ /* 0x000fe80000100a00 */
[----:B------:R-:W-:Y:S04]  /*35580*/  STL.64 [R1+0x2818], R30 ;  /* 0x0028181e01007387 */ /* 0x000fe80000100a00 */
[----:B------:R-:W-:Y:S04]  /*35590*/  STL.64 [R1+0xf0], R32 ;  /* 0x0000f02001007387 */ /* 0x000fe80000100a00 */
[----:B------:R-:W-:Y:S04]  /*355a0*/  STL.64 [R1+0x2838], R32 ;  /* 0x0028382001007387 */ /* 0x000fe80000100a00 */
[----:B------:R-:W-:Y:S04]  /*355b0*/  STL.64 [R1+0xf8], R34 ;  /* 0x0000f82201007387 */ /* 0x000fe80000100a00 */
[----:B------:R-:W-:Y:S01]  /*355c0*/  STL.64 [R1+0x2848], R34 ;  /* 0x0028482201007387 */ /* 0x000fe20000100a00 */
[----:B------:R-:W-:-:S03]  /*355d0*/  IMAD.MOV.U32 R45, RZ, RZ, R72 ;  /* 0x000000ffff2d7224 */ /* 0x000fc600078e0048 */
[----:B------:R-:W4:Y:S01]  /*355e0*/  LDL.LU R72, [R1+0x140] ;  /* 0x0001400001487983 */ /* 0x000f220000300800 */
[----:B------:R-:W-:-:S03]  /*355f0*/  IMAD.MOV.U32 R44, RZ, RZ, R73 ;  /* 0x000000ffff2c7224 */ /* 0x000fc600078e0049 */
[----:B------:R-:W4:Y:S04]  /*35600*/  LDL.LU R73, [R1+0xf64] ;  /* 0x000f640001497983 */ /* 0x000f280000300800 */
[----:B------:R-:W4:Y:S04]  /*35610*/  LDL.LU R54, [R1+0x148] ;  /* 0x0001480001367983 */ /* 0x000f280000300800 */
[----:B------:R-:W4:Y:S01]  /*35620*/  LDL.LU R55, [R1+0xf68] ;  /* 0x000f680001377983 */ /* 0x000f220000300800 */
[----:B------:R-:W-:-:S03]  /*35630*/  IMAD.MOV.U32 R8, RZ, RZ, R5 ;  /* 0x000000ffff087224 */ /* 0x000fc600078e0005 */
[----:B------:R-:W4:Y:S04]  /*35640*/  LDL.LU R57, [R1+0x150] ;  /* 0x0001500001397983 */ /* 0x000f280000300800 */
[----:B------:R-:W4:Y:S01]  /*35650*/  LDL.LU R5, [R1+0xf6c] ;  /* 0x000f6c0001057983 */ /* 0x000f220000300800 */
[----:B------:R-:W-:-:S03]  /*35660*/  IMAD.MOV.U32 R47, RZ, RZ, R89 ;  /* 0x000000ffff2f7224 */ /* 0x000fc600078e0059 */
[----:B------:R-:W4:Y:S01]  /*35670*/  LDL.LU R89, [R1+0x158] ;  /* 0x0001580001597983 */ /* 0x000f220000300800 */
[----:B------:R-:W-:-:S03]  /*35680*/  IMAD.MOV.U32 R46, RZ, RZ, R87 ;  /* 0x000000ffff2e7224 */ /* 0x000fc600078e0057 */
[----:B------:R-:W4:Y:S01]  /*35690*/  LDL.LU R87, [R1+0xf70] ;  /* 0x000f700001577983 */ /* 0x000f220000300800 */
[----:B------:R-:W-:-:S04]  /*356a0*/  LOP3.LUT R7, R7, R6, RZ, 0x3c, !PT ;  /* 0x0000000607077212 */ /* 0x000fc800078e3cff */
[----:B------:R-:W-:-:S04]  /*356b0*/  LOP3.LUT R6, R7, R6, RZ, 0x3c, !PT ;  /* 0x0000000607067212 */ /* 0x000fc800078e3cff */
[----:B------:R-:W-:-:S05]  /*356c0*/  LOP3.LUT R7, R7, R6, RZ, 0x3c, !PT ;  /* 0x0000000607077212 */ /* 0x000fca00078e3cff */
[----:B------:R-:W-:Y:S04]  /*356d0*/  STL.64 [R1+0x100], R6 ;  /* 0x0001000601007387 */ /* 0x000fe80000100a00 */
[----:B------:R-:W-:Y:S04]  /*356e0*/  STL.64 [R1+0x2858], R6 ;  /* 0x0028580601007387 */ /* 0x000fe80000100a00 */
[----:B------:R-:W-:Y:S04]  /*356f0*/  STL.64 [R1+0x108], R8 ;  /* 0x0001080801007387 */ /* 0x000fe80000100a00 */
[----:B------:R0:W-:Y:S04]  /*35700*/  STL.64 [R1+0x2868], R8 ;  /* 0x0028680801007387 */ /* 0x0001e80000100a00 */
[----:B------:R-:W-:Y:S04]  /*35710*/  STL.64 [R1+0x110], R44 ;  /* 0x0001102c01007387 */ /* 0x000fe80000100a00 */
[----:B------:R-:W-:Y:S04]  /*35720*/  STL [R1+0x2880], R44 ;  /* 0x0028802c01007387 */ /* 0x000fe80000100800 */
[----:B------:R-:W-:Y:S04]  /*35730*/  STL [R1+0x2870], R45 ;  /* 0x0028702d01007387 */ /* 0x000fe80000100800 */
        /* <DEDUP_REMOVED lines=20> */
[----:B------:R-:W-:Y:S04]  /*35880*/  STL.64 [R1+0x128], R50 ;  /* 0x0001283201007387 */ /* 0x000fe80000100a00 */
[----:B------:R-:W-:Y:S04]  /*35890*/  STL [R1+0x28a0], R50 ;  /* 0x0028a03201007387 */ /* 0x000fe80000100800 */
[----:B------:R-:W-:Y:S04]  /*358a0*/  STL [R1+0x2890], R51 ;  /* 0x0028903301007387 */ /* 0x000fe80000100800 */
[----:B------:R-:W-:Y:S04]  /*358b0*/  STL.64 [R1+0x130], R10 ;  /* 0x0001300a01007387 */ /* 0x000fe80000100a00 */
[----:B------:R-:W-:Y:S04]  /*358c0*/  STL.64 [R1+0x2898], R10 ;  /* 0x0028980a01007387 */ /* 0x000fe80000100a00 */
[----:B------:R-:W-:Y:S04]  /*358d0*/  STL.64 [R1+0x138], R12 ;  /* 0x0001380c01007387 */ /* 0x000fe80000100a00 */
[----:B------:R0:W-:Y:S04]  /*358e0*/  STL.64 [R1+0x28a8], R12 ;  /* 0x0028a80c01007387 */ /* 0x0001e80000100a00 */
[----:B------:R-:W4:Y:S04]  /*358f0*/  LDL.LU R22, [R1+0x180] ;  /* 0x0001800001167983 */ /* 0x000f280000300800 */
[----:B------:R-:W4:Y:S04]  /*35900*/  LDL.LU R23, [R1+0xf84] ;  /* 0x000f840001177983 */ /* 0x000f280000300800 */
[----:B------:R-:W4:Y:S04]  /*35910*/  LDL.LU R60, [R1+0x188] ;  /* 0x00018800013c7983 */ /* 0x000f280000300800 */
[----:B------:R-:W4:Y:S04]  /*35920*/  LDL.LU R61, [R1+0xf88] ;  /* 0x000f8800013d7983 */ /* 0x000f280000300800 */
[----:B------:R-:W4:Y:S01]  /*35930*/  LDL.LU R37, [R1+0x190] ;  /* 0x0001900001257983 */ /* 0x000f220000300800 */
[----:B------:R-:W-:-:S03]  /*35940*/  IMAD.MOV.U32 R56, RZ, RZ, R5 ;  /* 0x000000ffff387224 */ /* 0x000fc600078e0005 */
[----:B------:R-:W4:Y:S01]  /*35950*/  LDL.LU R5, [R1+0xf8c] ;  /* 0x000f8c0001057983 */ /* 0x000f220000300800 */
[----:B------:R-:W-:-:S03]  /*35960*/  IMAD.MOV.U32 R15, RZ, RZ, R89 ;  /* 0x000000ffff0f7224 */ /* 0x000fc600078e0059 */
[----:B------:R-:W4:Y:S01]  /*35970*/  LDL.LU R89, [R1+0x198] ;  /* 0x0001980001597983 */ /* 0x000f220000300800 */
[----:B------:R-:W-:-:S03]  /*35980*/  IMAD.MOV.U32 R14, RZ, RZ, R87 ;  /* 0x000000ffff0e7224 */ /* 0x000fc600078e0057 */
[----:B------:R-:W4:Y:S01]  /*35990*/  LDL.LU R87, [R1+0xf90] ;  /* 0x000f900001577983 */ /* 0x000f220000300800 */
[----:B------:R-:W-:Y:S02]  /*359a0*/  LOP3.LUT R73, R73, R72, RZ, 0x3c, !PT ;  /* 0x0000004849497212 */ /* 0x000fe400078e3cff */
[----:B------:R-:W-:Y:S02]  /*359b0*/  LOP3.LUT R55, R55, R54, RZ, 0x3c, !PT ;  /* 0x0000003637377212 */ /* 0x000fe400078e3cff */
[----:B------:R-:W-:Y:S02]  /*359c0*/  LOP3.LUT R72, R73, R72, RZ, 0x3c, !PT ;  /* 0x0000004849487212 */ /* 0x000fe400078e3cff */
[----:B------:R-:W-:Y:S02]  /*359d0*/  LOP3.LUT R54, R55, R54, RZ, 0x3c, !PT ;  /* 0x0000003637367212 */ /* 0x000fe400078e3cff */
[----:B------:R-:W-:Y:S02]  /*359e0*/  LOP3.LUT R73, R73, R72, RZ, 0x3c, !PT ;  /* 0x0000004849497212 */ /* 0x000fe400078e3cff */
[----:B------:R-:W-:-:S03]  /*359f0*/  LOP3.LUT R55, R55, R54, RZ, 0x3c, !PT ;  /* 0x0000003637377212 */ /* 0x000fc600078e3cff */
[----:B------:R-:W-:Y:S04]  /*35a00*/  STL.64 [R1+0x140], R72 ;  /* 0x0001404801007387 */ /* 0x000fe80000100a00 */
[----:B------:R-:W-:Y:S04]  /*35a10*/  STL [R1+0x28c0], R72 ;  /* 0x0028c04801007387 */ /* 0x000fe80000100800 */
[----:B------:R-:W-:Y:S04]  /*35a20*/  STL [R1+0x28b0], R73 ;  /* 0x0028b04901007387 */ /* 0x000fe80000100800 */
[----:B------:R-:W-:Y:S04]  /*35a30*/  STL.64 [R1+0x148], R54 ;  /* 0x0001483601007387 */ /* 0x000fe80000100a00 */
[----:B------:R-:W-:Y:S04]  /*35a40*/  STL.64 [R1+0x28b8], R54 ;  /* 0x0028b83601007387 */ /* 0x000fe80000100a00 */
[----:B------:R-:W-:Y:S04]  /*35a50*/  STL.64 [R1+0x150], R56 ;  /* 0x0001503801007387 */ /* 0x000fe80000100a00 */
[----:B------:R-:W-:Y:S04]  /*35a60*/  STL.64 [R1+0x28c8], R56 ;  /* 0x0028c83801007387 */ /* 0x000fe80000100a00 */
[----:B------:R-:W-:Y:S04]  /*35a70*/  STL.64 [R1+0x158], R14 ;  /* 0x0001580e01007387 */ /* 0x000fe80000100a00 */
[----:B------:R0:W-:Y:S04]  /*35a80*/  STL [R1+0x28e0], R14 ;  /* 0x0028e00e01007387 */ /* 0x0001e80000100800 */
[----:B------:R-:W-:Y:S01]  /*35a90*/  STL [R1+0x28d0], R15 ;  /* 0x0028d00f01007387 */ /* 0x000fe20000100800 */
[----:B------:R-:W-:-:S02]  /*35aa0*/  IMAD.MOV.U32 R59, RZ, RZ, R80 ;  /* 0x000000ffff3b7224 */ /* 0x000fc400078e0050 */
[----:B------:R-:W-:Y:S01]  /*35ab0*/  IMAD.MOV.U32 R58, RZ, RZ, R81 ;  /* 0x000000ffff3a7224 */ /* 0x000fe200078e0051 */
[----:B------:R-:W4:Y:S01]  /*35ac0*/  LDL.LU R80, [R1+0x1a0] ;  /* 0x0001a00001507983 */ /* 0x000f220000300800 */
[----:B------:R-:W-:-:S03]  /*35ad0*/  IMAD.MOV.U32 R17, RZ, RZ, R0 ;  /* 0x000000ffff117224 */ /* 0x000fc600078e0000 */
[----:B------:R-:W4:Y:S01]  /*35ae0*/  LDL.LU R81, [R1+0xf94] ;  /* 0x000f940001517983 */ /* 0x000f220000300800 */
[----:B------:R-:W-:-:S03]  /*35af0*/  IMAD.MOV.U32 R16, RZ, RZ, R93 ;  /* 0x000000ffff107224 */ /* 0x000fc600078e005d */
[----:B------:R-:W0:Y:S04]  /*35b00*/  LDL.LU R0, [R1+0x1a8] ;  /* 0x0001a80001007983 */ /* 0x000e280000300800 */
[----:B------:R-:W4:Y:S01]  /*35b10*/  LDL.LU R93, [R1+0xf98] ;  /* 0x000f9800015d7983 */ /* 0x000f220000300800 */
[----:B--2---:R-:W-:-:S03]  /*35b20*/  IMAD.MOV.U32 R21, RZ, RZ, R92 ;  /* 0x000000ffff157224 */ /* 0x004fc600078e005c */
[----:B------:R-:W1:Y:S01]  /*35b30*/  LDL.LU R92, [R1+0x1b0] ;  /* 0x0001b000015c7983 */ /* 0x000e620000300800 */
[----:B---3--:R-:W-:-:S03]  /*35b40*/  IMAD.MOV.U32 R20, RZ, RZ, R3 ;  /* 0x000000ffff147224 */ /* 0x008fc600078e0003 */
[----:B------:R-:W2:Y:S01]  /*35b50*/  LDL.LU R3, [R1+0xf9c] ;  /* 0x000f9c0001037983 */ /* 0x000ea20000300800 */
[----:B----4-:R-:W-:-:S03]  /*35b60*/  IMAD.MOV.U32 R25, RZ, RZ, R2 ;  /* 0x000000ffff197224 */ /* 0x010fc600078e0002 */
[----:B------:R-:W3:Y:S01]  /*35b70*/  LDL.LU R2, [R1+0x1b8] ;  /* 0x0001b80001027983 */ /* 0x000ee20000300800 */
        /* <DEDUP_REMOVED lines=8> */
[----:B------:R-:W-:Y:S04]  /*35c00*/  STL [R1+0x28f0], R21 ;  /* 0x0028f01501007387 */ /* 0x000fe80000100800 */
        /* <DEDUP_REMOVED lines=20> */
[----:B------:R0:W-:Y:S04]  /*35d50*/  STL.64 [R1+0x2908], R22 ;  /* 0x0029081601007387 */ /* 0x0001e80000100a00 */
[----:B------:R-:W-:Y:S04]  /*35d60*/  STL.64 [R1+0x188], R60 ;  /* 0x0001883c01007387 */ /* 0x000fe80000100a00 */
[----:B------:R-:W-:Y:S04]  /*35d70*/  STL [R1+0x2920], R60 ;  /* 0x0029203c01007387 */ /* 0x000fe80000100800 */
[----:B------:R-:W-:Y:S04]  /*35d80*/  STL [R1+0x2910], R61 ;  /* 0x0029103d01007387 */ /* 0x000fe80000100800 */
[----:B------:R-:W-:Y:S04]  /*35d90*/  STL.64 [R1+0x190], R36 ;  /* 0x0001902401007387 */ /* 0x000fe80000100a00 */
[----:B------:R0:W-:Y:S04]  /*35da0*/  STL.64 [R1+0x2918], R36 ;  /* 0x0029182401007387 */ /* 0x0001e80000100a00 */
[----:B------:R-:W-:Y:S04]  /*35db0*/  STL.64 [R1+0x198], R18 ;  /* 0x0001981201007387 */ /* 0x000fe80000100a00 */
[----:B------:R0:W-:Y:S04]  /*35dc0*/  STL.64 [R1+0x2928], R18 ;  /* 0x0029281201007387 */ /* 0x0001e80000100a00 */
[----:B------:R-:W4:Y:S04]  /*35dd0*/  LDL.LU R70, [R1+0x1e0] ;  /* 0x0001e00001467983 */ /* 0x000f280000300800 */
[----:B------:R-:W4:Y:S01]  /*35de0*/  LDL.LU R71, [R1+0xfb4] ;  /* 0x000fb40001477983 */ /* 0x000f220000300800 */
[----:B0-----:R-:W-:-:S02]  /*35df0*/  IMAD.MOV.U32 R79, RZ, RZ, R0 ;  /* 0x000000ffff4f7224 */ /* 0x001fc400078e0000 */
[----:B------:R-:W-:Y:S01]  /*35e00*/  IMAD.MOV.U32 R78, RZ, RZ, R93 ;  /* 0x000000ffff4e7224 */ /* 0x000fe200078e005d */
[----:B------:R-:W4:Y:S04]  /*35e10*/  LDL.LU R0, [R1+0x1e8] ;  /* 0x0001e80001007983 */ /* 0x000f280000300800 */
[----:B------:R-:W4:Y:S01]  /*35e20*/  LDL.LU R93, [R1+0xfb8] ;  /* 0x000fb800015d7983 */ /* 0x000f220000300800 */
[----:B------:R-:W-:-:S04]  /*35e30*/  LOP3.LUT R81, R81, R80, RZ, 0x3c, !PT ;  /* 0x0000005051517212 */ /* 0x000fc800078e3cff */
[----:B------:R-:W-:-:S04]  /*35e40*/  LOP3.LUT R80, R81, R80, RZ, 0x3c, !PT ;  /* 0x0000005051507212 */ /* 0x000fc800078e3cff */
[----:B------:R-:W-:Y:S01]  /*35e50*/  LOP3.LUT R81, R81, R80, RZ, 0x3c, !PT ;  /* 0x0000005051517212 */ /* 0x000fe200078e3cff */
[----:B-1----:R-:W-:Y:S02]  /*35e60*/  IMAD.MOV.U32 R83, RZ, RZ, R92 ;  /* 0x000000ffff537224 */ /* 0x002fe400078e005c */
[----:B------:R-:W4:Y:S01]  /*35e70*/  LDL.LU R92, [R1+0x1f0] ;  /* 0x0001f000015c7983 */ /* 0x000f220000300800 */
[----:B--2---:R-:W-:-:S03]  /*35e80*/  IMAD.MOV.U32 R82, RZ, RZ, R3 ;  /* 0x000000ffff527224 */ /* 0x004fc600078e0003 */
[----:B------:R-:W2:Y:S01]  /*35e90*/  LDL.LU R3, [R1+0xfbc] ;  /* 0x000fbc0001037983 */ /* 0x000ea20000300800 */
[----:B---3--:R-:W-:-:S03]  /*35ea0*/  IMAD.MOV.U32 R39, RZ, RZ, R2 ;  /* 0x000000ffff277224 */ /* 0x008fc600078e0002 */
[----:B------:R-:W3:Y:S01]  /*35eb0*/  LDL.LU R2, [R1+0x1f8] ;  /* 0x0001f80001027983 */ /* 0x000ee20000300800 */
[----:B----4-:R-:W-:-:S03]  /*35ec0*/  IMAD.MOV.U32 R38, RZ, RZ, R91 ;  /* 0x000000ffff267224 */ /* 0x010fc600078e005b */
[----:B------:R-:W4:Y:S04]  /*35ed0*/  LDL.LU R91, [R1+0xfc0] ;  /* 0x000fc000015b7983 */ /* 0x000f280000300800 */
[----:B------:R-:W-:Y:S04]  /*35ee0*/  STL.64 [R1+0x1a0], R80 ;  /* 0x0001a05001007387 */ /* 0x000fe80000100a00 */
[----:B------:R-:W-:Y:S04]  /*35ef0*/  STL [R1+0x2940], R80 ;  /* 0x0029405001007387 */ /* 0x000fe80000100800 */
[----:B------:R-:W-:Y:S04]  /*35f00*/  STL [R1+0x2930], R81 ;  /* 0x0029305101007387 */ /* 0x000fe80000100800 */
[----:B------:R-:W-:Y:S04]  /*35f10*/  STL.64 [R1+0x1a8], R78 ;  /* 0x0001a84e01007387 */ /* 0x000fe80000100a00 */
[----:B------:R0:W-:Y:S04]  /*35f20*/  STL.64 [R1+0x2938], R78 ;  /* 0x0029384e01007387 */ /* 0x0001e80000100a00 */
[----:B------:R-:W-:Y:S04]  /*35f30*/  STL.64 [R1+0x1b0], R82 ;  /* 0x0001b05201007387 */ /* 0x000fe80000100a00 */
[----:B------:R1:W-:Y:S04]  /*35f40*/  STL.64 [R1+0x2948], R82 ;  /* 0x0029485201007387 */ /* 0x0003e80000100a00 */
[----:B------:R-:W-:Y:S04]  /*35f50*/  STL.64 [R1+0x1b8], R38 ;  /* 0x0001b82601007387 */ /* 0x000fe80000100a00 */
[----:B------:R-:W-:Y:S04]  /*35f60*/  STL [R1+0x2960], R38 ;  /* 0x0029602601007387 */ /* 0x000fe80000100800 */
[----:B------:R-:W-:Y:S04]  /*35f70*/  STL [R1+0x2950], R39 ;  /* 0x0029502701007387 */ /* 0x000fe80000100800 */
        /* <DEDUP_REMOVED lines=27> */
[----:B------:R-:W4:Y:S01]  /*36130*/  LDL.LU R29, [R1+0xfd4] ;  /* 0x000fd400011d7983 */ /* 0x000f220000300800 */
[----:B------:R-:W-:-:S02]  /*36140*/  IMAD.MOV.U32 R53, RZ, RZ, R0 ;  /* 0x000000ffff357224 */ /* 0x000fc400078e0000 */
[----:B------:R-:W-:Y:S01]  /*36150*/  IMAD.MOV.U32 R52, RZ, RZ, R93 ;  /* 0x000000ffff347224 */ /* 0x000fe200078e005d */
[----:B------:R-:W4:Y:S04]  /*36160*/  LDL.LU R0, [R1+0x228] ;  /* 0x0002280001007983 */ /* 0x000f280000300800 */
[----:B------:R-:W4:Y:S01]  /*36170*/  LDL.LU R93, [R1+0xfd8] ;  /* 0x000fd800015d7983 */ /* 0x000f220000300800 */
[----:B------:R-:W-:-:S04]  /*36180*/  LOP3.LUT R71, R71, R70, RZ, 0x3c, !PT ;  /* 0x0000004647477212 */ /* 0x000fc800078e3cff */
[----:B------:R-:W-:-:S04]  /*36190*/  LOP3.LUT R70, R71, R70, RZ, 0x3c, !PT ;  /* 0x0000004647467212 */ /* 0x000fc800078e3cff */
[----:B------:R-:W-:Y:S01]  /*361a0*/  LOP3.LUT R71, R71, R70, RZ, 0x3c, !PT ;  /* 0x0000004647477212 */ /* 0x000fe200078e3cff */
[----:B------:R-:W-:Y:S02]  /*361b0*/  IMAD.MOV.U32 R43, RZ, RZ, R92 ;  /* 0x000000ffff2b7224 */ /* 0x000fe400078e005c */
        /* <DEDUP_REMOVED lines=62> */
[----:B------:R0:W-:Y:S04]  /*365a0*/  STL [R1+0x29f0], R32 ;  /* 0x0029f02001007387 */ /* 0x0001e80000100800 */
[----:B------:R-:W-:Y:S04]  /*365b0*/  STL [R1+0x29e0], R33 ;  /* 0x0029e02101007387 */ /* 0x000fe80000100800 */
[----:B------:R-:W-:Y:S04]  /*365c0*/  STL.64 [R1+0x230], R34 ;  /* 0x0002302201007387 */ /* 0x000fe80000100a00 */
[----:B------:R0:W-:Y:S04]  /*365d0*/  STL.64 [R1+0x29e8], R34 ;  /* 0x0029e82201007387 */ /* 0x0001e80000100a00 */
[----:B------:R-:W-:Y:S04]  /*365e0*/  STL.64 [R1+0x238], R6 ;  /* 0x0002380601007387 */ /* 0x000fe80000100a00 */
[----:B------:R0:W-:Y:S04]  /*365f0*/  STL.64 [R1+0x29f8], R6 ;  /* 0x0029f80601007387 */ /* 0x0001e80000100a00 */
[----:B------:R-:W4:Y:S04]  /*36600*/  LDL.LU R14, [R1+0x280] ;  /* 0x00028000010e7983 */ /* 0x000f280000300800 */
[----:B------:R-:W4:Y:S01]  /*36610*/  LDL.LU R51, [R1+0x1534] ;  /* 0x0015340001337983 */ /* 0x000f220000300800 */
[----:B------:R-:W-:-:S03]  /*36620*/  IMAD.MOV.U32 R46, RZ, RZ, R45 ;  /* 0x000000ffff2e7224 */ /* 0x000fc600078e002d */
[----:B------:R-:W4:Y:S01]  /*36630*/  LDL.LU R50, [R1+0x288] ;  /* 0x0002880001327983 */ /* 0x000f220000300800 */
[----:B------:R-:W-:-:S03]  /*36640*/  IMAD.MOV.U32 R49, RZ, RZ, R44 ;  /* 0x000000ffff317224 */ /* 0x000fc600078e002c */
[----:B------:R-:W4:Y:S04]  /*36650*/  LDL.LU R45, [R1+0x1538] ;  /* 0x00153800012d7983 */ /* 0x000f280000300800 */
[----:B------:R-:W4:Y:S01]  /*36660*/  LDL.LU R44, [R1+0x290] ;  /* 0x00029000012c7983 */ /* 0x000f220000300800 */
[----:B------:R-:W-:-:S03]  /*36670*/  IMAD.MOV.U32 R48, RZ, RZ, R5 ;  /* 0x000000ffff307224 */ /* 0x000fc600078e0005 */
[----:B------:R-:W4:Y:S01]  /*36680*/  LDL.LU R5, [R1+0x153c] ;  /* 0x00153c0001057983 */ /* 0x000f220000300800 */
[----:B------:R-:W-:Y:S02]  /*36690*/  IMAD.MOV.U32 R11, RZ, RZ, R89 ;  /* 0x000000ffff0b7224 */ /* 0x000fe400078e0059 */
[----:B------:R-:W-:Y:S01]  /*366a0*/  IMAD.MOV.U32 R10, RZ, RZ, R87 ;  /* 0x000000ffff0a7224 */ /* 0x000fe200078e0057 */
[----:B------:R-:W4:Y:S04]  /*366b0*/  LDL.LU R89, [R1+0x298] ;  /* 0x0002980001597983 */ /* 0x000f280000300800 */
[----:B------:R-:W4:Y:S01]  /*366c0*/  LDL.LU R87, [R1+0x1540] ;  /* 0x0015400001577983 */ /* 0x000f220000300800 */
[----:B------:R-:W-:-:S04]  /*366d0*/  LOP3.LUT R9, R9, R8, RZ, 0x3c, !PT ;  /* 0x0000000809097212 */ /* 0x000fc800078e3cff */
[----:B------:R-:W-:-:S04]  /*366e0*/  LOP3.LUT R8, R9, R8, RZ, 0x3c, !PT ;  /* 0x0000000809087212 */ /* 0x000fc800078e3cff */
[----:B------:R-:W-:-:S05]  /*366f0*/  LOP3.LUT R9, R9, R8, RZ, 0x3c, !PT ;  /* 0x0000000809097212 */ /* 0x000fca00078e3cff */
        /* <DEDUP_REMOVED lines=13> */
[----:B------:R-:W0:Y:S04]  /*367d0*/  LDL.LU R0, [R1+0x2a8] ;  /* 0x0002a80001007983 */ /* 0x000e280000300800 */
[----:B------:R-:W4:Y:S01]  /*367e0*/  LDL.LU R93, [R1+0x1548] ;  /* 0x00154800015d7983 */ /* 0x000f220000300800 */
[----:B------:R-:W-:-:S04]  /*367f0*/  LOP3.LUT R13, R13, R12, RZ, 0x3c, !PT ;  /* 0x0000000c0d0d7212 */ /* 0x000fc800078e3cff */
[----:B------:R-:W-:-:S04]  /*36800*/  LOP3.LUT R12, R13, R12, RZ, 0x3c, !PT ;  /* 0x0000000c0d0c7212 */ /* 0x000fc800078e3cff */
[----:B------:R-:W-:Y:S01]  /*36810*/  LOP3.LUT R13, R13, R12, RZ, 0x3c, !PT ;  /* 0x0000000c0d0d7212 */ /* 0x000fe200078e3cff */
[----:B------:R-:W-:Y:S02]  /*36820*/  IMAD.MOV.U32 R57, RZ, RZ, R92 ;  /* 0x000000ffff397224 */ /* 0x000fe400078e005c */
[----:B------:R-:W1:Y:S01]  /*36830*/  LDL.LU R92, [R1+0x2b0] ;  /* 0x0002b000015c7983 */ /* 0x000e620000300800 */
        /* <DEDUP_REMOVED lines=42> */
[----:B------:R-:W4:Y:S04]  /*36ae0*/  LDL.LU R73, [R1+0x2e0] ;  /* 0x0002e00001497983 */ /* 0x000f280000300800 */
[----:B------:R-:W4:Y:S01]  /*36af0*/  LDL.LU R72, [R1+0x1564] ;  /* 0x0015640001487983 */ /* 0x000f220000300800 */
[----:B0-----:R-:W-:Y:S02]  /*36b00*/  IMAD.MOV.U32 R79, RZ, RZ, R0 ;  /* 0x000000ffff4f7224 */ /* 0x001fe400078e0000 */
[----:B------:R-:W-:Y:S01]  /*36b10*/  IMAD.MOV.U32 R78, RZ, RZ, R93 ;  /* 0x000000ffff4e7224 */ /* 0x000fe200078e005d */
[----:B------:R-:W4:Y:S04]  /*36b20*/  LDL.LU R0, [R1+0x2e8] ;  /* 0x0002e80001007983 */ /* 0x000f280000300800 */
[----:B------:R-:W4:Y:S01]  /*36b30*/  LDL.LU R93, [R1+0x1568] ;  /* 0x00156800015d7983 */ /* 0x000f220000300800 */
[----:B-1----:R-:W-:-:S03]  /*36b40*/  IMAD.MOV.U32 R83, RZ, RZ, R92 ;  /* 0x000000ffff537224 */ /* 0x002fc600078e005c */
        /* <DEDUP_REMOVED lines=17> */
[----:B------:R-:W-:Y:S02]  /*36c60*/  IMAD.MOV.U32 R64, RZ, RZ, R51 ;  /* 0x000000ffff407224 */ /* 0x000fe400078e0033 */
[----:B------:R-:W-:Y:S02]  /*36c70*/  IMAD.MOV.U32 R74, RZ, RZ, R45 ;  /* 0x000000ffff4a7224 */ /* 0x000fe400078e002d */
[----:B------:R-:W-:Y:S01]  /*36c80*/  IMAD.MOV.U32 R71, RZ, RZ, R44 ;  /* 0x000000ffff477224 */ /* 0x000fe200078e002c */
        /* <DEDUP_REMOVED lines=25> */
[----:B------:R-:W-:Y:S02]  /*36e20*/  IMAD.MOV.U32 R67, RZ, RZ, R0 ;  /* 0x000000ffff437224 */ /* 0x000fe400078e0000 */
[----:B------:R-:W-:Y:S01]  /*36e30*/  IMAD.MOV.U32 R66, RZ, RZ, R93 ;  /* 0x000000ffff427224 */ /* 0x000fe200078e005d */
[----:B------:R-:W4:Y:S04]  /*36e40*/  LDL.LU R0, [R1+0x328] ;  /* 0x0003280001007983 */ /* 0x000f280000300800 */
[----:B------:R-:W4:Y:S01]  /*36e50*/  LDL.LU R93, [R1+0x1588] ;  /* 0x00158800015d7983 */ /* 0x000f220000300800 */
[----:B------:R-:W-:-:S03]  /*36e60*/  IMAD.MOV.U32 R27, RZ, RZ, R92 ;  /* 0x000000ffff1b7224 */ /* 0x000fc600078e005c */
        /* <DEDUP_REMOVED lines=10> */
[----:B------:R0:W-:Y:S04]  /*36f10*/  STL.64 [R1+0x2ad0], R66 ;  /* 0x002ad04201007387 */ /* 0x0001e80000100a00 */
[----:B------:R-:W-:Y:S04]  /*36f20*/  STL.64 [R1+0x2f0], R26 ;  /* 0x0002f01a01007387 */ /* 0x000fe80000100a00 */
[----:B------:R-:W-:Y:S04]  /*36f30*/  STL.64 [R1+0x2ad8], R26 ;  /* 0x002ad81a01007387 */ /* 0x000fe80000100a00 */
[----:B------:R-:W-:Y:S04]  /*36f40*/  STL.64 [R1+0x2f8], R30 ;  /* 0x0002f81e01007387 */ /* 0x000fe80000100a00 */
[----:B------:R-:W-:Y:S04]  /*36f50*/  STL.64 [R1+0x2ae0], R30 ;  /* 0x002ae01e01007387 */ /* 0x000fe80000100a00 */
[----:B------:R-:W4:Y:S04]  /*36f60*/  LDL.LU R29, [R1+0x340] ;  /* 0x00034000011d7983 */ /* 0x000f280000300800 */
[----:B------:R-:W4:Y:S04]  /*36f70*/  LDL.LU R81, [R1+0x1594] ;  /* 0x0015940001517983 */ /* 0x000f280000300800 */
[----:B------:R-:W4:Y:S01]  /*36f80*/  LDL.LU R80, [R1+0x348] ;  /* 0x0003480001507983 */ /* 0x000f220000300800 */
[----:B------:R-:W-:-:S02]  /*36f90*/  IMAD.MOV.U32 R15, RZ, RZ, R14 ;  /* 0x000000ffff0f7224 */ /* 0x000fc400078e000e */
[----:B------:R-:W-:Y:S02]  /*36fa0*/  IMAD.MOV.U32 R14, RZ, RZ, R51 ;  /* 0x000000ffff0e7224 */ /* 0x000fe400078e0033 */
[----:B------:R-:W-:Y:S01]  /*36fb0*/  IMAD.MOV.U32 R21, RZ, RZ, R50 ;  /* 0x000000ffff157224 */ /* 0x000fe200078e0032 */
        /* <DEDUP_REMOVED lines=9> */
[----:B------:R-:W-:Y:S04]  /*37050*/  STL.64 [R1+0x2ae8], R44 ;  /* 0x002ae82c01007387 */ /* 0x000fe80000100a00 */
[----:B------:R-:W-:Y:S04]  /*37060*/  STL.64 [R1+0x308], R14 ;  /* 0x0003080e01007387 */ /* 0x000fe80000100a00 */
[----:B------:R0:W-:Y:S04]  /*37070*/  STL [R1+0x2b00], R14 ;  /* 0x002b000e01007387 */ /* 0x0001e80000100800 */
[----:B------:R-:W-:Y:S04]  /*37080*/  STL [R1+0x2af0], R15 ;  /* 0x002af00f01007387 */ /* 0x000fe80000100800 */
        /* <DEDUP_REMOVED lines=28> */
[----:B------:R0:W-:Y:S01]  /*37250*/  STL.64 [R1+0x2b30], R76 ;  /* 0x002b304c01007387 */ /* 0x0001e20000100a00 */
[----:B------:R-:W-:-:S03]  /*37260*/  IMAD.MOV.U32 R28, RZ, RZ, R81 ;  /* 0x000000ffff1c7224 */ /* 0x000fc600078e0051 */
[----:B------:R-:W4:Y:S01]  /*37270*/  LDL.LU R32, [R1+0x380] ;  /* 0x0003800001207983 */ /* 0x000f220000300800 */
[----:B------:R-:W-:-:S03]  /*37280*/  IMAD.MOV.U32 R35, RZ, RZ, R80 ;  /* 0x000000ffff237224 */ /* 0x000fc600078e0050 */
[----:B------:R-:W4:Y:S04]  /*37290*/  LDL.LU R81, [R1+0x1af8] ;  /* 0x001af80001517983 */ /* 0x000f280000300800 */
[----:B------:R-:W4:Y:S01]  /*372a0*/  LDL.LU R80, [R1+0x388] ;  /* 0x0003880001507983 */ /* 0x000f220000300800 */
        /* <DEDUP_REMOVED lines=21> */
[----:B------:R-:W0:Y:S04]  /*37400*/  LDL.LU R73, [R1+0x3a0] ;  /* 0x0003a00001497983 */ /* 0x000e280000300800 */
[----:B------:R-:W4:Y:S01]  /*37410*/  LDL.LU R72, [R1+0x1b08] ;  /* 0x001b080001487983 */ /* 0x000f220000300800 */
[----:B------:R-:W-:Y:S02]  /*37420*/  IMAD.MOV.U32 R11, RZ, RZ, R0 ;  /* 0x000000ffff0b7224 */ /* 0x000fe400078e0000 */
[----:B------:R-:W-:Y:S01]  /*37430*/  IMAD.MOV.U32 R10, RZ, RZ, R93 ;  /* 0x000000ffff0a7224 */ /* 0x000fe200078e005d */
[----:B------:R-:W1:Y:S04]  /*37440*/  LDL.LU R0, [R1+0x3a8] ;  /* 0x0003a80001007983 */ /* 0x000e680000300800 */
        /* <DEDUP_REMOVED lines=14> */
[----:B------:R0:W-:Y:S04]  /*37530*/  STL.64 [R1+0x2b70], R54 ;  /* 0x002b703601007387 */ /* 0x0001e80000100a00 */
[----:B------:R-:W-:Y:S04]  /*37540*/  STL.64 [R1+0x378], R56 ;  /* 0x0003783801007387 */ /* 0x000fe80000100a00 */
[----:B------:R-:W-:Y:S04]  /*37550*/  STL [R1+0x2b88], R56 ;  /* 0x002b883801007387 */ /* 0x000fe80000100800 */
[----:B------:R-:W-:Y:S01]  /*37560*/  STL [R1+0x2b78], R57 ;  /* 0x002b783901007387 */ /* 0x000fe20000100800 */
[----:B------:R-:W-:-:S02]  /*37570*/  IMAD.MOV.U32 R59, RZ, RZ, R32 ;  /* 0x000000ffff3b7224 */ /* 0x000fc400078e0020 */
[----:B------:R-:W-:Y:S01]  /*37580*/  IMAD.MOV.U32 R58, RZ, RZ, R81 ;  /* 0x000000ffff3a7224 */ /* 0x000fe200078e0051 */
        /* <DEDUP_REMOVED lines=21> */
[----:B------:R0:W-:Y:S02]  /*376e0*/  STL.64 [R1+0x2ba0], R36 ;  /* 0x002ba02401007387 */ /* 0x0001e40000100a00 */
[----:B0-----:R-:W-:-:S02]  /*376f0*/  IMAD.MOV.U32 R79, RZ, RZ, R73 ;  /* 0x000000ffff4f7224 */ /* 0x001fc400078e0049 */
[----:B------:R-:W-:Y:S01]  /*37700*/  IMAD.MOV.U32 R78, RZ, RZ, R72 ;  /* 0x000000ffff4e7224 */ /* 0x000fe200078e0048 */
[----:B------:R-:W4:Y:S04]  /*37710*/  LDL.LU R73, [R1+0x3e0] ;  /* 0x0003e00001497983 */ /* 0x000f280000300800 */
[----:B------:R-:W4:Y:S01]  /*37720*/  LDL.LU R72, [R1+0x1b28] ;  /* 0x001b280001487983 */ /* 0x000f220000300800 */
[----:B-1----:R-:W-:Y:S02]  /*37730*/  IMAD.MOV.U32 R83, RZ, RZ, R0 ;  /* 0x000000ffff537224 */ /* 0x002fe400078e0000 */
        /* <DEDUP_REMOVED lines=21> */
[----:B------:R-:W4:Y:S04]  /*37890*/  LDL.LU R18, [R1+0x400] ;  /* 0x0004000001127983 */ /* 0x000f280000300800 */
[----:B------:R-:W4:Y:S01]  /*378a0*/  LDL.LU R81, [R1+0x1b38] ;  /* 0x001b380001517983 */ /* 0x000f220000300800 */
[----:B------:R-:W-:-:S03]  /*378b0*/  IMAD.MOV.U32 R43, RZ, RZ, R80 ;  /* 0x000000ffff2b7224 */ /* 0x000fc600078e0050 */
        /* <DEDUP_REMOVED lines=43> */
[----:B------:R-:W-:Y:S01]  /*37b70*/  STL.64 [R1+0x2c08], R66 ;  /* 0x002c084201007387 */ /* 0x000fe20000100a00 */
[----:B------:R-:W-:-:S02]  /*37b80*/  IMAD.MOV.U32 R19, RZ, RZ, R18 ;  /* 0x000000ffff137224 */ /* 0x000fc400078e0012 */
[----:B------:R-:W-:Y:S01]  /*37b90*/  IMAD.MOV.U32 R18, RZ, RZ, R81 ;  /* 0x000000ffff127224 */ /* 0x000fe200078e0051 */
        /* <DEDUP_REMOVED lines=17> */
[----:B------:R-:W-:Y:S04]  /*37cb0*/  STL.64 [R1+0x2c18], R64 ;  /* 0x002c184001007387 */ /* 0x000fe80000100a00 */
[----:B------:R-:W-:Y:S04]  /*37cc0*/  STL.64 [R1+0x410], R26 ;  /* 0x0004101a01007387 */ /* 0x000fe80000100a00 */
[----:B------:R-:W-:Y:S04]  /*37cd0*/  STL.64 [R1+0x2c20], R26 ;  /* 0x002c201a01007387 */ /* 0x000fe80000100a00 */
[----:B------:R-:W-:Y:S04]  /*37ce0*/  STL.64 [R1+0x418], R30 ;  /* 0x0004181e01007387 */ /* 0x000fe80000100a00 */
[----:B------:R-:W-:Y:S04]  /*37cf0*/  STL [R1+0x2c38], R30 ;  /* 0x002c381e01007387 */ /* 0x000fe80000100800 */
[----:B------:R0:W-:Y:S01]  /*37d00*/  STL [R1+0x2c28], R31 ;  /* 0x002c281f01007387 */ /* 0x0001e20000100800 */
        /* <DEDUP_REMOVED lines=43> */
[----:B------:R-:W-:Y:S04]  /*37fc0*/  STL.64 [R1+0x2c60], R76 ;  /* 0x002c604c01007387 */ /* 0x000fe80000100a00 */
[----:B------:R-:W-:Y:S04]  /*37fd0*/  STL.64 [R1+0x450], R34 ;  /* 0x0004502201007387 */ /* 0x000fe80000100a00 */
[----:B------:R0:W-:Y:S04]  /*37fe0*/  STL [R1+0x2c78], R34 ;  /* 0x002c782201007387 */ /* 0x0001e80000100800 */
[----:B------:R-:W-:Y:S04]  /*37ff0*/  STL [R1+0x2c68], R35 ;  /* 0x002c682301007387 */ /* 0x000fe80000100800 */
        /* <DEDUP_REMOVED lines=41> */
[----:B------:R-:W4:Y:S01]  /*38290*/  LDL.LU R87, [R1+0x1ba4] ;  /* 0x001ba40001577983 */ /* 0x000f220000300800 */
[----:B------:R-:W-:-:S05]  /*382a0*/  IMAD.MOV.U32 R59, RZ, RZ, R14 ;  /* 0x000000ffff3b7224 */ /* 0x000fca00078e000e */
        /* <DEDUP_REMOVED lines=9> */
[----:B------:R-:W-:Y:S01]  /*38340*/  STL [R1+0x2cc8], R37 ;  /* 0x002cc82501007387 */ /* 0x000fe20000100800 */
[----:B0-----:R-:W-:-:S02]  /*38350*/  IMAD.MOV.U32 R79, RZ, RZ, R73 ;  /* 0x000000ffff4f7224 */ /* 0x001fc400078e0049 */
[----:B------:R-:W-:Y:S01]  /*38360*/  IMAD.MOV.U32 R78, RZ, RZ, R72 ;  /* 0x000000ffff4e7224 */ /* 0x000fe200078e0048 */
[----:B------:R-:W4:Y:S01]  /*38370*/  LDL.LU R73, [R1+0x4e0] ;  /* 0x0004e00001497983 */ /* 0x000f220000300800 */
[----:B-1----:R-:W-:-:S03]  /*38380*/  IMAD.MOV.U32 R63, RZ, RZ, R0 ;  /* 0x000000ffff3f7224 */ /* 0x002fc600078e0000 */
[----:B------:R-:W4:Y:S01]  /*38390*/  LDL.LU R72, [R1+0x1ba8] ;  /* 0x001ba80001487983 */ /* 0x000f220000300800 */
[----:B------:R-:W-:-:S03]  /*383a0*/  IMAD.MOV.U32 R62, RZ, RZ, R93 ;  /* 0x000000ffff3e7224 */ /* 0x000fc600078e005d */
        /* <DEDUP_REMOVED lines=38> */
[----:B------:R-:W-:Y:S04]  /*38610*/  STL [R1+0x2d50], R70 ;  /* 0x002d504601007387 */ /* 0x000fe80000100800 */
[----:B------:R-:W-:Y:S04]  /*38620*/  STL [R1+0x2d08], R71 ;  /* 0x002d084701007387 */ /* 0x000fe80000100800 */
[----:B------:R-:W-:Y:S04]  /*38630*/  STL.64 [R1+0x4d0], R42 ;  /* 0x0004d02a01007387 */ /* 0x000fe80000100a00 */
[----:B------:R-:W-:Y:S04]  /*38640*/  STL.64 [R1+0x2d10], R42 ;  /* 0x002d102a01007387 */ /* 0x000fe80000100a00 */
[----:B------:R-:W-:Y:S04]  /*38650*/  STL.64 [R1+0x4d8], R40 ;  /* 0x0004d82801007387 */ /* 0x000fe80000100a00 */
[----:B------:R-:W-:Y:S01]  /*38660*/  STL.64 [R1+0x2d18], R40 ;  /* 0x002d182801007387 */ /* 0x000fe20000100a00 */
        /* <DEDUP_REMOVED lines=48> */
[----:B------:R-:W-:Y:S04]  /*38970*/  STL [R1+0x2d60], R29 ;  /* 0x002d601d01007387 */ /* 0x000fe80000100800 */
[----:B------:R-:W4:Y:S04]  /*38980*/  LDL.LU R69, [R1+0x560] ;  /* 0x0005600001457983 */ /* 0x000f280000300800 */
[----:B------:R-:W4:Y:S01]  /*38990*/  LDL.LU R81, [R1+0x1be8] ;  /* 0x001be80001517983 */ /* 0x000f220000300800 */
[----:B------:R-:W-:-:S02]  /*389a0*/  IMAD.MOV.U32 R19, RZ, RZ, R0 ;  /* 0x000000ffff137224 */ /* 0x000fc400078e0000 */
        /* <DEDUP_REMOVED lines=43> */
[----:B------:R-:W-:-:S03]  /*38c60*/  IMAD.MOV.U32 R68, RZ, RZ, R81 ;  /* 0x000000ffff447224 */ /* 0x000fc600078e0051 */
        /* <DEDUP_REMOVED lines=18> */
[----:B------:R-:W-:Y:S04]  /*38d90*/  STL.64 [R1+0x2db8], R76 ;  /* 0x002db84c01007387 */ /* 0x000fe80000100a00 */
[----:B------:R-:W-:Y:S04]  /*38da0*/  STL.64 [R1+0x578], R6 ;  /* 0x0005780601007387 */ /* 0x000fe80000100a00 */
[----:B------:R0:W-:Y:S04]  /*38db0*/  STL.64 [R1+0x2dc8], R6 ;  /* 0x002dc80601007387 */ /* 0x0001e80000100a00 */
[----:B------:R-:W-:Y:S04]  /*38dc0*/  STL.64 [R1+0x580], R46 ;  /* 0x0005802e01007387 */ /* 0x000fe80000100a00 */
[----:B------:R-:W-:Y:S01]  /*38dd0*/  STL.64 [R1+0x2dd0], R46 ;  /* 0x002dd02e01007387 */ /* 0x000fe20000100a00 */
        /* <DEDUP_REMOVED lines=48> */
[----:B------:R-:W4:Y:S01]  /*390e0*/  LDL.LU R75, [R1+0x608] ;  /* 0x00060800014b7983 */ /* 0x000f220000300800 */
[----:B------:R-:W-:-:S02]  /*390f0*/  IMAD.MOV.U32 R7, RZ, RZ, R50 ;  /* 0x000000ffff077224 */ /* 0x000fc400078e0032 */
[----:B------:R-:W-:-:S05]  /*39100*/  IMAD.MOV.U32 R6, RZ, RZ, R5 ;  /* 0x000000ffff067224 */ /* 0x000fca00078e0005 */
[----:B------:R0:W-:Y:S04]  /*39110*/  STL.64 [R1+0x5d8], R6 ;  /* 0x0005d80601007387 */ /* 0x0001e80000100a00 */
[----:B------:R-:W4:Y:S01]  /*39120*/  LDL.LU R74, [R1+0x1c38] ;  /* 0x001c3800014a7983 */ /* 0x000f220000300800 */
[----:B------:R-:W-:Y:S02]  /*39130*/  IMAD.MOV.U32 R43, RZ, RZ, R31 ;  /* 0x000000ffff2b7224 */ /* 0x000fe400078e001f */
[----:B------:R-:W-:Y:S02]  /*39140*/  IMAD.MOV.U32 R42, RZ, RZ, R30 ;  /* 0x000000ffff2a7224 */ /* 0x000fe400078e001e */
[----:B------:R-:W-:Y:S02]  /*39150*/  IMAD.MOV.U32 R31, RZ, RZ, R80 ;  /* 0x000000ffff1f7224 */ /* 0x000fe400078e0050 */
[----:B------:R-:W-:Y:S01]  /*39160*/  IMAD.MOV.U32 R30, RZ, RZ, R51 ;  /* 0x000000ffff1e7224 */ /* 0x000fe200078e0033 */
[----:B------:R-:W4:Y:S04]  /*39170*/  LDL.LU R80, [R1+0x610] ;  /* 0x0006100001507983 */ /* 0x000f280000300800 */
[----:B------:R-:W4:Y:S04]  /*39180*/  LDL.LU R51, [R1+0x1c3c] ;  /* 0x001c3c0001337983 */ /* 0x000f280000300800 */
[----:B------:R-:W4:Y:S04]  /*39190*/  LDL.LU R50, [R1+0x618] ;  /* 0x0006180001327983 */ /* 0x000f280000300800 */
[----:B------:R-:W4:Y:S01]  /*391a0*/  LDL.LU R5, [R1+0x1c40] ;  /* 0x001c400001057983 */ /* 0x000f220000300800 */
[----:B------:R-:W-:-:S02]  /*391b0*/  IMAD.MOV.U32 R41, RZ, RZ, R89 ;  /* 0x000000ffff297224 */ /* 0x000fc400078e0059 */
[----:B------:R-:W-:Y:S01]  /*391c0*/  IMAD.MOV.U32 R40, RZ, RZ, R87 ;  /* 0x000000ffff287224 */ /* 0x000fe200078e0057 */
[----:B------:R-:W4:Y:S04]  /*391d0*/  LDL.LU R89, [R1+0x620] ;  /* 0x0006200001597983 */ /* 0x000f280000300800 */
[----:B------:R-:W4:Y:S04]  /*391e0*/  LDL.LU R87, [R1+0x1c44] ;  /* 0x001c440001577983 */ /* 0x000f280000300800 */
[----:B------:R-:W-:Y:S01]  /*391f0*/  STL.64 [R1+0x5c8], R42 ;  /* 0x0005c82a01007387 */ /* 0x000fe20000100a00 */
[----:B------:R-:W-:-:S03]  /*39200*/  IMAD.MOV.U32 R35, RZ, RZ, R34 ;  /* 0x000000ffff237224 */ /* 0x000fc600078e0022 */
[----:B------:R1:W-:Y:S01]  /*39210*/  STL.64 [R1+0x2e18], R42 ;  /* 0x002e182a01007387 */ /* 0x0003e20000100a00 */
[----:B------:R-:W-:-:S03]  /*39220*/  IMAD.MOV.U32 R34, RZ, RZ, R81 ;  /* 0x000000ffff227224 */ /* 0x000fc600078e0051 */
        /* <DEDUP_REMOVED lines=23> */
[----:B------:R-:W-:Y:S01]  /*393a0*/  STL [R1+0x2e50], R48 ;  /* 0x002e503001007387 */ /* 0x000fe20000100800 */
[----:B------:R-:W-:-:S03]  /*393b0*/  IMAD.MOV.U32 R57, RZ, RZ, R75 ;  /* 0x000000ffff397224 */ /* 0x000fc600078e004b */
[----:B------:R-:W-:Y:S04]  /*393c0*/  STL [R1+0x2e40], R49 ;  /* 0x002e403101007387 */ /* 0x000fe80000100800 */
[----:B------:R-:W-:Y:S04]  /*393d0*/  STL.64 [R1+0x600], R58 ;  /* 0x0006003a01007387 */ /* 0x000fe80000100a00 */
[----:B------:R-:W-:Y:S01]  /*393e0*/  STL.64 [R1+0x2e48], R58 ;  /* 0x002e483a01007387 */ /* 0x000fe20000100a00 */
[----:B------:R-:W-:-:S05]  /*393f0*/  IMAD.MOV.U32 R56, RZ, RZ, R74 ;  /* 0x000000ffff387224 */ /* 0x000fca00078e004a */
[----:B------:R-:W-:Y:S04]  /*39400*/  STL.64 [R1+0x608], R56 ;  /* 0x0006083801007387 */ /* 0x000fe80000100a00 */
[----:B------:R-:W-:Y:S04]  /*39410*/  STL.64 [R1+0x2e58], R56 ;  /* 0x002e583801007387 */ /* 0x000fe80000100a00 */
[----:B------:R-:W4:Y:S04]  /*39420*/  LDL.LU R75, [R1+0x648] ;  /* 0x00064800014b7983 */ /* 0x000f280000300800 */
[----:B------:R-:W4:Y:S01]  /*39430*/  LDL.LU R74, [R1+0x1c58] ;  /* 0x001c5800014a7983 */ /* 0x000f220000300800 */
        /* <DEDUP_REMOVED lines=13> */
[----:B------:R-:W-:Y:S01]  /*39510*/  STL.64 [R1+0x2e60], R32 ;  /* 0x002e602001007387 */ /* 0x000fe20000100a00 */
[----:B------:R-:W-:-:S02]  /*39520*/  IMAD.MOV.U32 R82, RZ, RZ, R81 ;  /* 0x000000ffff527224 */ /* 0x000fc400078e0051 */
[----:B------:R-:W-:Y:S01]  /*39530*/  IMAD.MOV.U32 R83, RZ, RZ, R70 ;  /* 0x000000ffff537224 */ /* 0x000fe200078e0046 */
        /* <DEDUP_REMOVED lines=28> */
[----:B------:R-:W-:-:S05]  /*39700*/  IMAD.MOV.U32 R18, RZ, RZ, R74 ;  /* 0x000000ffff127224 */ /* 0x000fca00078e004a */
[----:B------:R-:W-:Y:S04]  /*39710*/  STL.64 [R1+0x648], R18 ;  /* 0x0006481201007387 */ /* 0x000fe80000100a00 */
[----:B------:R-:W-:Y:S04]  /*39720*/  STL.64 [R1+0x2ea0], R18 ;  /* 0x002ea01201007387 */ /* 0x000fe80000100a00 */
[----:B------:R-:W0:Y:S04]  /*39730*/  LDL.LU R75, [R1+0x688] ;  /* 0x00068800014b7983 */ /* 0x000e280000300800 */
        /* <DEDUP_REMOVED lines=42> */
[----:B------:R-:W-:Y:S01]  /*399e0*/  STL.64 [R1+0x2ed8], R76 ;  /* 0x002ed84c01007387 */ /* 0x000fe20000100a00 */
[----:B0-----:R-:W-:-:S02]  /*399f0*/  IMAD.MOV.U32 R7, RZ, RZ, R75 ;  /* 0x000000ffff077224 */ /* 0x001fc400078e004b */
[----:B------:R-:W-:-:S05]  /*39a00*/  IMAD.MOV.U32 R6, RZ, RZ, R74 ;  /* 0x000000ffff067224 */ /* 0x000fca00078e004a */
[----:B------:R-:W-:Y:S04]  /*39a10*/  STL.64 [R1+0x688], R6 ;  /* 0x0006880601007387 */ /* 0x000fe80000100a00 */
[----:B------:R0:W-:Y:S04]  /*39a20*/  STL.64 [R1+0x2ee0], R6 ;  /* 0x002ee00601007387 */ /* 0x0001e80000100a00 */
        /* <DEDUP_REMOVED lines=24> */
[----:B-1----:R-:W4:Y:S04]  /*39bb0*/  LDL.LU R43, [R1+0x6e8] ;  /* 0x0006e800012b7983 */ /* 0x002f280000300800 */
[----:B------:R-:W0:Y:S04]  /*39bc0*/  LDL.LU R29, [R1+0x1ca8] ;  /* 0x001ca800011d7983 */ /* 0x000e280000300800 */
        /* <DEDUP_REMOVED lines=24> */
[----:B------:R-:W4:Y:S01]  /*39d50*/  LDL.LU R28, [R1+0x710] ;  /* 0x00071000011c7983 */ /* 0x000f220000300800 */
[----:B------:R-:W-:-:S03]  /*39d60*/  IMAD.MOV.U32 R15, RZ, RZ, R80 ;  /* 0x000000ffff0f7224 */ /* 0x000fc600078e0050 */
        /* <DEDUP_REMOVED lines=14> */
[----:B0-----:R-:W-:-:S02]  /*39e50*/  IMAD.MOV.U32 R6, RZ, RZ, R29 ;  /* 0x000000ffff067224 */ /* 0x001fc400078e001d */
[----:B------:R-:W-:Y:S01]  /*39e60*/  IMAD.MOV.U32 R7, RZ, RZ, R43 ;  /* 0x000000ffff077224 */ /* 0x000fe200078e002b */
[----:B------:R-:W-:Y:S04]  /*39e70*/  STL.64 [R1+0x6d8], R68 ;  /* 0x0006d84401007387 */ /* 0x000fe80000100a00 */
[----:B------:R-:W-:Y:S04]  /*39e80*/  STL.64 [R1+0x2f30], R68 ;  /* 0x002f304401007387 */ /* 0x000fe80000100a00 */
[----:B------:R-:W-:Y:S04]  /*39e90*/  STL.64 [R1+0x6e0], R60 ;  /* 0x0006e03c01007387 */ /* 0x000fe80000100a00 */
        /* <DEDUP_REMOVED lines=85> */
[----:B------:R-:W0:Y:S04]  /*3a3f0*/  LDL.LU R50, [R1+0x7a0] ;  /* 0x0007a00001327983 */ /* 0x000e280000300800 */
        /* <DEDUP_REMOVED lines=44> */
[----:B0-----:R-:W-:-:S03]  /*3a6c0*/  IMAD.MOV.U32 R7, RZ, RZ, R50 ;  /* 0x000000ffff077224 */ /* 0x001fc600078e0032 */
        /* <DEDUP_REMOVED lines=30> */
[----:B------:R-:W1:Y:S01]  /*3a8b0*/  LDL.LU R2, [R1+0x808] ;  /* 0x0008080001027983 */ /* 0x000e620000300800 */
[----:B----4-:R-:W-:-:S03]  /*3a8c0*/  IMAD.MOV.U32 R54, RZ, RZ, R91 ;  /* 0x000000ffff367224 */ /* 0x010fc600078e005b */
[----:B------:R-:W3:Y:S04]  /*3a8d0*/  LDL.LU R91, [R1+0x1d38] ;  /* 0x001d3800015b7983 */ /* 0x000ee80000300800 */
        /* <DEDUP_REMOVED lines=44> */
[----:B-1----:R-:W-:-:S03]  /*3aba0*/  IMAD.MOV.U32 R43, RZ, RZ, R2 ;  /* 0x000000ffff2b7224 */ /* 0x002fc600078e0002 */
[----:B------:R-:W2:Y:S01]  /*3abb0*/  LDL.LU R2, [R1+0x848] ;  /* 0x0008480001027983 */ /* 0x000ea20000300800 */
[----:B---3--:R-:W-:-:S03]  /*3abc0*/  IMAD.MOV.U32 R42, RZ, RZ, R91 ;  /* 0x000000ffff2a7224 */ /* 0x008fc600078e005b */
        /* <DEDUP_REMOVED lines=9> */
[----:B----4-:R-:W-:-:S02]  /*3ac60*/  IMAD.MOV.U32 R31, RZ, RZ, R28 ;  /* 0x000000ffff1f7224 */ /* 0x010fc400078e001c */
        /* <DEDUP_REMOVED lines=35> */
[----:B------:R-:W-:-:S03]  /*3aea0*/  IMAD.MOV.U32 R13, RZ, RZ, R2 ;  /* 0x000000ffff0d7224 */ /* 0x000fc600078e0002 */
[----:B------:R-:W2:Y:S01]  /*3aeb0*/  LDL.LU R2, [R1+0x888] ;  /* 0x0008880001027983 */ /* 0x000ea20000300800 */
[----:B---3--:R-:W-:-:S03]  /*3aec0*/  IMAD.MOV.U32 R12, RZ, RZ, R91 ;  /* 0x000000ffff0c7224 */ /* 0x008fc600078e005b */
[----:B------:R-:W3:Y:S04]  /*3aed0*/  LDL.LU R91, [R1+0x1d78] ;  /* 0x001d7800015b7983 */ /* 0x000ee80000300800 */
        /* <DEDUP_REMOVED lines=8> */
[----:B----4-:R-:W-:-:S03]  /*3af60*/  IMAD.MOV.U32 R83, RZ, RZ, R28 ;  /* 0x000000ffff537224 */ /* 0x010fc600078e001c */
[----:B------:R-:W4:Y:S01]  /*3af70*/  LDL.LU R28, [R1+0x890] ;  /* 0x00089000011c7983 */ /* 0x000f220000300800 */
[----:B------:R-:W-:Y:S02]  /*3af80*/  IMAD.MOV.U32 R82, RZ, RZ, R71 ;  /* 0x000000ffff527224 */ /* 0x000fe400078e0047 */
[----:B0-----:R-:W-:Y:S02]  /*3af90*/  IMAD.MOV.U32 R7, RZ, RZ, R50 ;  /* 0x000000ffff077224 */ /* 0x001fe400078e0032 */
[----:B------:R-:W-:-:S05]  /*3afa0*/  IMAD.MOV.U32 R6, RZ, RZ, R5 ;  /* 0x000000ffff067224 */ /* 0x000fca00078e0005 */
[----:B------:R0:W-:Y:S04]  /*3afb0*/  STL.64 [R1+0x860], R6 ;  /* 0x0008600601007387 */ /* 0x0001e80000100a00 */
[----:B------:R-:W4:Y:S01]  /*3afc0*/  LDL.LU R71, [R1+0x1d7c] ;  /* 0x001d7c0001477983 */ /* 0x000f220000300800 */
        /* <DEDUP_REMOVED lines=9> */
[----:B------:R-:W4:Y:S04]  /*3b060*/  LDL.LU R87, [R1+0x1d88] ;  /* 0x001d880001577983 */ /* 0x000f280000300800 */
[----:B------:R-:W-:Y:S04]  /*3b070*/  STL.64 [R1+0x850], R82 ;  /* 0x0008505201007387 */ /* 0x000fe80000100a00 */
[----:B------:R0:W-:Y:S01]  /*3b080*/  STL.64 [R1+0x30b0], R82 ;  /* 0x0030b05201007387 */ /* 0x0001e20000100a00 */
[----:B------:R-:W-:-:S02]  /*3b090*/  IMAD.MOV.U32 R18, RZ, RZ, R81 ;  /* 0x000000ffff127224 */ /* 0x000fc400078e0051 */
[----:B------:R-:W-:Y:S01]  /*3b0a0*/  IMAD.MOV.U32 R19, RZ, RZ, R70 ;  /* 0x000000ffff137224 */ /* 0x000fe200078e0046 */
[----:B------:R-:W-:Y:S04]  /*3b0b0*/  STL.64 [R1+0x858], R66 ;  /* 0x0008584201007387 */ /* 0x000fe80000100a00 */
[----:B------:R0:W-:Y:S04]  /*3b0c0*/  STL.64 [R1+0x30b8], R66 ;  /* 0x0030b84201007387 */ /* 0x0001e80000100a00 */
[----:B------:R-:W-:Y:S04]  /*3b0d0*/  STL.64 [R1+0x868], R72 ;  /* 0x0008684801007387 */ /* 0x000fe80000100a00 */
[----:B------:R-:W-:Y:S04]  /*3b0e0*/  STL.64 [R1+0x30c0], R72 ;  /* 0x0030c04801007387 */ /* 0x000fe80000100a00 */
        /* <DEDUP_REMOVED lines=21> */
[----:B------:R0:W-:Y:S01]  /*3b240*/  STL.64 [R1+0x30e0], R36 ;  /* 0x0030e02401007387 */ /* 0x0001e20000100a00 */
[----:B----4-:R-:W-:-:S02]  /*3b250*/  IMAD.MOV.U32 R45, RZ, RZ, R28 ;  /* 0x000000ffff2d7224 */ /* 0x010fc400078e001c */
        /* <DEDUP_REMOVED lines=22> */
[----:B------:R-:W-:Y:S04]  /*3b3c0*/  STL.64 [R1+0x30f8], R48 ;  /* 0x0030f83001007387 */ /* 0x000fe80000100a00 */
        /* <DEDUP_REMOVED lines=15> */
[----:B------:R-:W1:Y:S01]  /*3b4c0*/  LDL.LU R2, [R1+0x908] ;  /* 0x0009080001027983 */ /* 0x000e620000300800 */
[----:B---3--:R-:W-:-:S03]  /*3b4d0*/  IMAD.MOV.U32 R46, RZ, RZ, R91 ;  /* 0x000000ffff2e7224 */ /* 0x008fc600078e005b */
[----:B------:R-:W3:Y:S04]  /*3b4e0*/  LDL.LU R91, [R1+0x1db8] ;  /* 0x001db800015b7983 */ /* 0x000ee80000300800 */
[----:B------:R-:W-:Y:S04]  /*3b4f0*/  STL.64 [R1+0x8b8], R76 ;  /* 0x0008b84c01007387 */ /* 0x000fe80000100a00 */
[----:B------:R0:W-:Y:S04]  /*3b500*/  STL.64 [R1+0x3110], R76 ;  /* 0x0031104c01007387 */ /* 0x0001e80000100a00 */
[----:B------:R-:W-:Y:S04]  /*3b510*/  STL.64 [R1+0x8c0], R16 ;  /* 0x0008c01001007387 */ /* 0x000fe80000100a00 */
[----:B------:R-:W-:Y:S04]  /*3b520*/  STL.64 [R1+0x3118], R16 ;  /* 0x0031181001007387 */ /* 0x000fe80000100a00 */
[----:B------:R-:W-:Y:S04]  /*3b530*/  STL.64 [R1+0x8c8], R46 ;  /* 0x0008c82e01007387 */ /* 0x000fe80000100a00 */
[----:B------:R-:W-:Y:S01]  /*3b540*/  STL.64 [R1+0x3120], R46 ;  /* 0x0031202e01007387 */ /* 0x000fe20000100a00 */
[----:B----4-:R-:W-:-:S02]  /*3b550*/  IMAD.MOV.U32 R11, RZ, RZ, R28 ;  /* 0x000000ffff0b7224 */ /* 0x010fc400078e001c */
        /* <DEDUP_REMOVED lines=24> */
[----:B------:R0:W-:Y:S04]  /*3b6e0*/  STL.64 [R1+0x3140], R24 ;  /* 0x0031401801007387 */ /* 0x0001e80000100a00 */
        /* <DEDUP_REMOVED lines=49> */
[----:B------:R-:W-:Y:S01]  /*3ba00*/  STL.64 [R1+0x3188], R30 ;  /* 0x0031881e01007387 */ /* 0x000fe20000100a00 */
[----:B------:R-:W-:-:S02]  /*3ba10*/  IMAD.MOV.U32 R41, RZ, RZ, R0 ;  /* 0x000000ffff297224 */ /* 0x000fc400078e0000 */
[----:B------:R-:W-:Y:S02]  /*3ba20*/  IMAD.MOV.U32 R40, RZ, RZ, R93 ;  /* 0x000000ffff287224 */ /* 0x000fe400078e005d */
[----:B------:R-:W-:Y:S02]  /*3ba30*/  IMAD.MOV.U32 R35, RZ, RZ, R92 ;  /* 0x000000ffff237224 */ /* 0x000fe400078e005c */
[----:B------:R-:W4:Y:S01]  /*3ba40*/  LDL.LU R92, [R1+0x970] ;  /* 0x00097000015c7983 */ /* 0x000f220000300800 */
[----:B--2---:R-:W-:-:S03]  /*3ba50*/  IMAD.MOV.U32 R34, RZ, RZ, R3 ;  /* 0x000000ffff227224 */ /* 0x004fc600078e0003 */
[----:B------:R-:W2:Y:S04]  /*3ba60*/  LDL.LU R3, [R1+0x1dec] ;  /* 0x001dec0001037983 */ /* 0x000ea80000300800 */
[----:B------:R-:W2:Y:S04]  /*3ba70*/  LDL.LU R70, [R1+0x978] ;  /* 0x0009780001467983 */ /* 0x000ea80000300800 */
[----:B------:R-:W2:Y:S04]  /*3ba80*/  LDL.LU R81, [R1+0x1df0] ;  /* 0x001df00001517983 */ /* 0x000ea80000300800 */
[----:B------:R-:W2:Y:S04]  /*3ba90*/  LDL.LU R0, [R1+0x980] ;  /* 0x0009800001007983 */ /* 0x000ea80000300800 */
        /* <DEDUP_REMOVED lines=14> */
[----:B------:R-:W-:Y:S01]  /*3bb80*/  STL.64 [R1+0x31a8], R56 ;  /* 0x0031a83801007387 */ /* 0x000fe20000100a00 */
[----:B------:R-:W-:Y:S02]  /*3bb90*/  IMAD.MOV.U32 R13, RZ, RZ, R89 ;  /* 0x000000ffff0d7224 */ /* 0x000fe400078e0059 */
[----:B------:R-:W-:Y:S01]  /*3bba0*/  IMAD.MOV.U32 R12, RZ, RZ, R87 ;  /* 0x000000ffff0c7224 */ /* 0x000fe200078e0057 */
[----:B------:R-:W4:Y:S04]  /*3bbb0*/  LDL.LU R89, [R1+0x990] ;  /* 0x0009900001597983 */ /* 0x000f280000300800 */
[----:B------:R-:W4:Y:S04]  /*3bbc0*/  LDL.LU R87, [R1+0x1dfc] ;  /* 0x001dfc0001577983 */ /* 0x000f280000300800 */
[----:B------:R-:W4:Y:S01]  /*3bbd0*/  LDL.LU R28, [R1+0x998] ;  /* 0x00099800011c7983 */ /* 0x000f220000300800 */
[----:B------:R-:W-:-:S02]  /*3bbe0*/  IMAD.MOV.U32 R32, RZ, RZ, R51 ;  /* 0x000000ffff207224 */ /* 0x000fc400078e0033 */
[----:B------:R-:W-:Y:S01]  /*3bbf0*/  IMAD.MOV.U32 R33, RZ, RZ, R80 ;  /* 0x000000ffff217224 */ /* 0x000fe200078e0050 */
[----:B------:R-:W4:Y:S04]  /*3bc00*/  LDL.LU R71, [R1+0x1e00] ;  /* 0x001e000001477983 */ /* 0x000f280000300800 */
[----:B------:R-:W4:Y:S01]  /*3bc10*/  LDL.LU R80, [R1+0x9a0] ;  /* 0x0009a00001507983 */ /* 0x000f220000300800 */
[----:B------:R-:W-:Y:S02]  /*3bc20*/  IMAD.MOV.U32 R8, RZ, RZ, R5 ;  /* 0x000000ffff087224 */ /* 0x000fe400078e0005 */
[----:B------:R-:W-:Y:S01]  /*3bc30*/  IMAD.MOV.U32 R9, RZ, RZ, R50 ;  /* 0x000000ffff097224 */ /* 0x000fe200078e0032 */
[----:B------:R-:W4:Y:S04]  /*3bc40*/  LDL.LU R51, [R1+0x1e04] ;  /* 0x001e040001337983 */ /* 0x000f280000300800 */
[----:B------:R-:W4:Y:S04]  /*3bc50*/  LDL.LU R50, [R1+0x9a8] ;  /* 0x0009a80001327983 */ /* 0x000f280000300800 */
[----:B------:R-:W4:Y:S04]  /*3bc60*/  LDL.LU R5, [R1+0x1e08] ;  /* 0x001e080001057983 */ /* 0x000f280000300800 */
[----:B------:R-:W-:Y:S04]  /*3bc70*/  STL.64 [R1+0x958], R32 ;  /* 0x0009582001007387 */ /* 0x000fe80000100a00 */
[----:B------:R-:W-:Y:S04]  /*3bc80*/  STL.64 [R1+0x31b8], R32 ;  /* 0x0031b82001007387 */ /* 0x000fe80000100a00 */
[----:B------:R-:W-:Y:S04]  /*3bc90*/  STL.64 [R1+0x960], R8 ;  /* 0x0009600801007387 */ /* 0x000fe80000100a00 */
[----:B------:R-:W-:Y:S01]  /*3bca0*/  STL.64 [R1+0x31c0], R8 ;  /* 0x0031c00801007387 */ /* 0x000fe20000100a00 */
[----:B------:R-:W-:-:S03]  /*3bcb0*/  IMAD.MOV.U32 R83, RZ, RZ, R92 ;  /* 0x000000ffff537224 */ /* 0x000fc600078e005c */
[----:B------:R-:W4:Y:S01]  /*3bcc0*/  LDL.LU R92, [R1+0x9b0] ;  /* 0x0009b000015c7983 */ /* 0x000f220000300800 */
[----:B--2---:R-:W-:-:S03]  /*3bcd0*/  IMAD.MOV.U32 R82, RZ, RZ, R3 ;  /* 0x000000ffff527224 */ /* 0x004fc600078e0003 */
[----:B------:R-:W2:Y:S04]  /*3bce0*/  LDL.LU R3, [R1+0x1e0c] ;  /* 0x001e0c0001037983 */ /* 0x000ea80000300800 */
[----:B------:R-:W-:Y:S04]  /*3bcf0*/  STL.64 [R1+0x968], R12 ;  /* 0x0009680c01007387 */ /* 0x000fe80000100a00 */
[----:B------:R-:W-:Y:S04]  /*3bd00*/  STL.64 [R1+0x31c8], R12 ;  /* 0x0031c80c01007387 */ /* 0x000fe80000100a00 */
[----:B------:R-:W-:Y:S01]  /*3bd10*/  STL.64 [R1+0x970], R82 ;  /* 0x0009705201007387 */ /* 0x000fe20000100a00 */
[----:B------:R-:W-:-:S03]  /*3bd20*/  IMAD.MOV.U32 R67, RZ, RZ, R70 ;  /* 0x000000ffff437224 */ /* 0x000fc600078e0046 */
[----:B------:R-:W-:Y:S01]  /*3bd30*/  STL.64 [R1+0x31d0], R82 ;  /* 0x0031d05201007387 */ /* 0x000fe20000100a00 */
[----:B------:R-:W-:-:S03]  /*3bd40*/  IMAD.MOV.U32 R66, RZ, RZ, R81 ;  /* 0x000000ffff427224 */ /* 0x000fc600078e0051 */
[----:B------:R-:W2:Y:S04]  /*3bd50*/  LDL.LU R70, [R1+0x9b8] ;  /* 0x0009b80001467983 */ /* 0x000ea80000300800 */
[----:B------:R-:W2:Y:S01]  /*3bd60*/  LDL.LU R81, [R1+0x1e10] ;  /* 0x001e100001517983 */ /* 0x000ea20000300800 */
[----:B------:R-:W-:-:S03]  /*3bd70*/  IMAD.MOV.U32 R19, RZ, RZ, R2 ;  /* 0x000000ffff137224 */ /* 0x000fc600078e0002 */
[----:B------:R-:W2:Y:S01]  /*3bd80*/  LDL.LU R2, [R1+0x9c0] ;  /* 0x0009c00001027983 */ /* 0x000ea20000300800 */
[----:B---3--:R-:W-:-:S03]  /*3bd90*/  IMAD.MOV.U32 R18, RZ, RZ, R91 ;  /* 0x000000ffff127224 */ /* 0x008fc600078e005b */
[----:B------:R-:W3:Y:S01]  /*3bda0*/  LDL.LU R91, [R1+0x1e14] ;  /* 0x001e1400015b7983 */ /* 0x000ee20000300800 */
[----:B------:R-:W-:Y:S02]  /*3bdb0*/  IMAD.MOV.U32 R72, RZ, RZ, R93 ;  /* 0x000000ffff487224 */ /* 0x000fe400078e005d */
[----:B------:R-:W-:Y:S02]  /*3bdc0*/  IMAD.MOV.U32 R73, RZ, RZ, R0 ;  /* 0x000000ffff497224 */ /* 0x000fe400078e0000 */
[----:B------:R-:W3:Y:S04]  /*3bdd0*/  LDL.LU R0, [R1+0x9c8] ;  /* 0x0009c80001007983 */ /* 0x000ee80000300800 */
[----:B------:R-:W3:Y:S04]  /*3bde0*/  LDL.LU R93, [R1+0x1e18] ;  /* 0x001e1800015d7983 */ /* 0x000ee80000300800 */
[----:B------:R-:W-:Y:S04]  /*3bdf0*/  STL.64 [R1+0x978], R66 ;  /* 0x0009784201007387 */ /* 0x000fe80000100a00 */
[----:B------:R-:W-:Y:S04]  /*3be00*/  STL.64 [R1+0x31d8], R66 ;  /* 0x0031d84201007387 */ /* 0x000fe80000100a00 */
[----:B------:R-:W-:Y:S04]  /*3be10*/  STL.64 [R1+0x980], R72 ;  /* 0x0009804801007387 */ /* 0x000fe80000100a00 */
[----:B------:R-:W-:Y:S01]  /*3be20*/  STL.64 [R1+0x31e0], R72 ;  /* 0x0031e04801007387 */ /* 0x000fe20000100a00 */
[----:B----4-:R-:W-:-:S02]  /*3be30*/  IMAD.MOV.U32 R65, RZ, RZ, R89 ;  /* 0x000000ffff417224 */ /* 0x010fc400078e0059 */
[----:B------:R-:W-:Y:S01]  /*3be40*/  IMAD.MOV.U32 R64, RZ, RZ, R87 ;  /* 0x000000ffff407224 */ /* 0x000fe200078e0057 */
[----:B------:R-:W4:Y:S04]  /*3be50*/  LDL.LU R89, [R1+0x9d0] ;  /* 0x0009d00001597983 */ /* 0x000f280000300800 */
[----:B------:R-:W4:Y:S01]  /*3be60*/  LDL.LU R87, [R1+0x1e1c] ;  /* 0x001e1c0001577983 */ /* 0x000f220000300800 */
[----:B------:R-:W-:Y:S02]  /*3be70*/  IMAD.MOV.U32 R26, RZ, RZ, R71 ;  /* 0x000000ffff1a7224 */ /* 0x000fe400078e0047 */
[----:B------:R-:W-:Y:S01]  /*3be80*/  IMAD.MOV.U32 R27, RZ, RZ, R28 ;  /* 0x000000ffff1b7224 */ /* 0x000fe200078e001c */
        /* <DEDUP_REMOVED lines=19> */
[----:B------:R-:W2:Y:S04]  /*3bfc0*/  LDL.LU R5, [R1+0x1e28] ;  /* 0x001e280001057983 */ /* 0x000ea80000300800 */
[----:B------:R-:W-:Y:S04]  /*3bfd0*/  STL.64 [R1+0x9a8], R44 ;  /* 0x0009a82c01007387 */ /* 0x000fe80000100a00 */
[----:B------:R-:W-:Y:S01]  /*3bfe0*/  STL.64 [R1+0x3208], R44 ;  /* 0x0032082c01007387 */ /* 0x000fe20000100a00 */
[----:B------:R-:W-:-:S03]  /*3bff0*/  IMAD.MOV.U32 R39, RZ, RZ, R2 ;  /* 0x000000ffff277224 */ /* 0x000fc600078e0002 */
[----:B------:R-:W2:Y:S01]  /*3c000*/  LDL.LU R2, [R1+0x9f0] ;  /* 0x0009f00001027983 */ /* 0x000ea20000300800 */
[----:B---3--:R-:W-:Y:S02]  /*3c010*/  IMAD.MOV.U32 R38, RZ, RZ, R91 ;  /* 0x000000ffff267224 */ /* 0x008fe400078e005b */
[----:B------:R-:W-:Y:S02]  /*3c020*/  IMAD.MOV.U32 R48, RZ, RZ, R81 ;  /* 0x000000ffff307224 */ /* 0x000fe400078e0051 */
[----:B------:R-:W-:Y:S01]  /*3c030*/  IMAD.MOV.U32 R49, RZ, RZ, R70 ;  /* 0x000000ffff317224 */ /* 0x000fe200078e0046 */
[----:B------:R-:W3:Y:S04]  /*3c040*/  LDL.LU R91, [R1+0x1e2c] ;  /* 0x001e2c00015b7983 */ /* 0x000ee80000300800 */
        /* <DEDUP_REMOVED lines=8> */
[----:B----4-:R-:W-:Y:S02]  /*3c0d0*/  IMAD.MOV.U32 R77, RZ, RZ, R89 ;  /* 0x000000ffff4d7224 */ /* 0x010fe400078e0059 */
[----:B------:R-:W-:Y:S01]  /*3c0e0*/  IMAD.MOV.U32 R76, RZ, RZ, R87 ;  /* 0x000000ffff4c7224 */ /* 0x000fe200078e0057 */
[----:B------:R-:W4:Y:S04]  /*3c0f0*/  LDL.LU R89, [R1+0x9f8] ;  /* 0x0009f80001597983 */ /* 0x000f280000300800 */
[----:B------:R-:W4:Y:S04]  /*3c100*/  LDL.LU R87, [R1+0x1e30] ;  /* 0x001e300001577983 */ /* 0x000f280000300800 */
[----:B------:R-:W4:Y:S04]  /*3c110*/  LDL.LU R25, [R1+0xa00] ;  /* 0x000a000001197983 */ /* 0x000f280000300800 */
[----:B------:R-:W0:Y:S04]  /*3c120*/  LDL.LU R29, [R1+0x1e34] ;  /* 0x001e3400011d7983 */ /* 0x000e280000300800 */
[----:B------:R-:W4:Y:S04]  /*3c130*/  LDL.LU R28, [R1+0xa08] ;  /* 0x000a0800011c7983 */ /* 0x000f280000300800 */
[----:B------:R-:W4:Y:S04]  /*3c140*/  LDL.LU R71, [R1+0x1e38] ;  /* 0x001e380001477983 */ /* 0x000f280000300800 */
[----:B------:R-:W4:Y:S04]  /*3c150*/  LDL.LU R70, [R1+0xa10] ;  /* 0x000a100001467983 */ /* 0x000f280000300800 */
[----:B------:R-:W4:Y:S04]  /*3c160*/  LDL.LU R81, [R1+0x1e3c] ;  /* 0x001e3c0001517983 */ /* 0x000f280000300800 */
[----:B------:R-:W4:Y:S04]  /*3c170*/  LDL.LU R0, [R1+0xa18] ;  /* 0x000a180001007983 */ /* 0x000f280000300800 */
[----:B------:R-:W4:Y:S04]  /*3c180*/  LDL.LU R93, [R1+0x1e40] ;  /* 0x001e4000015d7983 */ /* 0x000f280000300800 */
[----:B------:R-:W-:Y:S04]  /*3c190*/  STL.64 [R1+0x9c8], R52 ;  /* 0x0009c83401007387 */ /* 0x000fe80000100a00 */
[----:B------:R-:W-:Y:S01]  /*3c1a0*/  STL.64 [R1+0x3228], R52 ;  /* 0x0032283401007387 */ /* 0x000fe20000100a00 */
[----:B------:R-:W-:-:S03]  /*3c1b0*/  IMAD.MOV.U32 R17, RZ, RZ, R92 ;  /* 0x000000ffff117224 */ /* 0x000fc600078e005c */
[----:B------:R-:W4:Y:S01]  /*3c1c0*/  LDL.LU R92, [R1+0xa20] ;  /* 0x000a2000015c7983 */ /* 0x000f220000300800 */
[----:B--2---:R-:W-:-:S03]  /*3c1d0*/  IMAD.MOV.U32 R16, RZ, RZ, R3 ;  /* 0x000000ffff107224 */ /* 0x004fc600078e0003 */
[----:B------:R-:W2:Y:S01]  /*3c1e0*/  LDL.LU R3, [R1+0x1e44] ;  /* 0x001e440001037983 */ /* 0x000ea20000300800 */
[----:B------:R-:W-:Y:S02]  /*3c1f0*/  IMAD.MOV.U32 R46, RZ, RZ, R51 ;  /* 0x000000ffff2e7224 */ /* 0x000fe400078e0033 */
[----:B------:R-:W-:Y:S01]  /*3c200*/  IMAD.MOV.U32 R47, RZ, RZ, R80 ;  /* 0x000000ffff2f7224 */ /* 0x000fe200078e0050 */
[----:B------:R-:W-:Y:S04]  /*3c210*/  STL.64 [R1+0x9d0], R76 ;  /* 0x0009d04c01007387 */ /* 0x000fe80000100a00 */
[----:B------:R-:W-:Y:S04]  /*3c220*/  STL.64 [R1+0x3230], R76 ;  /* 0x0032304c01007387 */ /* 0x000fe80000100a00 */
[----:B------:R-:W-:Y:S04]  /*3c230*/  STL.64 [R1+0x9d8], R16 ;  /* 0x0009d81001007387 */ /* 0x000fe80000100a00 */
[----:B------:R-:W-:Y:S04]  /*3c240*/  STL.64 [R1+0x3238], R16 ;  /* 0x0032381001007387 */ /* 0x000fe80000100a00 */
[----:B------:R-:W-:Y:S04]  /*3c250*/  STL.64 [R1+0x9e0], R46 ;  /* 0x0009e02e01007387 */ /* 0x000fe80000100a00 */
[----:B------:R-:W-:Y:S04]  /*3c260*/  STL.64 [R1+0x3240], R46 ;  /* 0x0032402e01007387 */ /* 0x000fe80000100a00 */
[----:B------:R-:W2:Y:S04]  /*3c270*/  LDL.LU R80, [R1+0xa28] ;  /* 0x000a280001507983 */ /* 0x000ea80000300800 */
[----:B------:R-:W2:Y:S01]  /*3c280*/  LDL.LU R51, [R1+0x1e48] ;  /* 0x001e480001337983 */ /* 0x000ea20000300800 */
[----:B------:R-:W-:-:S02]  /*3c290*/  IMAD.MOV.U32 R11, RZ, RZ, R50 ;  /* 0x000000ffff0b7224 */ /* 0x000fc400078e0032 */
[----:B------:R-:W-:Y:S01]  /*3c2a0*/  IMAD.MOV.U32 R10, RZ, RZ, R5 ;  /* 0x000000ffff0a7224 */ /* 0x000fe200078e0005 */
[----:B------:R-:W2:Y:S04]  /*3c2b0*/  LDL.LU R50, [R1+0xa30] ;  /* 0x000a300001327983 */ /* 0x000ea80000300800 */
[----:B------:R-:W2:Y:S01]  /*3c2c0*/  LDL.LU R5, [R1+0x1e4c] ;  /* 0x001e4c0001057983 */ /* 0x000ea20000300800 */
[----:B------:R-:W-:-:S03]  /*3c2d0*/  IMAD.MOV.U32 R75, RZ, RZ, R2 ;  /* 0x000000ffff4b7224 */ /* 0x000fc600078e0002 */
[----:B------:R-:W2:Y:S01]  /*3c2e0*/  LDL.LU R2, [R1+0xa38] ;  /* 0x000a380001027983 */ /* 0x000ea20000300800 */
[----:B---3--:R-:W-:-:S03]  /*3c2f0*/  IMAD.MOV.U32 R74, RZ, RZ, R91 ;  /* 0x000000ffff4a7224 */ /* 0x008fc600078e005b */
[----:B------:R-:W3:Y:S04]  /*3c300*/  LDL.LU R91, [R1+0x1e50] ;  /* 0x001e5000015b7983 */ /* 0x000ee80000300800 */
[----:B------:R-:W-:Y:S04]  /*3c310*/  STL.64 [R1+0x9e8], R10 ;  /* 0x0009e80a01007387 */ /* 0x000fe80000100a00 */
[----:B------:R-:W-:Y:S01]  /*3c320*/  STL.64 [R1+0x3248], R10 ;  /* 0x0032480a01007387 */ /* 0x000fe20000100a00 */
[----:B----4-:R-:W-:Y:S02]  /*3c330*/  IMAD.MOV.U32 R55, RZ, RZ, R89 ;  /* 0x000000ffff377224 */ /* 0x010fe400078e0059 */
[----:B------:R-:W-:Y:S01]  /*3c340*/  IMAD.MOV.U32 R54, RZ, RZ, R87 ;  /* 0x000000ffff367224 */ /* 0x000fe200078e0057 */
[----:B------:R-:W4:Y:S04]  /*3c350*/  LDL.LU R89, [R1+0xa40] ;  /* 0x000a400001597983 */ /* 0x000f280000300800 */
[----:B------:R-:W4:Y:S01]  /*3c360*/  LDL.LU R87, [R1+0x1e54] ;  /* 0x001e540001577983 */ /* 0x000f220000300800 */
[----:B0-----:R-:W-:-:S02]  /*3c370*/  IMAD.MOV.U32 R6, RZ, RZ, R29 ;  /* 0x000000ffff067224 */ /* 0x001fc400078e001d */
[----:B------:R-:W-:Y:S01]  /*3c380*/  IMAD.MOV.U32 R7, RZ, RZ, R25 ;  /* 0x000000ffff077224 */ /* 0x000fe200078e0019 */
[----:B------:R-:W-:Y:S01]  /*3c390*/  STL.64 [R1+0x9f0], R74 ;  /* 0x0009f04a01007387 */ /* 0x000fe20000100a00 */
[----:B------:R-:W-:Y:S02]  /*3c3a0*/  IMAD.MOV.U32 R24, RZ, RZ, R71 ;  /* 0x000000ffff187224 */ /* 0x000fe400078e0047 */
[----:B------:R-:W-:Y:S01]  /*3c3b0*/  IMAD.MOV.U32 R25, RZ, RZ, R28 ;  /* 0x000000ffff197224 */ /* 0x000fe200078e001c */
[----:B------:R-:W-:Y:S04]  /*3c3c0*/  STL.64 [R1+0x3250], R74 ;  /* 0x0032504a01007387 */ /* 0x000fe80000100a00 */
[----:B------:R0:W-:Y:S04]  /*3c3d0*/  STL.64 [R1+0xa00], R6 ;  /* 0x000a000601007387 */ /* 0x0001e80000100a00 */
[----:B------:R-:W-:Y:S04]  /*3c3e0*/  STL.64 [R1+0x9f8], R54 ;  /* 0x0009f83601007387 */ /* 0x000fe80000100a00 */
[----:B------:R-:W-:Y:S04]  /*3c3f0*/  STL.64 [R1+0x3258], R54 ;  /* 0x0032583601007387 */ /* 0x000fe80000100a00 */
[----:B------:R-:W-:Y:S04]  /*3c400*/  STL.64 [R1+0xa08], R24 ;  /* 0x000a081801007387 */ /* 0x000fe80000100a00 */
[----:B------:R-:W-:Y:S04]  /*3c410*/  STL.64 [R1+0x3260], R24 ;  /* 0x0032601801007387 */ /* 0x000fe80000100a00 */
[----:B------:R-:W0:Y:S04]  /*3c420*/  LDL.LU R28, [R1+0xa48] ;  /* 0x000a4800011c7983 */ /* 0x000e280000300800 */
        /* <DEDUP_REMOVED lines=12> */
[----:B------:R-:W2:Y:S04]  /*3c4f0*/  LDL.LU R3, [R1+0x1e64] ;  /* 0x001e640001037983 */ /* 0x000ea80000300800 */
[----:B------:R-:W-:Y:S04]  /*3c500*/  STL.64 [R1+0xa10], R22 ;  /* 0x000a101601007387 */ /* 0x000fe80000100a00 */
[----:B------:R1:W-:Y:S04]  /*3c510*/  STL.64 [R1+0x3268], R22 ;  /* 0x0032681601007387 */ /* 0x0003e80000100a00 */
[----:B------:R-:W-:Y:S04]  /*3c520*/  STL.64 [R1+0xa18], R78 ;  /* 0x000a184e01007387 */ /* 0x000fe80000100a00 */
[----:B------:R-:W-:Y:S01]  /*3c530*/  STL.64 [R1+0x3270], R78 ;  /* 0x0032704e01007387 */ /* 0x000fe20000100a00 */
[----:B------:R-:W-:-:S02]  /*3c540*/  IMAD.MOV.U32 R15, RZ, RZ, R80 ;  /* 0x000000ffff0f7224 */ /* 0x000fc400078e0050 */
[----:B------:R-:W-:Y:S01]  /*3c550*/  IMAD.MOV.U32 R14, RZ, RZ, R51 ;  /* 0x000000ffff0e7224 */ /* 0x000fe200078e0033 */
[----:B------:R-:W-:Y:S04]  /*3c560*/  STL.64 [R1+0xa20], R62 ;  /* 0x000a203e01007387 */ /* 0x000fe80000100a00 */
[----:B------:R-:W-:Y:S04]  /*3c570*/  STL.64 [R1+0x3278], R62 ;  /* 0x0032783e01007387 */ /* 0x000fe80000100a00 */
[----:B------:R-:W-:Y:S04]  /*3c580*/  STL.64 [R1+0xa28], R14 ;  /* 0x000a280e01007387 */ /* 0x000fe80000100a00 */
[----:B------:R-:W-:Y:S01]  /*3c590*/  STL.64 [R1+0x3280], R14 ;  /* 0x0032800e01007387 */ /* 0x000fe20000100a00 */
[----:B------:R-:W-:-:S03]  /*3c5a0*/  IMAD.MOV.U32 R61, RZ, RZ, R2 ;  /* 0x000000ffff3d7224 */ /* 0x000fc600078e0002 */
[----:B------:R-:W2:Y:S01]  /*3c5b0*/  LDL.LU R2, [R1+0xa68] ;  /* 0x000a680001027983 */ /* 0x000ea20000300800 */
[----:B---3--:R-:W-:-:S03]  /*3c5c0*/  IMAD.MOV.U32 R60, RZ, RZ, R91 ;  /* 0x000000ffff3c7224 */ /* 0x008fc600078e005b */
[----:B------:R-:W3:Y:S04]  /*3c5d0*/  LDL.LU R91, [R1+0x1e68] ;  /* 0x001e6800015b7983 */ /* 0x000ee80000300800 */
[----:B------:R-:W3:Y:S01]  /*3c5e0*/  LDL.LU R80, [R1+0xa70] ;  /* 0x000a700001507983 */ /* 0x000ee20000300800 */
[----:B------:R-:W-:-:S03]  /*3c5f0*/  IMAD.MOV.U32 R69, RZ, RZ, R50 ;  /* 0x000000ffff457224 */ /* 0x000fc600078e0032 */
[----:B------:R-:W3:Y:S01]  /*3c600*/  LDL.LU R51, [R1+0x1e6c] ;  /* 0x001e6c0001337983 */ /* 0x000ee20000300800 */
[----:B------:R-:W-:-:S03]  /*3c610*/  IMAD.MOV.U32 R68, RZ, RZ, R5 ;  /* 0x000000ffff447224 */ /* 0x000fc600078e0005 */
[----:B------:R-:W3:Y:S04]  /*3c620*/  LDL.LU R50, [R1+0xa78] ;  /* 0x000a780001327983 */ /* 0x000ee80000300800 */
[----:B------:R-:W3:Y:S01]  /*3c630*/  LDL.LU R5, [R1+0x1e70] ;  /* 0x001e700001057983 */ /* 0x000ee20000300800 */
[----:B----4-:R-:W-:Y:S02]  /*3c640*/  IMAD.MOV.U32 R43, RZ, RZ, R89 ;  /* 0x000000ffff2b7224 */ /* 0x010fe400078e0059 */
[----:B------:R-:W-:Y:S01]  /*3c650*/  IMAD.MOV.U32 R42, RZ, RZ, R87 ;  /* 0x000000ffff2a7224 */ /* 0x000fe200078e0057 */
[----:B------:R-:W4:Y:S04]  /*3c660*/  LDL.LU R89, [R1+0xa80] ;  /* 0x000a800001597983 */ /* 0x000f280000300800 */
[----:B------:R-:W4:Y:S04]  /*3c670*/  LDL.LU R87, [R1+0x1e74] ;  /* 0x001e740001577983 */ /* 0x000f280000300800 */
[----:B------:R-:W-:Y:S04]  /*3c680*/  STL.64 [R1+0xa30], R68 ;  /* 0x000a304401007387 */ /* 0x000fe80000100a00 */
[----:B------:R-:W-:Y:S04]  /*3c690*/  STL [R1+0x3298], R68 ;  /* 0x0032984401007387 */ /* 0x000fe80000100800 */
[----:B------:R-:W-:Y:S04]  /*3c6a0*/  STL [R1+0x3288], R69 ;  /* 0x0032884501007387 */ /* 0x000fe80000100800 */
[----:B------:R-:W-:Y:S04]  /*3c6b0*/  STL.64 [R1+0xa38], R60 ;  /* 0x000a383c01007387 */ /* 0x000fe80000100a00 */
[----:B------:R-:W-:Y:S04]  /*3c6c0*/  STL.64 [R1+0x3290], R60 ;  /* 0x0032903c01007387 */ /* 0x000fe80000100a00 */
[----:B------:R-:W-:Y:S01]  /*3c6d0*/  STL.64 [R1+0xa40], R42 ;  /* 0x000a402a01007387 */ /* 0x000fe20000100a00 */
[----:B0-----:R-:W-:-:S02]  /*3c6e0*/  IMAD.MOV.U32 R7, RZ, RZ, R28 ;  /* 0x000000ffff077224 */ /* 0x001fc400078e001c */
[----:B------:R-:W-:Y:S01]  /*3c6f0*/  IMAD.MOV.U32 R6, RZ, RZ, R71 ;  /* 0x000000ffff067224 */ /* 0x000fe200078e0047 */
[----:B------:R-:W-:Y:S01]  /*3c700*/  STL.64 [R1+0x32a0], R42 ;  /* 0x0032a02a01007387 */ /* 0x000fe20000100a00 */
[----:B------:R-:W-:-:S03]  /*3c710*/  IMAD.MOV.U32 R31, RZ, RZ, R70 ;  /* 0x000000ffff1f7224 */ /* 0x000fc600078e0046 */
[----:B------:R-:W-:Y:S04]  /*3c720*/  STL.64 [R1+0xa48], R6 ;  /* 0x000a480601007387 */ /* 0x000fe80000100a00 */
[----:B------:R-:W-:Y:S04]  /*3c730*/  STL [R1+0x32b8], R6 ;  /* 0x0032b80601007387 */ /* 0x000fe80000100800 */
[----:B------:R0:W-:Y:S01]  /*3c740*/  STL [R1+0x32a8], R7 ;  /* 0x0032a80701007387 */ /* 0x0001e20000100800 */
[----:B------:R-:W-:-:S03]  /*3c750*/  IMAD.MOV.U32 R30, RZ, RZ, R81 ;  /* 0x000000ffff1e7224 */ /* 0x000fc600078e0051 */
        /* <DEDUP_REMOVED lines=18> */
[----:B------:R-:W-:Y:S04]  /*3c880*/  STL.64 [R1+0xa60], R34 ;  /* 0x000a602201007387 */ /* 0x000fe80000100a00 */
[----:B------:R-:W-:Y:S04]  /*3c890*/  STL [R1+0x32d8], R34 ;  /* 0x0032d82201007387 */ /* 0x000fe80000100800 */
[----:B------:R-:W-:Y:S04]  /*3c8a0*/  STL [R1+0x32c8], R35 ;  /* 0x0032c82301007387 */ /* 0x000fe80000100800 */
[----:B------:R-:W-:Y:S04]  /*3c8b0*/  STL.64 [R1+0xa68], R58 ;  /* 0x000a683a01007387 */ /* 0x000fe80000100a00 */
[----:B------:R-:W-:Y:S01]  /*3c8c0*/  STL.64 [R1+0x32d0], R58 ;  /* 0x0032d03a01007387 */ /* 0x000fe20000100a00 */
[----:B------:R-:W-:-:S02]  /*3c8d0*/  IMAD.MOV.U32 R57, RZ, RZ, R80 ;  /* 0x000000ffff397224 */ /* 0x000fc400078e0050 */
[----:B------:R-:W-:Y:S02]  /*3c8e0*/  IMAD.MOV.U32 R56, RZ, RZ, R51 ;  /* 0x000000ffff387224 */ /* 0x000fe400078e0033 */
[----:B------:R-:W-:Y:S02]  /*3c8f0*/  IMAD.MOV.U32 R33, RZ, RZ, R50 ;  /* 0x000000ffff217224 */ /* 0x000fe400078e0032 */
[----:B------:R-:W-:Y:S02]  /*3c900*/  IMAD.MOV.U32 R32, RZ, RZ, R5 ;  /* 0x000000ffff207224 */ /* 0x000fe400078e0005 */
[----:B----4-:R-:W-:Y:S02]  /*3c910*/  IMAD.MOV.U32 R9, RZ, RZ, R89 ;  /* 0x000000ffff097224 */ /* 0x010fe400078e0059 */
[----:B------:R-:W-:Y:S01]  /*3c920*/  IMAD.MOV.U32 R8, RZ, RZ, R87 ;  /* 0x000000ffff087224 */ /* 0x000fe200078e0057 */
        /* <DEDUP_REMOVED lines=8> */
[----:B------:R-:W-:Y:S04]  /*3c9b0*/  STL.64 [R1+0xa70], R56 ;  /* 0x000a703801007387 */ /* 0x000fe80000100a00 */
[----:B------:R-:W-:Y:S04]  /*3c9c0*/  STL.64 [R1+0x32e0], R56 ;  /* 0x0032e03801007387 */ /* 0x000fe80000100a00 */
        /* <DEDUP_REMOVED lines=8> */
[----:B------:R-:W-:Y:S01]  /*3ca50*/  IMAD.MOV.U32 R82, RZ, RZ, R93 ;  /* 0x000000ffff527224 */ /* 0x000fe200078e005d */
[----:B------:R-:W4:Y:S04]  /*3ca60*/  LDL.LU R0, [R1+0xac8] ;  /* 0x000ac80001007983 */ /* 0x000f280000300800 */
[----:B------:R-:W4:Y:S04]  /*3ca70*/  LDL.LU R93, [R1+0x1e98] ;  /* 0x001e9800015d7983 */ /* 0x000f280000300800 */
[----:B------:R-:W-:Y:S04]  /*3ca80*/  STL.64 [R1+0xa88], R12 ;  /* 0x000a880c01007387 */ /* 0x000fe80000100a00 */
[----:B------:R-:W-:Y:S04]  /*3ca90*/  STL.64 [R1+0x3300], R12 ;  /* 0x0033000c01007387 */ /* 0x000fe80000100a00 */
        /* <DEDUP_REMOVED lines=15> */
[----:B----4-:R-:W-:-:S02]  /*3cb90*/  IMAD.MOV.U32 R19, RZ, RZ, R89 ;  /* 0x000000ffff137224 */ /* 0x010fc400078e0059 */
[----:B------:R-:W-:Y:S01]  /*3cba0*/  IMAD.MOV.U32 R18, RZ, RZ, R87 ;  /* 0x000000ffff127224 */ /* 0x000fe200078e0057 */
[----:B------:R-:W4:Y:S04]  /*3cbb0*/  LDL.LU R89, [R1+0xae8] ;  /* 0x000ae80001597983 */ /* 0x000f280000300800 */
[----:B------:R-:W4:Y:S04]  /*3cbc0*/  LDL.LU R87, [R1+0x1ea8] ;  /* 0x001ea80001577983 */ /* 0x000f280000300800 */
[----:B------:R-:W-:Y:S04]  /*3cbd0*/  STL.64 [R1+0xaa0], R72 ;  /* 0x000aa04801007387 */ /* 0x000fe80000100a00 */
[----:B------:R-:W-:Y:S04]  /*3cbe0*/  STL.64 [R1+0x3320], R72 ;  /* 0x0033204801007387 */ /* 0x000fe80000100a00 */
[----:B------:R-:W-:Y:S01]  /*3cbf0*/  STL.64 [R1+0xaa8], R18 ;  /* 0x000aa81201007387 */ /* 0x000fe20000100a00 */
[----:B------:R-:W-:-:S03]  /*3cc00*/  IMAD.MOV.U32 R27, RZ, RZ, R80 ;  /* 0x000000ffff1b7224 */ /* 0x000fc600078e0050 */
[----:B------:R-:W-:Y:S01]  /*3cc10*/  STL.64 [R1+0x3328], R18 ;  /* 0x0033281201007387 */ /* 0x000fe20000100a00 */
        /* <DEDUP_REMOVED lines=8> */
[----:B------:R-:W-:-:S05]  /*3cca0*/  IMAD.MOV.U32 R65, RZ, RZ, R28 ;  /* 0x000000ffff417224 */ /* 0x000fca00078e001c */
[----:B------:R-:W-:Y:S04]  /*3ccb0*/  STL.64 [R1+0xab0], R64 ;  /* 0x000ab04001007387 */ /* 0x000fe80000100a00 */
[----:B------:R-:W-:Y:S04]  /*3ccc0*/  STL.64 [R1+0x3330], R64 ;  /* 0x0033304001007387 */ /* 0x000fe80000100a00 */
[----:B------:R-:W-:Y:S04]  /*3ccd0*/  STL.64 [R1+0xab8], R26 ;  /* 0x000ab81a01007387 */ /* 0x000fe80000100a00 */
[----:B------:R-:W-:Y:S01]  /*3cce0*/  STL.64 [R1+0x3338], R26 ;  /* 0x0033381a01007387 */ /* 0x000fe20000100a00 */
[----:B------:R-:W-:-:S02]  /*3ccf0*/  IMAD.MOV.U32 R45, RZ, RZ, R0 ;  /* 0x000000ffff2d7224 */ /* 0x000fc400078e0000 */
[----:B------:R-:W-:Y:S01]  /*3cd00*/  IMAD.MOV.U32 R44, RZ, RZ, R93 ;  /* 0x000000ffff2c7224 */ /* 0x000fe200078e005d */
[----:B------:R-:W4:Y:S04]  /*3cd10*/  LDL.LU R0, [R1+0xb00] ;  /* 0x000b000001007983 */ /* 0x000f280000300800 */
[----:B------:R-:W4:Y:S04]  /*3cd20*/  LDL.LU R93, [R1+0x1eb4] ;  /* 0x001eb400015d7983 */ /* 0x000f280000300800 */
        /* <DEDUP_REMOVED lines=8> */
[----:B------:R-:W-:Y:S04]  /*3cdb0*/  STL.64 [R1+0xac8], R44 ;  /* 0x000ac82c01007387 */ /* 0x000fe80000100a00 */
[----:B------:R-:W-:Y:S04]  /*3cdc0*/  STL.64 [R1+0x3348], R44 ;  /* 0x0033482c01007387 */ /* 0x000fe80000100a00 */
        /* <DEDUP_REMOVED lines=8> */
[----:B------:R-:W0:Y:S04]  /*3ce50*/  LDL.LU R75, [R1+0xb18] ;  /* 0x000b1800014b7983 */ /* 0x000e280000300800 */
[----:B------:R-:W3:Y:S04]  /*3ce60*/  LDL.LU R29, [R1+0x1ec0] ;  /* 0x001ec000011d7983 */ /* 0x000ee80000300800 */
[----:B------:R-:W3:Y:S04]  /*3ce70*/  LDL.LU R28, [R1+0xb20] ;  /* 0x000b2000011c7983 */ /* 0x000ee80000300800 */
[----:B------:R-:W3:Y:S04]  /*3ce80*/  LDL.LU R71, [R1+0x1ec4] ;  /* 0x001ec40001477983 */ /* 0x000ee80000300800 */
[----:B------:R-:W3:Y:S04]  /*3ce90*/  LDL.LU R70, [R1+0xb28] ;  /* 0x000b280001467983 */ /* 0x000ee80000300800 */
[----:B------:R-:W3:Y:S01]  /*3cea0*/  LDL.LU R81, [R1+0x1ec8] ;  /* 0x001ec80001517983 */ /* 0x000ee20000300800 */
[----:B----4-:R-:W-:-:S02]  /*3ceb0*/  IMAD.MOV.U32 R53, RZ, RZ, R89 ;  /* 0x000000ffff357224 */ /* 0x010fc400078e0059 */
[----:B------:R-:W-:Y:S01]  /*3cec0*/  IMAD.MOV.U32 R52, RZ, RZ, R87 ;  /* 0x000000ffff347224 */ /* 0x000fe200078e0057 */
[----:B------:R-:W4:Y:S04]  /*3ced0*/  LDL.LU R89, [R1+0xb30] ;  /* 0x000b300001597983 */ /* 0x000f280000300800 */
[----:B------:R-:W4:Y:S04]  /*3cee0*/  LDL.LU R87, [R1+0x1ecc] ;  /* 0x001ecc0001577983 */ /* 0x000f280000300800 */
[----:B------:R-:W-:Y:S04]  /*3cef0*/  STL.64 [R1+0xae0], R38 ;  /* 0x000ae02601007387 */ /* 0x000fe80000100a00 */
[----:B------:R-:W-:Y:S01]  /*3cf00*/  STL.64 [R1+0x3360], R38 ;  /* 0x0033602601007387 */ /* 0x000fe20000100a00 */
[----:B------:R-:W-:-:S03]  /*3cf10*/  IMAD.MOV.U32 R77, RZ, RZ, R80 ;  /* 0x000000ffff4d7224 */ /* 0x000fc600078e0050 */
[----:B------:R-:W4:Y:S01]  /*3cf20*/  LDL.LU R80, [R1+0xb38] ;  /* 0x000b380001507983 */ /* 0x000f220000300800 */
[----:B------:R-:W-:Y:S02]  /*3cf30*/  IMAD.MOV.U32 R76, RZ, RZ, R51 ;  /* 0x000000ffff4c7224 */ /* 0x000fe400078e0033 */
[----:B------:R-:W-:Y:S02]  /*3cf40*/  IMAD.MOV.U32 R17, RZ, RZ, R50 ;  /* 0x000000ffff117224 */ /* 0x000fe400078e0032 */
[----:B------:R-:W-:Y:S02]  /*3cf50*/  IMAD.MOV.U32 R16, RZ, RZ, R5 ;  /* 0x000000ffff107224 */ /* 0x000fe400078e0005 */
[----:B------:R-:W4:Y:S04]  /*3cf60*/  LDL.LU R5, [R1+0x1ed0] ;  /* 0x001ed00001057983 */ /* 0x000f280000300800 */
[----:B------:R-:W-:Y:S04]  /*3cf70*/  STL.64 [R1+0xae8], R52 ;  /* 0x000ae83401007387 */ /* 0x000fe80000100a00 */
[----:B------:R-:W-:Y:S04]  /*3cf80*/  STL.64 [R1+0x3368], R52 ;  /* 0x0033683401007387 */ /* 0x000fe80000100a00 */
[----:B------:R-:W-:Y:S04]  /*3cf90*/  STL.64 [R1+0xaf0], R76 ;  /* 0x000af04c01007387 */ /* 0x000fe80000100a00 */
[----:B------:R-:W-:Y:S04]  /*3cfa0*/  STL.64 [R1+0x3370], R76 ;  /* 0x0033704c01007387 */ /* 0x000fe80000100a00 */
[----:B------:R-:W-:Y:S04]  /*3cfb0*/  STL.64 [R1+0xaf8], R16 ;  /* 0x000af81001007387 */ /* 0x000fe80000100a00 */
[----:B------:R-:W-:Y:S04]  /*3cfc0*/  STL.64 [R1+0x3378], R16 ;  /* 0x0033781001007387 */ /* 0x000fe80000100a00 */
[----:B-1----:R-:W4:Y:S04]  /*3cfd0*/  LDL.LU R22, [R1+0xb40] ;  /* 0x000b400001167983 */ /* 0x002f280000300800 */
        /* <DEDUP_REMOVED lines=10> */
[----:B------:R-:W-:Y:S01]  /*3d080*/  STL.64 [R1+0x3380], R46 ;  /* 0x0033802e01007387 */ /* 0x000fe20000100a00 */
[----:B------:R-:W-:-:S03]  /*3d090*/  IMAD.MOV.U32 R11, RZ, RZ, R2 ;  /* 0x000000ffff0b7224 */ /* 0x000fc600078e0002 */
[----:B------:R-:W2:Y:S01]  /*3d0a0*/  LDL.LU R2, [R1+0xb58] ;  /* 0x000b580001027983 */ /* 0x000ea20000300800 */
[----:B---3--:R-:W-:Y:S02]  /*3d0b0*/  IMAD.MOV.U32 R10, RZ, RZ, R91 ;  /* 0x000000ffff0a7224 */ /* 0x008fe400078e005b */
[----:B0-----:R-:W-:Y:S02]  /*3d0c0*/  IMAD.MOV.U32 R7, RZ, RZ, R75 ;  /* 0x000000ffff077224 */ /* 0x001fe400078e004b */
[----:B------:R-:W-:Y:S01]  /*3d0d0*/  IMAD.MOV.U32 R6, RZ, RZ, R29 ;  /* 0x000000ffff067224 */ /* 0x000fe200078e001d */
[----:B------:R-:W3:Y:S04]  /*3d0e0*/  LDL.LU R91, [R1+0x1ee0] ;  /* 0x001ee000015b7983 */ /* 0x000ee80000300800 */
        /* <DEDUP_REMOVED lines=13> */
[----:B------:R-:W-:Y:S04]  /*3d1c0*/  STL.64 [R1+0xb20], R74 ;  /* 0x000b204a01007387 */ /* 0x000fe80000100a00 */
[----:B------:R-:W-:Y:S04]  /*3d1d0*/  STL.64 [R1+0x3398], R74 ;  /* 0x0033984a01007387 */ /* 0x000fe80000100a00 */
        /* <DEDUP_REMOVED lines=8> */
[----:B------:R-:W-:-:S03]  /*3d260*/  LOP3.LUT R23, R23, R22, RZ, 0x3c, !PT ;  /* 0x0000001617177212 */ /* 0x000fc600078e3cff */
[----:B------:R-:W-:Y:S01]  /*3d270*/  STL.64 [R1+0xb28], R28 ;  /* 0x000b281c01007387 */ /* 0x000fe20000100a00 */
[----:B------:R-:W-:-:S03]  /*3d280*/  LOP3.LUT R22, R23, R22, RZ, 0x3c, !PT ;  /* 0x0000001617167212 */ /* 0x000fc600078e3cff */
[----:B------:R-:W-:Y:S04]  /*3d290*/  STL.64 [R1+0x33a0], R28 ;  /* 0x0033a01c01007387 */ /* 0x000fe80000100a00 */
[----:B------:R-:W-:Y:S01]  /*3d2a0*/  STL.64 [R1+0xb30], R54 ;  /* 0x000b303601007387 */ /* 0x000fe20000100a00 */
[----:B------:R-:W-:-:S03]  /*3d2b0*/  LOP3.LUT R23, R23, R22, RZ, 0x3c, !PT ;  /* 0x0000001617177212 */ /* 0x000fc600078e3cff */
[----:B------:R1:W-:Y:S04]  /*3d2c0*/  STL.64 [R1+0x33b0], R54 ;  /* 0x0033b03601007387 */ /* 0x0003e80000100a00 */
[----:B------:R-:W-:Y:S04]  /*3d2d0*/  STL.64 [R1+0xb38], R24 ;  /* 0x000b381801007387 */ /* 0x000fe80000100a00 */
[----:B------:R0:W-:Y:S01]  /*3d2e0*/  STL.64 [R1+0x33b8], R24 ;  /* 0x0033b81801007387 */ /* 0x0001e20000100a00 */
[----:B------:R-:W-:-:S03]  /*3d2f0*/  IMAD.MOV.U32 R79, RZ, RZ, R0 ;  /* 0x000000ffff4f7224 */ /* 0x000fc600078e0000 */
[----:B------:R-:W-:Y:S04]  /*3d300*/  STL.64 [R1+0xb40], R22 ;  /* 0x000b401601007387 */ /* 0x000fe80000100a00 */
[----:B------:R-:W-:Y:S01]  /*3d310*/  STL.64 [R1+0x33c0], R22 ;  /* 0x0033c01601007387 */ /* 0x000fe20000100a00 */
[----:B------:R-:W-:-:S03]  /*3d320*/  IMAD.MOV.U32 R78, RZ, RZ, R93 ;  /* 0x000000ffff4e7224 */ /* 0x000fc600078e005d */
        /* <DEDUP_REMOVED lines=23> */
[----:B0-----:R-:W4:Y:S04]  /*3d4a0*/  LDL.LU R6, [R1+0xba0] ;  /* 0x000ba00001067983 */ /* 0x001f280000300800 */
        /* <DEDUP_REMOVED lines=20> */
[----:B------:R-:W-:-:S03]  /*3d5f0*/  IMAD.MOV.U32 R58, RZ, RZ, R93 ;  /* 0x000000ffff3a7224 */ /* 0x000fc600078e005d */
[----:B------:R-:W4:Y:S01]  /*3d600*/  LDL.LU R93, [R1+0xbc0] ;  /* 0x000bc000015d7983 */ /* 0x000f220000300800 */
[----:B------:R-:W-:Y:S02]  /*3d610*/  IMAD.MOV.U32 R59, RZ, RZ, R0 ;  /* 0x000000ffff3b7224 */ /* 0x000fe400078e0000 */
[----:B------:R-:W-:Y:S02]  /*3d620*/  IMAD.MOV.U32 R57, RZ, RZ, R92 ;  /* 0x000000ffff397224 */ /* 0x000fe400078e005c */
[----:B------:R-:W4:Y:S04]  /*3d630*/  LDL.LU R92, [R1+0x1f14] ;  /* 0x001f1400015c7983 */ /* 0x000f280000300800 */
[----:B------:R-:W-:Y:S04]  /*3d640*/  STL.64 [R1+0xb80], R58 ;  /* 0x000b803a01007387 */ /* 0x000fe80000100a00 */
[----:B------:R0:W-:Y:S01]  /*3d650*/  STL.64 [R1+0x3410], R58 ;  /* 0x0034103a01007387 */ /* 0x0001e20000100a00 */
[----:B--2---:R-:W-:-:S03]  /*3d660*/  IMAD.MOV.U32 R56, RZ, RZ, R3 ;  /* 0x000000ffff387224 */ /* 0x004fc600078e0003 */
[----:B------:R-:W2:Y:S04]  /*3d670*/  LDL.LU R0, [R1+0xbc8] ;  /* 0x000bc80001007983 */ /* 0x000ea80000300800 */
[----:B------:R-:W2:Y:S01]  /*3d680*/  LDL.LU R3, [R1+0x1f18] ;  /* 0x001f180001037983 */ /* 0x000ea20000300800 */
[----:B------:R-:W-:-:S03]  /*3d690*/  IMAD.MOV.U32 R9, RZ, RZ, R2 ;  /* 0x000000ffff097224 */ /* 0x000fc600078e0002 */
[----:B------:R-:W2:Y:S01]  /*3d6a0*/  LDL.LU R2, [R1+0xbd0] ;  /* 0x000bd00001027983 */ /* 0x000ea20000300800 */
[----:B---3--:R-:W-:-:S03]  /*3d6b0*/  IMAD.MOV.U32 R8, RZ, RZ, R91 ;  /* 0x000000ffff087224 */ /* 0x008fc600078e005b */
[----:B------:R-:W3:Y:S01]  /*3d6c0*/  LDL.LU R91, [R1+0x1f1c] ;  /* 0x001f1c00015b7983 */ /* 0x000ee20000300800 */
[----:B----4-:R-:W-:Y:S02]  /*3d6d0*/  IMAD.MOV.U32 R13, RZ, RZ, R89 ;  /* 0x000000ffff0d7224 */ /* 0x010fe400078e0059 */
[----:B------:R-:W-:Y:S01]  /*3d6e0*/  IMAD.MOV.U32 R12, RZ, RZ, R87 ;  /* 0x000000ffff0c7224 */ /* 0x000fe200078e0057 */
[----:B------:R-:W4:Y:S04]  /*3d6f0*/  LDL.LU R89, [R1+0xbd8] ;  /* 0x000bd80001597983 */ /* 0x000f280000300800 */
[----:B------:R-:W4:Y:S04]  /*3d700*/  LDL.LU R87, [R1+0x1f20] ;  /* 0x001f200001577983 */ /* 0x000f280000300800 */
[----:B------:R-:W-:Y:S04]  /*3d710*/  STL.64 [R1+0xb88], R56 ;  /* 0x000b883801007387 */ /* 0x000fe80000100a00 */
[----:B------:R-:W-:Y:S04]  /*3d720*/  STL [R1+0x3428], R56 ;  /* 0x0034283801007387 */ /* 0x000fe80000100800 */
[----:B------:R-:W-:Y:S01]  /*3d730*/  STL [R1+0x3418], R57 ;  /* 0x0034183901007387 */ /* 0x000fe20000100800 */
[----:B------:R-:W-:-:S02]  /*3d740*/  IMAD.MOV.U32 R66, RZ, RZ, R69 ;  /* 0x000000ffff427224 */ /* 0x000fc400078e0045 */
[----:B------:R-:W-:Y:S01]  /*3d750*/  IMAD.MOV.U32 R67, RZ, RZ, R6 ;  /* 0x000000ffff437224 */ /* 0x000fe200078e0006 */
        /* <DEDUP_REMOVED lines=9> */
[----:B------:R-:W-:-:S03]  /*3d7f0*/  IMAD.MOV.U32 R72, RZ, RZ, R71 ;  /* 0x000000ffff487224 */ /* 0x000fc600078e0047 */
[----:B------:R-:W4:Y:S01]  /*3d800*/  LDL.LU R69, [R1+0x1f28] ;  /* 0x001f280001457983 */ /* 0x000f220000300800 */
[----:B------:R-:W-:Y:S02]  /*3d810*/  IMAD.MOV.U32 R73, RZ, RZ, R68 ;  /* 0x000000ffff497224 */ /* 0x000fe400078e0044 */
        /* <DEDUP_REMOVED lines=14> */
[----:B------:R-:W-:Y:S04]  /*3d900*/  STL.64 [R1+0xbb8], R80 ;  /* 0x000bb85001007387 */ /* 0x000fe80000100a00 */
[----:B------:R0:W-:Y:S04]  /*3d910*/  STL.64 [R1+0x3450], R80 ;  /* 0x0034505001007387 */ /* 0x0001e80000100a00 */
[----:B------:R-:W-:Y:S04]  /*3d920*/  STL.64 [R1+0xbc0], R18 ;  /* 0x000bc01201007387 */ /* 0x000fe80000100a00 */
[----:B------:R-:W-:Y:S04]  /*3d930*/  STL.64 [R1+0x3458], R18 ;  /* 0x0034581201007387 */ /* 0x000fe80000100a00 */
[----:B------:R-:W4:Y:S04]  /*3d940*/  LDL.LU R20, [R1+0xc00] ;  /* 0x000c000001147983 */ /* 0x000f280000300800 */
[----:B------:R-:W4:Y:S01]  /*3d950*/  LDL.LU R21, [R1+0x1f34] ;  /* 0x001f340001157983 */ /* 0x000f220000300800 */
[----:B--2---:R-:W-:-:S02]  /*3d960*/  IMAD.MOV.U32 R7, RZ, RZ, R0 ;  /* 0x000000ffff077224 */ /* 0x004fc400078e0000 */
[----:B------:R-:W-:Y:S01]  /*3d970*/  IMAD.MOV.U32 R6, RZ, RZ, R3 ;  /* 0x000000ffff067224 */ /* 0x000fe200078e0003 */
        /* <DEDUP_REMOVED lines=15> */
[----:B------:R-:W-:Y:S04]  /*3da70*/  STL.64 [R1+0x3470], R34 ;  /* 0x0034702201007387 */ /* 0x000fe80000100a00 */
[----:B------:R-:W4:Y:S01]  /*3da80*/  LDL.LU R77, [R1+0xc20] ;  /* 0x000c2000014d7983 */ /* 0x000f220000300800 */
[----:B------:R-:W-:-:S03]  /*3da90*/  IMAD.MOV.U32 R64, RZ, RZ, R83 ;  /* 0x000000ffff407224 */ /* 0x000fc600078e0053 */
[----:B------:R-:W4:Y:S01]  /*3daa0*/  LDL.LU R83, [R1+0x1f44] ;  /* 0x001f440001537983 */ /* 0x000f220000300800 */
[----:B------:R-:W-:Y:S02]  /*3dab0*/  IMAD.MOV.U32 R27, RZ, RZ, R82 ;  /* 0x000000ffff1b7224 */ /* 0x000fe400078e0052 */
[----:B------:R-:W-:Y:S01]  /*3dac0*/  IMAD.MOV.U32 R26, RZ, RZ, R69 ;  /* 0x000000ffff1a7224 */ /* 0x000fe200078e0045 */
[----:B------:R-:W4:Y:S04]  /*3dad0*/  LDL.LU R82, [R1+0xc28] ;  /* 0x000c280001527983 */ /* 0x000f280000300800 */
[----:B------:R-:W4:Y:S04]  /*3dae0*/  LDL.LU R69, [R1+0x1f48] ;  /* 0x001f480001457983 */ /* 0x000f280000300800 */
[----:B------:R-:W-:Y:S01]  /*3daf0*/  STL.64 [R1+0xbe0], R64 ;  /* 0x000be04001007387 */ /* 0x000fe20000100a00 */
[----:B------:R-:W-:-:S03]  /*3db00*/  IMAD.MOV.U32 R37, RZ, RZ, R68 ;  /* 0x000000ffff257224 */ /* 0x000fc600078e0044 */
[----:B------:R-:W-:Y:S01]  /*3db10*/  STL.64 [R1+0x3478], R64 ;  /* 0x0034784001007387 */ /* 0x000fe20000100a00 */
[----:B------:R-:W-:-:S03]  /*3db20*/  IMAD.MOV.U32 R36, RZ, RZ, R5 ;  /* 0x000000ffff247224 */ /* 0x000fc600078e0005 */
[----:B------:R-:W4:Y:S04]  /*3db30*/  LDL.LU R68, [R1+0xc30] ;  /* 0x000c300001447983 */ /* 0x000f280000300800 */
[----:B------:R-:W4:Y:S01]  /*3db40*/  LDL.LU R5, [R1+0x1f4c] ;  /* 0x001f4c0001057983 */ /* 0x000f220000300800 */
[----:B------:R-:W-:-:S03]  /*3db50*/  IMAD.MOV.U32 R45, RZ, RZ, R93 ;  /* 0x000000ffff2d7224 */ /* 0x000fc600078e005d */
[----:B------:R-:W4:Y:S01]  /*3db60*/  LDL.LU R93, [R1+0xc38] ;  /* 0x000c3800015d7983 */ /* 0x000f220000300800 */
[----:B------:R-:W-:-:S03]  /*3db70*/  IMAD.MOV.U32 R44, RZ, RZ, R92 ;  /* 0x000000ffff2c7224 */ /* 0x000fc600078e005c */
[----:B------:R-:W4:Y:S01]  /*3db80*/  LDL.LU R92, [R1+0x1f50] ;  /* 0x001f5000015c7983 */ /* 0x000f220000300800 */
[----:B------:R-:W-:-:S03]  /*3db90*/  LOP3.LUT R21, R21, R20, RZ, 0x3c, !PT ;  /* 0x0000001415157212 */ /* 0x000fc600078e3cff */
[----:B------:R-:W-:Y:S01]  /*3dba0*/  STL.64 [R1+0xbe8], R26 ;  /* 0x000be81a01007387 */ /* 0x000fe20000100a00 */
[----:B------:R-:W-:-:S03]  /*3dbb0*/  LOP3.LUT R20, R21, R20, RZ, 0x3c, !PT ;  /* 0x0000001415147212 */ /* 0x000fc600078e3cff */
[----:B------:R0:W-:Y:S04]  /*3dbc0*/  STL.64 [R1+0x3488], R26 ;  /* 0x0034881a01007387 */ /* 0x0001e80000100a00 */
[----:B------:R-:W-:Y:S01]  /*3dbd0*/  STL.64 [R1+0xbf0], R36 ;  /* 0x000bf02401007387 */ /* 0x000fe20000100a00 */
[----:B------:R-:W-:-:S03]  /*3dbe0*/  LOP3.LUT R21, R21, R20, RZ, 0x3c, !PT ;  /* 0x0000001415157212 */ /* 0x000fc600078e3cff */
[----:B------:R0:W-:Y:S04]  /*3dbf0*/  STL.64 [R1+0x3490], R36 ;  /* 0x0034902401007387 */ /* 0x0001e80000100a00 */
[----:B------:R-:W-:Y:S04]  /*3dc00*/  STL.64 [R1+0xbf8], R44 ;  /* 0x000bf82c01007387 */ /* 0x000fe80000100a00 */
[----:B------:R0:W-:Y:S01]  /*3dc10*/  STL.64 [R1+0x3498], R44 ;  /* 0x0034982c01007387 */ /* 0x0001e20000100a00 */
[----:B--2---:R-:W-:-:S03]  /*3dc20*/  IMAD.MOV.U32 R49, RZ, RZ, R0 ;  /* 0x000000ffff317224 */ /* 0x004fc600078e0000 */
[----:B------:R-:W-:Y:S04]  /*3dc30*/  STL.64 [R1+0xc00], R20 ;  /* 0x000c001401007387 */ /* 0x000fe80000100a00 */
[----:B------:R-:W-:Y:S01]  /*3dc40*/  STL.64 [R1+0x34a0], R20 ;  /* 0x0034a01401007387 */ /* 0x000fe20000100a00 */
[----:B------:R-:W-:-:S03]  /*3dc50*/  IMAD.MOV.U32 R48, RZ, RZ, R3 ;  /* 0x000000ffff307224 */ /* 0x000fc600078e0003 */
[----:B------:R-:W2:Y:S01]  /*3dc60*/  LDL.LU R0, [R1+0xc40] ;  /* 0x000c400001007983 */ /* 0x000ea20000300800 */
[----:B------:R-:W-:-:S03]  /*3dc70*/  IMAD.MOV.U32 R39, RZ, RZ, R2 ;  /* 0x000000ffff277224 */ /* 0x000fc600078e0002 */
[----:B------:R-:W2:Y:S04]  /*3dc80*/  LDL.LU R3, [R1+0x1f54] ;  /* 0x001f540001037983 */ /* 0x000ea80000300800 */
        /* <DEDUP_REMOVED lines=15> */
[----:B------:R-:W-:-:S05]  /*3dd80*/  IMAD.MOV.U32 R76, RZ, RZ, R83 ;  /* 0x000000ffff4c7224 */ /* 0x000fca00078e0053 */
        /* <DEDUP_REMOVED lines=14> */
[----:B------:R-:W-:-:S03]  /*3de70*/  IMAD.MOV.U32 R50, RZ, RZ, R92 ;  /* 0x000000ffff327224 */ /* 0x000fc600078e005c */
        /* <DEDUP_REMOVED lines=8> */
[----:B--2---:R-:W-:-:S02]  /*3df00*/  IMAD.MOV.U32 R11, RZ, RZ, R0 ;  /* 0x000000ffff0b7224 */ /* 0x004fc400078e0000 */
[----:B------:R-:W-:Y:S01]  /*3df10*/  IMAD.MOV.U32 R10, RZ, RZ, R3 ;  /* 0x000000ffff0a7224 */ /* 0x000fe200078e0003 */
        /* <DEDUP_REMOVED lines=9> */
[----:B------:R-:W4:Y:S01]  /*3dfb0*/  LDL.LU R87, [R1+0x1f7c] ;  /* 0x001f7c0001577983 */ /* 0x000f220000300800 */
[----:B------:R-:W-:-:S03]  /*3dfc0*/  LOP3.LUT R55, R55, R54, RZ, 0x3c, !PT ;  /* 0x0000003637377212 */ /* 0x000fc600078e3cff */
[----:B------:R-:W-:Y:S01]  /*3dfd0*/  STL.64 [R1+0xc40], R10 ;  /* 0x000c400a01007387 */ /* 0x000fe20000100a00 */
[----:B------:R-:W-:-:S03]  /*3dfe0*/  LOP3.LUT R54, R55, R54, RZ, 0x3c, !PT ;  /* 0x0000003637367212 */ /* 0x000fc600078e3cff */
[----:B------:R-:W-:Y:S04]  /*3dff0*/  STL.64 [R1+0x34e0], R10 ;  /* 0x0034e00a01007387 */ /* 0x000fe80000100a00 */
[----:B------:R-:W-:Y:S04]  /*3e000*/  STL.64 [R1+0xc48], R74 ;  /* 0x000c484a01007387 */ /* 0x000fe80000100a00 */
[----:B------:R-:W-:Y:S01]  /*3e010*/  STL.64 [R1+0x34f0], R74 ;  /* 0x0034f04a01007387 */ /* 0x000fe20000100a00 */
[----:B------:R-:W-:-:S03]  /*3e020*/  LOP3.LUT R55, R55, R54, RZ, 0x3c, !PT ;  /* 0x0000003637377212 */ /* 0x000fc600078e3cff */
[----:B------:R-:W-:Y:S04]  /*3e030*/  STL.64 [R1+0xc50], R28 ;  /* 0x000c501c01007387 */ /* 0x000fe80000100a00 */
[----:B------:R-:W-:Y:S04]  /*3e040*/  STL [R1+0x35a8], R28 ;  /* 0x0035a81c01007387 */ /* 0x000fe80000100800 */
[----:B------:R-:W-:Y:S04]  /*3e050*/  STL [R1+0x34f8], R29 ;  /* 0x0034f81d01007387 */ /* 0x000fe80000100800 */
[----:B------:R-:W-:Y:S04]  /*3e060*/  STL.64 [R1+0xc58], R54 ;  /* 0x000c583601007387 */ /* 0x000fe80000100a00 */
[----:B------:R-:W-:Y:S04]  /*3e070*/  STL.64 [R1+0x3500], R54 ;  /* 0x0035003601007387 */ /* 0x000fe80000100a00 */
[----:B0-----:R-:W4:Y:S01]  /*3e080*/  LDL.LU R59, [R1+0xc98] ;  /* 0x000c9800013b7983 */ /* 0x001f220000300800 */
[----:B------:R-:W-:-:S03]  /*3e090*/  IMAD.MOV.U32 R24, RZ, RZ, R83 ;  /* 0x000000ffff187224 */ /* 0x000fc600078e0053 */
[----:B------:R-:W4:Y:S04]  /*3e0a0*/  LDL.LU R31, [R1+0x1f80] ;  /* 0x001f8000011f7983 */ /* 0x000f280000300800 */
[----:B------:R-:W-:Y:S04]  /*3e0b0*/  STL.64 [R1+0xc60], R24 ;  /* 0x000c601801007387 */ /* 0x000fe80000100a00 */
[----:B------:R-:W-:Y:S04]  /*3e0c0*/  STL.64 [R1+0x3508], R24 ;  /* 0x0035081801007387 */ /* 0x000fe80000100a00 */
        /* <DEDUP_REMOVED lines=9> */
[----:B------:R-:W4:Y:S01]  /*3e160*/  LDL.LU R93, [R1+0xcb0] ;  /* 0x000cb000015d7983 */ /* 0x000f220000300800 */
[----:B------:R-:W-:-:S03]  /*3e170*/  IMAD.MOV.U32 R62, RZ, RZ, R92 ;  /* 0x000000ffff3e7224 */ /* 0x000fc600078e005c */
[----:B------:R-:W4:Y:S04]  /*3e180*/  LDL.LU R92, [R1+0x1f8c] ;  /* 0x001f8c00015c7983 */ /* 0x000f280000300800 */
        /* <DEDUP_REMOVED lines=27> */
[----:B------:R-:W-:Y:S01]  /*3e340*/  STL.64 [R1+0x3538], R40 ;  /* 0x0035382801007387 */ /* 0x000fe20000100a00 */
[----:B------:R-:W-:-:S05]  /*3e350*/  IMAD.MOV.U32 R58, RZ, RZ, R31 ;  /* 0x000000ffff3a7224 */ /* 0x000fca00078e001f */
[----:B------:R-:W-:Y:S04]  /*3e360*/  STL.64 [R1+0xc98], R58 ;  /* 0x000c983a01007387 */ /* 0x000fe80000100a00 */
[----:B------:R-:W-:Y:S01]  /*3e370*/  STL.64 [R1+0x3540], R58 ;  /* 0x0035403a01007387 */ /* 0x000fe20000100a00 */
[----:B------:R-:W-:-:S03]  /*3e380*/  IMAD.MOV.U32 R9, RZ, RZ, R30 ;  /* 0x000000ffff097224 */ /* 0x000fc600078e001e */
        /* <DEDUP_REMOVED lines=14> */
[----:B------:R-:W-:Y:S01]  /*3e470*/  STL.64 [R1+0x3550], R12 ;  /* 0x0035500c01007387 */ /* 0x000fe20000100a00 */
[----:B------:R-:W-:-:S02]  /*3e480*/  IMAD.MOV.U32 R7, RZ, RZ, R15 ;  /* 0x000000ffff077224 */ /* 0x000fc400078e000f */
[----:B------:R-:W-:Y:S02]  /*3e490*/  IMAD.MOV.U32 R6, RZ, RZ, R14 ;  /* 0x000000ffff067224 */ /* 0x000fe400078e000e */
[----:B------:R-:W-:Y:S02]  /*3e4a0*/  IMAD.MOV.U32 R67, RZ, RZ, R68 ;  /* 0x000000ffff437224 */ /* 0x000fe400078e0044 */
[----:B------:R-:W-:Y:S01]  /*3e4b0*/  IMAD.MOV.U32 R66, RZ, RZ, R5 ;  /* 0x000000ffff427224 */ /* 0x000fe200078e0005 */
[----:B------:R0:W-:Y:S04]  /*3e4c0*/  STL.64 [R1+0xcb8], R6 ;  /* 0x000cb80601007387 */ /* 0x0001e80000100a00 */
[----:B------:R-:W-:Y:S04]  /*3e4d0*/  STL.64 [R1+0xcb0], R92 ;  /* 0x000cb05c01007387 */ /* 0x000fe80000100a00 */
[----:B------:R1:W-:Y:S04]  /*3e4e0*/  STL.64 [R1+0x3558], R92 ;  /* 0x0035585c01007387 */ /* 0x0003e80000100a00 */
[----:B------:R-:W0:Y:S04]  /*3e4f0*/  LDL.LU R68, [R1+0xd00] ;  /* 0x000d000001447983 */ /* 0x000e280000300800 */
        /* <DEDUP_REMOVED lines=20> */
[----:B------:R-:W-:Y:S04]  /*3e640*/  STL.64 [R1+0x3578], R14 ;  /* 0x0035780e01007387 */ /* 0x000fe80000100a00 */
[----:B------:R-:W4:Y:S04]  /*3e650*/  LDL.LU R26, [R1+0xd20] ;  /* 0x000d2000011a7983 */ /* 0x000f280000300800 */
[----:B------:R-:W4:Y:S04]  /*3e660*/  LDL.LU R27, [R1+0x1fc4] ;  /* 0x001fc400011b7983 */ /* 0x000f280000300800 */
[----:B------:R-:W4:Y:S04]  /*3e670*/  LDL.LU R36, [R1+0xd28] ;  /* 0x000d280001247983 */ /* 0x000f280000300800 */
[----:B------:R-:W4:Y:S04]  /*3e680*/  LDL.LU R37, [R1+0x1fc8] ;  /* 0x001fc80001257983 */ /* 0x000f280000300800 */
[----:B------:R-:W4:Y:S01]  /*3e690*/  LDL.LU R45, [R1+0xd30] ;  /* 0x000d3000012d7983 */ /* 0x000f220000300800 */
[----:B------:R-:W-:-:S02]  /*3e6a0*/  IMAD.MOV.U32 R80, RZ, RZ, R83 ;  /* 0x000000ffff507224 */ /* 0x000fc400078e0053 */
[----:B------:R-:W-:Y:S01]  /*3e6b0*/  IMAD.MOV.U32 R19, RZ, RZ, R82 ;  /* 0x000000ffff137224 */ /* 0x000fe200078e0052 */
[----:B------:R-:W4:Y:S01]  /*3e6c0*/  LDL.LU R83, [R1+0x1fcc] ;  /* 0x001fcc0001537983 */ /* 0x000f220000300800 */
[----:B------:R-:W-:-:S03]  /*3e6d0*/  IMAD.MOV.U32 R18, RZ, RZ, R69 ;  /* 0x000000ffff127224 */ /* 0x000fc600078e0045 */
[----:B------:R-:W4:Y:S04]  /*3e6e0*/  LDL.LU R82, [R1+0xd38] ;  /* 0x000d380001527983 */ /* 0x000f280000300800 */
[----:B------:R-:W4:Y:S04]  /*3e6f0*/  LDL.LU R69, [R1+0x1fd0] ;  /* 0x001fd00001457983 */ /* 0x000f280000300800 */
[----:B------:R-:W-:Y:S04]  /*3e700*/  STL.64 [R1+0xce0], R30 ;  /* 0x000ce01e01007387 */ /* 0x000fe80000100a00 */
[----:B------:R-:W-:Y:S04]  /*3e710*/  STL.64 [R1+0x3580], R30 ;  /* 0x0035801e01007387 */ /* 0x000fe80000100a00 */
[----:B------:R-:W-:Y:S04]  /*3e720*/  STL.64 [R1+0xce8], R56 ;  /* 0x000ce83801007387 */ /* 0x000fe80000100a00 */
[----:B------:R-:W-:Y:S04]  /*3e730*/  STL.64 [R1+0x3588], R56 ;  /* 0x0035883801007387 */ /* 0x000fe80000100a00 */
[----:B------:R-:W-:Y:S04]  /*3e740*/  STL.64 [R1+0xcf0], R80 ;  /* 0x000cf05001007387 */ /* 0x000fe80000100a00 */
[----:B------:R0:W-:Y:S04]  /*3e750*/  STL.64 [R1+0x3590], R80 ;  /* 0x0035905001007387 */ /* 0x0001e80000100a00 */
[----:B------:R-:W-:Y:S04]  /*3e760*/  STL.64 [R1+0xcf8], R18 ;  /* 0x000cf81201007387 */ /* 0x000fe80000100a00 */
[----:B------:R-:W-:Y:S01]  /*3e770*/  STL.64 [R1+0x3598], R18 ;  /* 0x0035981201007387 */ /* 0x000fe20000100a00 */
[----:B0-----:R-:W-:-:S02]  /*3e780*/  IMAD.MOV.U32 R7, RZ, RZ, R68 ;  /* 0x000000ffff077224 */ /* 0x001fc400078e0044 */
[----:B------:R-:W-:Y:S01]  /*3e790*/  IMAD.MOV.U32 R6, RZ, RZ, R5 ;  /* 0x000000ffff067224 */ /* 0x000fe200078e0005 */
[----:B------:R-:W4:Y:S04]  /*3e7a0*/  LDL.LU R68, [R1+0xd40] ;  /* 0x000d400001447983 */ /* 0x000f280000300800 */
[----:B------:R-:W4:Y:S01]  /*3e7b0*/  LDL.LU R5, [R1+0x1fd4] ;  /* 0x001fd40001057983 */ /* 0x000f220000300800 */
[----:B--2---:R-:W-:Y:S02]  /*3e7c0*/  IMAD.MOV.U32 R33, RZ, RZ, R0 ;  /* 0x000000ffff217224 */ /* 0x004fe400078e0000 */
        /* <DEDUP_REMOVED lines=12> */
[----:B------:R-:W-:Y:S01]  /*3e890*/  STL.64 [R1+0x35a0], R6 ;  /* 0x0035a00601007387 */ /* 0x000fe20000100a00 */
[----:B------:R-:W-:-:S02]  /*3e8a0*/  LOP3.LUT R27, R27, R26, RZ, 0x3c, !PT ;  /* 0x0000001a1b1b7212 */ /* 0x000fc400078e3cff */
[----:B------:R-:W-:Y:S02]  /*3e8b0*/  LOP3.LUT R37, R37, R36, RZ, 0x3c, !PT ;  /* 0x0000002425257212 */ /* 0x000fe400078e3cff */
[----:B------:R-:W-:Y:S01]  /*3e8c0*/  LOP3.LUT R26, R27, R26, RZ, 0x3c, !PT ;  /* 0x0000001a1b1a7212 */ /* 0x000fe200078e3cff */
[----:B------:R-:W-:Y:S01]  /*3e8d0*/  STL.64 [R1+0xd08], R32 ;  /* 0x000d082001007387 */ /* 0x000fe20000100a00 */
        /* <DEDUP_REMOVED lines=15> */
[----:B------:R-:W-:Y:S01]  /*3e9d0*/  IMAD.MOV.U32 R20, RZ, RZ, R69 ;  /* 0x000000ffff147224 */ /* 0x000fe200078e0045 */
        /* <DEDUP_REMOVED lines=17> */
[----:B------:R-:W4:Y:S01]  /*3eaf0*/  LDL.LU R82, [R1+0x1ffc] ;  /* 0x001ffc0001527983 */ /* 0x000f220000300800 */
[----:B--2---:R-:W-:-:S02]  /*3eb00*/  IMAD.MOV.U32 R38, RZ, RZ, R3 ;  /* 0x000000ffff267224 */ /* 0x004fc400078e0003 */
[----:B------:R-:W-:Y:S01]  /*3eb10*/  IMAD.MOV.U32 R53, RZ, RZ, R2 ;  /* 0x000000ffff357224 */ /* 0x000fe200078e0002 */
[----:B------:R-:W2:Y:S04]  /*3eb20*/  LDL.LU R3, [R1+0xd98] ;  /* 0x000d980001037983 */ /* 0x000ea80000300800 */
[----:B------:R-:W2:Y:S04]  /*3eb30*/  LDL.LU R2, [R1+0x2000] ;  /* 0x0020000001027983 */ /* 0x000ea80000300800 */
[----:B------:R-:W2:Y:S01]  /*3eb40*/  LDL.LU R63, [R1+0xda0] ;  /* 0x000da000013f7983 */ /* 0x000ea20000300800 */
[----:B------:R-:W-:-:S03]  /*3eb50*/  IMAD.MOV.U32 R49, RZ, RZ, R68 ;  /* 0x000000ffff317224 */ /* 0x000fc600078e0044 */
[----:B------:R-:W2:Y:S01]  /*3eb60*/  LDL.LU R69, [R1+0x2004] ;  /* 0x0020040001457983 */ /* 0x000ea20000300800 */
[----:B------:R-:W-:-:S03]  /*3eb70*/  IMAD.MOV.U32 R48, RZ, RZ, R5 ;  /* 0x000000ffff307224 */ /* 0x000fc600078e0005 */
[----:B------:R-:W2:Y:S01]  /*3eb80*/  LDL.LU R68, [R1+0xda8] ;  /* 0x000da80001447983 */ /* 0x000ea20000300800 */
[----:B------:R-:W-:-:S03]  /*3eb90*/  IMAD.MOV.U32 R39, RZ, RZ, R0 ;  /* 0x000000ffff277224 */ /* 0x000fc600078e0000 */
[----:B------:R-:W2:Y:S01]  /*3eba0*/  LDL.LU R5, [R1+0x2008] ;  /* 0x0020080001057983 */ /* 0x000ea20000300800 */
[----:B---3--:R-:W-:-:S03]  /*3ebb0*/  IMAD.MOV.U32 R52, RZ, RZ, R91 ;  /* 0x000000ffff347224 */ /* 0x008fc600078e005b */
[----:B------:R-:W3:Y:S04]  /*3ebc0*/  LDL.LU R0, [R1+0xdb0] ;  /* 0x000db00001007983 */ /* 0x000ee80000300800 */
[----:B------:R-:W2:Y:S01]  /*3ebd0*/  LDL.LU R91, [R1+0x200c] ;  /* 0x00200c00015b7983 */ /* 0x000ea20000300800 */
        /* <DEDUP_REMOVED lines=23> */
[----:B------:R-:W-:Y:S01]  /*3ed50*/  STL.64 [R1+0xd60], R46 ;  /* 0x000d602e01007387 */ /* 0x000fe20000100a00 */
[----:B------:R-:W-:-:S03]  /*3ed60*/  LOP3.LUT R75, R75, R74, RZ, 0x3c, !PT ;  /* 0x0000004a4b4b7212 */ /* 0x000fc600078e3cff */
        /* <DEDUP_REMOVED lines=18> */
[----:B--2---:R-:W-:Y:S02]  /*3ee90*/  IMAD.MOV.U32 R79, RZ, RZ, R3 ;  /* 0x000000ffff4f7224 */ /* 0x004fe400078e0003 */
[----:B------:R-:W-:Y:S01]  /*3eea0*/  IMAD.MOV.U32 R78, RZ, RZ, R2 ;  /* 0x000000ffff4e7224 */ /* 0x000fe200078e0002 */
[----:B------:R-:W2:Y:S04]  /*3eeb0*/  LDL.LU R3, [R1+0xdd8] ;  /* 0x000dd80001037983 */ /* 0x000ea80000300800 */
[----:B------:R-:W2:Y:S04]  /*3eec0*/  LDL.LU R2, [R1+0x2020] ;  /* 0x0020200001027983 */ /* 0x000ea80000300800 */
[----:B------:R-:W-:Y:S04]  /*3eed0*/  STL.64 [R1+0xd80], R54 ;  /* 0x000d803601007387 */ /* 0x000fe80000100a00 */
[----:B------:R-:W-:Y:S04]  /*3eee0*/  STL.64 [R1+0xd88], R24 ;  /* 0x000d881801007387 */ /* 0x000fe80000100a00 */
[----:B------:R-:W-:Y:S04]  /*3eef0*/  STL.64 [R1+0xd90], R22 ;  /* 0x000d901601007387 */ /* 0x000fe80000100a00 */
[----:B------:R-:W-:Y:S04]  /*3ef00*/  STL.64 [R1+0xd98], R78 ;  /* 0x000d984e01007387 */ /* 0x000fe80000100a00 */
[----:B------:R-:W2:Y:S04]  /*3ef10*/  LDL.LU R12, [R1+0xde0] ;  /* 0x000de000010c7983 */ /* 0x000ea80000300800 */
[----:B------:R-:W2:Y:S04]  /*3ef20*/  LDL.LU R13, [R1+0x2024] ;  /* 0x00202400010d7983 */ /* 0x000ea80000300800 */
[----:B-1----:R-:W2:Y:S04]  /*3ef30*/  LDL.LU R92, [R1+0xde8] ;  /* 0x000de800015c7983 */ /* 0x002ea80000300800 */
[----:B------:R-:W2:Y:S04]  /*3ef40*/  LDL.LU R93, [R1+0x2028] ;  /* 0x00202800015d7983 */ /* 0x000ea80000300800 */
[----:B------:R-:W2:Y:S04]  /*3ef50*/  LDL.LU R66, [R1+0xdf0] ;  /* 0x000df00001427983 */ /* 0x000ea80000300800 */
        /* <DEDUP_REMOVED lines=10> */
[----:B------:R-:W3:Y:S01]  /*3f000*/  LDL.LU R5, [R1+0x2038] ;  /* 0x0020380001057983 */ /* 0x000ee20000300800 */
[----:B------:R-:W-:-:S03]  /*3f010*/  IMAD.MOV.U32 R42, RZ, RZ, R91 ;  /* 0x000000ffff2a7224 */ /* 0x000fc600078e005b */
[----:B------:R-:W3:Y:S04]  /*3f020*/  LDL.LU R0, [R1+0xe10] ;  /* 0x000e100001007983 */ /* 0x000ee80000300800 */
[----:B------:R-:W3:Y:S01]  /*3f030*/  LDL.LU R91, [R1+0x203c] ;  /* 0x00203c00015b7983 */ /* 0x000ee20000300800 */
[----:B----4-:R-:W-:Y:S02]  /*3f040*/  IMAD.MOV.U32 R41, RZ, RZ, R89 ;  /* 0x000000ffff297224 */ /* 0x010fe400078e0059 */
[----:B------:R-:W-:Y:S01]  /*3f050*/  IMAD.MOV.U32 R40, RZ, RZ, R87 ;  /* 0x000000ffff287224 */ /* 0x000fe200078e0057 */
[----:B------:R-:W4:Y:S04]  /*3f060*/  LDL.LU R89, [R1+0xe18] ;  /* 0x000e180001597983 */ /* 0x000f280000300800 */
[----:B------:R-:W3:Y:S04]  /*3f070*/  LDL.LU R87, [R1+0x2040] ;  /* 0x0020400001577983 */ /* 0x000ee80000300800 */
[----:B------:R-:W-:Y:S04]  /*3f080*/  STL.64 [R1+0xda0], R62 ;  /* 0x000da03e01007387 */ /* 0x000fe80000100a00 */
[----:B------:R-:W-:Y:S04]  /*3f090*/  STL.64 [R1+0xda8], R60 ;  /* 0x000da83c01007387 */ /* 0x000fe80000100a00 */
[----:B------:R-:W-:Y:S04]  /*3f0a0*/  STL.64 [R1+0xdb0], R42 ;  /* 0x000db02a01007387 */ /* 0x000fe80000100a00 */
[----:B------:R-:W-:Y:S04]  /*3f0b0*/  STL.64 [R1+0xdb8], R40 ;  /* 0x000db82801007387 */ /* 0x000fe80000100a00 */
[----:B------:R-:W4:Y:S04]  /*3f0c0*/  LDL.LU R80, [R1+0xe20] ;  /* 0x000e200001507983 */ /* 0x000f280000300800 */
[----:B------:R-:W4:Y:S01]  /*3f0d0*/  LDL.LU R81, [R1+0x2044] ;  /* 0x0020440001517983 */ /* 0x000f220000300800 */
[----:B------:R-:W-:-:S02]  /*3f0e0*/  IMAD.MOV.U32 R59, RZ, RZ, R29 ;  /* 0x000000ffff3b7224 */ /* 0x000fc400078e001d */
[----:B------:R-:W-:Y:S02]  /*3f0f0*/  IMAD.MOV.U32 R58, RZ, RZ, R28 ;  /* 0x000000ffff3a7224 */ /* 0x000fe400078e001c */
[----:B------:R-:W-:Y:S02]  /*3f100*/  IMAD.MOV.U32 R9, RZ, RZ, R17 ;  /* 0x000000ffff097224 */ /* 0x000fe400078e0011 */
[----:B------:R-:W-:Y:S02]  /*3f110*/  IMAD.MOV.U32 R8, RZ, RZ, R16 ;  /* 0x000000ffff087224 */ /* 0x000fe400078e0010 */
[----:B------:R-:W-:Y:S02]  /*3f120*/  IMAD.MOV.U32 R17, RZ, RZ, R83 ;  /* 0x000000ffff117224 */ /* 0x000fe400078e0053 */
[----:B------:R-:W-:Y:S01]  /*3f130*/  IMAD.MOV.U32 R16, RZ, RZ, R82 ;  /* 0x000000ffff107224 */ /* 0x000fe200078e0052 */
[----:B--2---:R0:W-:Y:S04]  /*3f140*/  STL.64 [R1+0xdd8], R2 ;  /* 0x000dd80201007387 */ /* 0x0041e80000100a00 */
[----:B------:R-:W2:Y:S04]  /*3f150*/  LDL.LU R29, [R1+0xe28] ;  /* 0x000e2800011d7983 */ /* 0x000ea80000300800 */
[----:B------:R-:W2:Y:S04]  /*3f160*/  LDL.LU R28, [R1+0x2048] ;  /* 0x00204800011c7983 */ /* 0x000ea80000300800 */
[----:B------:R-:W2:Y:S04]  /*3f170*/  LDL.LU R83, [R1+0xe30] ;  /* 0x000e300001537983 */ /* 0x000ea80000300800 */
[----:B------:R-:W2:Y:S04]  /*3f180*/  LDL.LU R82, [R1+0x204c] ;  /* 0x00204c0001527983 */ /* 0x000ea80000300800 */
[----:B0-----:R-:W2:Y:S04]  /*3f190*/  LDL.LU R3, [R1+0xe38] ;  /* 0x000e380001037983 */ /* 0x001ea80000300800 */
[----:B------:R-:W2:Y:S01]  /*3f1a0*/  LDL.LU R2, [R1+0x2050] ;  /* 0x0020500001027983 */ /* 0x000ea20000300800 */
        /* <DEDUP_REMOVED lines=16> */
[----:B------:R-:W-:Y:S04]  /*3f2b0*/  STL.64 [R1+0xde8], R92 ;  /* 0x000de85c01007387 */ /* 0x000fe80000100a00 */
[----:B------:R-:W-:Y:S04]  /*3f2c0*/  STL.64 [R1+0xdf0], R66 ;  /* 0x000df04201007387 */ /* 0x000fe80000100a00 */
[----:B------:R-:W-:Y:S01]  /*3f2d0*/  STL.64 [R1+0xdf8], R72 ;  /* 0x000df84801007387 */ /* 0x000fe20000100a00 */
        /* <DEDUP_REMOVED lines=9> */
[----:B------:R-:W-:Y:S02]  /*3f370*/  IMAD.MOV.U32 R30, RZ, RZ, R91 ;  /* 0x000000ffff1e7224 */ /* 0x000fe400078e005b */
[----:B------:R-:W-:Y:S02]  /*3f380*/  IMAD.MOV.U32 R56, RZ, RZ, R87 ;  /* 0x000000ffff387224 */ /* 0x000fe400078e0057 */
[----:B----4-:R-:W-:Y:S01]  /*3f390*/  IMAD.MOV.U32 R57, RZ, RZ, R89 ;  /* 0x000000ffff397224 */ /* 0x010fe200078e0059 */
[----:B------:R-:W4:Y:S04]  /*3f3a0*/  LDL.LU R87, [R1+0x205c] ;  /* 0x00205c0001577983 */ /* 0x000f280000300800 */
[----:B------:R-:W4:Y:S04]  /*3f3b0*/  LDL.LU R91, [R1+0xe58] ;  /* 0x000e5800015b7983 */ /* 0x000f280000300800 */
[----:B------:R-:W4:Y:S04]  /*3f3c0*/  LDL.LU R89, [R1+0x2060] ;  /* 0x0020600001597983 */ /* 0x000f280000300800 */
[----:B------:R-:W-:Y:S04]  /*3f3d0*/  STL.64 [R1+0xe00], R70 ;  /* 0x000e004601007387 */ /* 0x000fe80000100a00 */
[----:B------:R-:W-:Y:S04]  /*3f3e0*/  STL.64 [R1+0xe08], R14 ;  /* 0x000e080e01007387 */ /* 0x000fe80000100a00 */
[----:B------:R-:W-:Y:S04]  /*3f3f0*/  STL.64 [R1+0xe10], R30 ;  /* 0x000e101e01007387 */ /* 0x000fe80000100a00 */
[----:B------:R-:W-:Y:S01]  /*3f400*/  STL.64 [R1+0xe18], R56 ;  /* 0x000e183801007387 */ /* 0x000fe20000100a00 */
[----:B--2---:R-:W-:-:S02]  /*3f410*/  IMAD.MOV.U32 R7, RZ, RZ, R83 ;  /* 0x000000ffff077224 */ /* 0x004fc400078e0053 */
[----:B------:R-:W-:Y:S01]  /*3f420*/  IMAD.MOV.U32 R6, RZ, RZ, R82 ;  /* 0x000000ffff067224 */ /* 0x000fe200078e0052 */
[----:B------:R-:W2:Y:S04]  /*3f430*/  LDL.LU R83, [R1+0xe60] ;  /* 0x000e600001537983 */ /* 0x000ea80000300800 */
[----:B------:R-:W2:Y:S04]  /*3f440*/  LDL.LU R82, [R1+0x2064] ;  /* 0x0020640001527983 */ /* 0x000ea80000300800 */
[----:B------:R-:W2:Y:S04]  /*3f450*/  LDL.LU R20, [R1+0xe68] ;  /* 0x000e680001147983 */ /* 0x000ea80000300800 */
[----:B------:R-:W2:Y:S04]  /*3f460*/  LDL.LU R21, [R1+0x2068] ;  /* 0x0020680001157983 */ /* 0x000ea80000300800 */
[----:B------:R-:W2:Y:S01]  /*3f470*/  LDL.LU R49, [R1+0xe70] ;  /* 0x000e700001317983 */ /* 0x000ea20000300800 */
[----:B------:R-:W-:-:S03]  /*3f480*/  IMAD.MOV.U32 R33, RZ, RZ, R3 ;  /* 0x000000ffff217224 */ /* 0x000fc600078e0003 */
[----:B------:R-:W2:Y:S04]  /*3f490*/  LDL.LU R3, [R1+0x206c] ;  /* 0x00206c0001037983 */ /* 0x000ea80000300800 */
        /* <DEDUP_REMOVED lines=8> */
[----:B------:R-:W2:Y:S04]  /*3f520*/  LDL.LU R29, [R1+0xe90] ;  /* 0x000e9000011d7983 */ /* 0x000ea80000300800 */
[----:B------:R-:W2:Y:S01]  /*3f530*/  LDL.LU R2, [R1+0x207c] ;  /* 0x00207c0001027983 */ /* 0x000ea20000300800 */
[----:B------:R-:W-:-:S04]  /*3f540*/  LOP3.LUT R81, R81, R80, RZ, 0x3c, !PT ;  /* 0x0000005051517212 */ /* 0x000fc800078e3cff */
[C---:B------:R-:W-:Y:S01]  /*3f550*/  LOP3.LUT R80, R81.reuse, R80, RZ, 0x3c, !PT ;  /* 0x0000005051507212 */ /* 0x040fe200078e3cff */
[----:B------:R-:W-:Y:S02]  /*3f560*/  IMAD.MOV.U32 R18, RZ, RZ, R28 ;  /* 0x000000ffff127224 */ /* 0x000fe400078e001c */
[----:B------:R-:W2:Y:S01]  /*3f570*/  LDL.LU R28, [R1+0xe98] ;  /* 0x000e9800011c7983 */ /* 0x000ea20000300800 */
[----:B------:R-:W-:-:S05]  /*3f580*/  LOP3.LUT R81, R81, R80, RZ, 0x3c, !PT ;  /* 0x0000005051517212 */ /* 0x000fca00078e3cff */
[----:B------:R-:W-:Y:S04]  /*3f590*/  STL.64 [R1+0xe20], R80 ;  /* 0x000e205001007387 */ /* 0x000fe80000100a00 */
[----:B------:R-:W-:Y:S04]  /*3f5a0*/  STL.64 [R1+0xe28], R18 ;  /* 0x000e281201007387 */ /* 0x000fe80000100a00 */
[----:B------:R-:W-:Y:S04]  /*3f5b0*/  STL.64 [R1+0xe30], R6 ;  /* 0x000e300601007387 */ /* 0x000fe80000100a00 */
[----:B------:R-:W-:Y:S01]  /*3f5c0*/  STL.64 [R1+0xe38], R32 ;  /* 0x000e382001007387 */ /* 0x000fe20000100a00 */
[----:B------:R-:W-:-:S02]  /*3f5d0*/  IMAD.MOV.U32 R34, RZ, RZ, R69 ;  /* 0x000000ffff227224 */ /* 0x000fc400078e0045 */
[----:B---3--:R-:W-:Y:S01]  /*3f5e0*/  IMAD.MOV.U32 R65, RZ, RZ, R68 ;  /* 0x000000ffff417224 */ /* 0x008fe200078e0044 */
[----:B------:R-:W3:Y:S01]  /*3f5f0*/  LDL.LU R69, [R1+0xea0] ;  /* 0x000ea00001457983 */ /* 0x000ee20000300800 */
[----:B------:R-:W-:-:S03]  /*3f600*/  IMAD.MOV.U32 R64, RZ, RZ, R5 ;  /* 0x000000ffff407224 */ /* 0x000fc600078e0005 */
[----:B------:R-:W3:Y:S04]  /*3f610*/  LDL.LU R68, [R1+0x2080] ;  /* 0x0020800001447983 */ /* 0x000ee80000300800 */
[----:B------:R-:W3:Y:S01]  /*3f620*/  LDL.LU R5, [R1+0x2084] ;  /* 0x0020840001057983 */ /* 0x000ee20000300800 */
[----:B------:R-:W-:Y:S02]  /*3f630*/  IMAD.MOV.U32 R37, RZ, RZ, R0 ;  /* 0x000000ffff257224 */ /* 0x000fe400078e0000 */
[----:B----4-:R-:W-:Y:S02]  /*3f640*/  IMAD.MOV.U32 R36, RZ, RZ, R87 ;  /* 0x000000ffff247224 */ /* 0x010fe400078e0057 */
[----:B------:R-:W-:Y:S01]  /*3f650*/  IMAD.MOV.U32 R45, RZ, RZ, R91 ;  /* 0x000000ffff2d7224 */ /* 0x000fe200078e005b */
[----:B------:R-:W4:Y:S01]  /*3f660*/  LDL.LU R87, [R1+0x2088] ;  /* 0x0020880001577983 */ /* 0x000f220000300800 */
[----:B------:R-:W-:-:S03]  /*3f670*/  IMAD.MOV.U32 R44, RZ, RZ, R89 ;  /* 0x000000ffff2c7224 */ /* 0x000fc600078e0059 */
[----:B------:R-:W3:Y:S04]  /*3f680*/  LDL.LU R89, [R1+0x208c] ;  /* 0x00208c0001597983 */ /* 0x000ee80000300800 */
[----:B------:R-:W3:Y:S04]  /*3f690*/  LDL.LU R91, [R1+0x2090] ;  /* 0x00209000015b7983 */ /* 0x000ee80000300800 */
[----:B------:R-:W4:Y:S04]  /*3f6a0*/  LDL R0, [R1+0x150c] ;  /* 0x00150c0001007983 */ /* 0x000f280000100800 */
[----:B------:R-:W-:Y:S04]  /*3f6b0*/  STL.64 [R1+0xe40], R34 ;  /* 0x000e402201007387 */ /* 0x000fe80000100a00 */
[----:B------:R-:W-:Y:S04]  /*3f6c0*/  STL.64 [R1+0xe48], R64 ;  /* 0x000e484001007387 */ /* 0x000fe80000100a00 */
[----:B------:R-:W-:Y:S04]  /*3f6d0*/  STL.64 [R1+0xe50], R36 ;  /* 0x000e502401007387 */ /* 0x000fe80000100a00 */
[----:B------:R-:W-:Y:S01]  /*3f6e0*/  STL.64 [R1+0xe58], R44 ;  /* 0x000e582c01007387 */ /* 0x000fe20000100a00 */
[----:B--2---:R-:W-:-:S04]  /*3f6f0*/  LOP3.LUT R21, R21, R20, RZ, 0x3c, !PT ;  /* 0x0000001415157212 */ /* 0x004fc800078e3cff */
[----:B------:R-:W-:Y:S02]  /*3f700*/  LOP3.LUT R20, R21, R20, RZ, 0x3c, !PT ;  /* 0x0000001415147212 */ /* 0x000fe400078e3cff */
[-C--:B------:R-:W-:Y:S01]  /*3f710*/  LOP3.LUT R39, R39, R38.reuse, RZ, 0x3c, !PT ;  /* 0x0000002627277212 */ /* 0x080fe200078e3cff */
[----:B------:R-:W-:Y:S02]  /*3f720*/  IMAD.MOV.U32 R48, RZ, RZ, R3 ;  /* 0x000000ffff307224 */ /* 0x000fe400078e0003 */
[----:B------:R-:W2:Y:S01]  /*3f730*/  LDL R3, [R1+0x1508] ;  /* 0x0015080001037983 */ /* 0x000ea20000100800 */
[----:B------:R-:W-:Y:S02]  /*3f740*/  LOP3.LUT R38, R39, R38, RZ, 0x3c, !PT ;  /* 0x0000002627267212 */ /* 0x000fe400078e3cff */
[----:B------:R-:W-:Y:S01]  /*3f750*/  LOP3.LUT R21, R21, R20, RZ, 0x3c, !PT ;  /* 0x0000001415157212 */ /* 0x000fe200078e3cff */
[----:B------:R-:W-:Y:S01]  /*3f760*/  STL.64 [R1+0xe60], R82 ;  /* 0x000e605201007387 */ /* 0x000fe20000100a00 */
[----:B------:R-:W-:-:S03]  /*3f770*/  LOP3.LUT R39, R39, R38, RZ, 0x3c, !PT ;  /* 0x0000002627277212 */ /* 0x000fc600078e3cff */
[----:B------:R-:W-:Y:S04]  /*3f780*/  STL.64 [R1+0xe68], R20 ;  /* 0x000e681401007387 */ /* 0x000fe80000100a00 */
[----:B------:R-:W-:Y:S04]  /*3f790*/  STL.64 [R1+0xe70], R48 ;  /* 0x000e703001007387 */ /* 0x000fe80000100a00 */
[----:B------:R-:W-:Y:S01]  /*3f7a0*/  STL.64 [R1+0xe78], R38 ;  /* 0x000e782601007387 */ /* 0x000fe20000100a00 */
[----:B------:R-:W-:-:S03]  /*3f7b0*/  IMAD.MOV.U32 R46, RZ, RZ, R2 ;  /* 0x000000ffff2e7224 */ /* 0x000fc600078e0002 */
[----:B------:R-:W2:Y:S01]  /*3f7c0*/  LDL R2, [R1+0x1504] ;  /* 0x0015040001027983 */ /* 0x000ea20000100800 */
[----:B------:R-:W-:Y:S02]  /*3f7d0*/  ISETP.GT.AND P1, PT, R4, RZ, PT ;  /* 0x000000ff0400720c */ /* 0x000fe40003f24270 */
[----:B---3--:R-:W-:Y:S02]  /*3f7e0*/  LOP3.LUT R91, R91, R90, RZ, 0x3c, !PT ;  /* 0x0000005a5b5b7212 */ /* 0x008fe400078e3cff */
[----:B------:R-:W-:Y:S02]  /*3f7f0*/  LOP3.LUT R89, R89, R88, RZ, 0x3c, !PT ;  /* 0x0000005859597212 */ /* 0x000fe400078e3cff */
[----:B------:R-:W-:Y:S02]  /*3f800*/  LOP3.LUT R90, R91, R90, RZ, 0x3c, !PT ;  /* 0x0000005a5b5a7212 */ /* 0x000fe400078e3cff */
[----:B------:R-:W-:Y:S02]  /*3f810*/  LOP3.LUT R88, R89, R88, RZ, 0x3c, !PT ;  /* 0x0000005859587212 */ /* 0x000fe400078e3cff */
[----:B------:R-:W-:-:S02]  /*3f820*/  LOP3.LUT R91, R91, R90, RZ, 0x3c, !PT ;  /* 0x0000005a5b5b7212 */ /* 0x000fc400078e3cff */
[----:B------:R-:W-:Y:S02]  /*3f830*/  LOP3.LUT R89, R89, R88, RZ, 0x3c, !PT ;  /* 0x0000005859597212 */ /* 0x000fe400078e3cff */
[-C--:B----4-:R-:W-:Y:S01]  /*3f840*/  LOP3.LUT R87, R87, R86.reuse, RZ, 0x3c, !PT ;  /* 0x0000005657577212 */ /* 0x090fe200078e3cff */
[----:B------:R-:W3:Y:S03]  /*3f850*/  @P1 LDG.E.U16 R0, desc[UR6][R90.64] ;  /* 0x000000065a001981 */ /* 0x000ee6000c1e1500 */
[----:B------:R-:W-:-:S04]  /*3f860*/  LOP3.LUT R86, R87, R86, RZ, 0x3c, !PT ;  /* 0x0000005657567212 */ /* 0x000fc800078e3cff */
[----:B------:R-:W-:Y:S01]  /*3f870*/  LOP3.LUT R87, R87, R86, RZ, 0x3c, !PT ;  /* 0x0000005657577212 */ /* 0x000fe200078e3cff */
[----:B--2---:R-:W2:Y:S04]  /*3f880*/  @P1 LDG.E.U16 R3, desc[UR6][R88.64] ;  /* 0x0000000658031981 */ /* 0x004ea8000c1e1500 */
[----:B------:R-:W4:Y:S01]  /*3f890*/  @P1 LDG.E.U16 R2, desc[UR6][R86.64] ;  /* 0x0000000656021981 */ /* 0x000f22000c1e1500 */
[----:B------:R-:W-:-:S04]  /*3f8a0*/  LOP3.LUT R53, R53, R52, RZ, 0x3c, !PT ;  /* 0x0000003435357212 */ /* 0x000fc800078e3cff */
[C---:B------:R-:W-:Y:S01]  /*3f8b0*/  LOP3.LUT R52, R53.reuse, R52, RZ, 0x3c, !PT ;  /* 0x0000003435347212 */ /* 0x040fe200078e3cff */
[----:B------:R-:W-:Y:S02]  /*3f8c0*/  IMAD.MOV.U32 R76, RZ, RZ, R26 ;  /* 0x000000ffff4c7224 */ /* 0x000fe400078e001a */
[----:B------:R-:W-:Y:S01]  /*3f8d0*/  IMAD.MOV.U32 R77, RZ, RZ, R27 ;  /* 0x000000ffff4d7224 */ /* 0x000fe200078e001b */
[----:B------:R-:W-:Y:S01]  /*3f8e0*/  LOP3.LUT R53, R53, R52, RZ, 0x3c, !PT ;  /* 0x0000003435357212 */ /* 0x000fe200078e3cff */
[----:B------:R-:W-:Y:S02]  /*3f8f0*/  IMAD.MOV.U32 R47, RZ, RZ, R29 ;  /* 0x000000ffff2f7224 */ /* 0x000fe400078e001d */
[----:B------:R-:W-:Y:S02]  /*3f900*/  IMAD.MOV.U32 R50, RZ, RZ, R28 ;  /* 0x000000ffff327224 */ /* 0x000fe400078e001c */
[----:B------:R-:W-:Y:S01]  /*3f910*/  IMAD.MOV.U32 R51, RZ, RZ, R84 ;  /* 0x000000ffff337224 */ /* 0x000fe200078e0054 */
[----:B------:R-:W-:Y:S04]  /*3f920*/  STL.64 [R1+0xe80], R52 ;  /* 0x000e803401007387 */ /* 0x000fe80000100a00 */
[----:B------:R-:W-:Y:S04]  /*3f930*/  STL.64 [R1+0xe88], R76 ;  /* 0x000e884c01007387 */ /* 0x000fe80000100a00 */
[----:B------:R-:W-:Y:S04]  /*3f940*/  STL.64 [R1+0xe90], R46 ;  /* 0x000e902e01007387 */ /* 0x000fe80000100a00 */
[----:B------:R-:W-:Y:S01]  /*3f950*/  STL.64 [R1+0xe98], R50 ;  /* 0x000e983201007387 */ /* 0x000fe20000100a00 */
[----:B------:R-:W-:-:S02]  /*3f960*/  IMAD.MOV.U32 R10, RZ, RZ, R68 ;  /* 0x000000ffff0a7224 */ /* 0x000fc400078e0044 */
[----:B------:R-:W-:Y:S01]  /*3f970*/  IMAD.MOV.U32 R11, RZ, RZ, R69 ;  /* 0x000000ffff0b7224 */ /* 0x000fe200078e0045 */
[----:B------:R-:W4:Y:S04]  /*3f980*/  LDL R68, [R1+0x1500] ;  /* 0x0015000001447983 */ /* 0x000f280000100800 */
[----:B------:R-:W-:Y:S04]  /*3f990*/  STL.64 [R1+0xea0], R10 ;  /* 0x000ea00a01007387 */ /* 0x000fe80000100a00 */
[----:B------:R-:W-:Y:S04]  /*3f9a0*/  STL [R1+0x211c], R90 ;  /* 0x00211c5a01007387 */ /* 0x000fe80000100800 */
[----:B------:R-:W-:Y:S04]  /*3f9b0*/  STL [R1+0x2118], R91 ;  /* 0x0021185b01007387 */ /* 0x000fe80000100800 */
[----:B------:R-:W-:Y:S01]  /*3f9c0*/  STL.64 [R1+0x21d8], R90 ;  /* 0x0021d85a01007387 */ /* 0x000fe20000100a00 */
[----:B------:R-:W-:-:S03]  /*3f9d0*/  IMAD.MOV.U32 R84, RZ, RZ, R5 ;  /* 0x000000ffff547224 */ /* 0x000fc600078e0005 */
[----:B------:R-:W-:Y:S04]  /*3f9e0*/  STL.64 [R1+0x23a8], R90 ;  /* 0x0023a85a01007387 */ /* 0x000fe80000100a00 */
[----:B------:R-:W4:Y:S04]  /*3f9f0*/  LDL R5, [R1+0x14fc] ;  /* 0x0014fc0001057983 */ /* 0x000f280000100800 */
[----:B---3--:R0:W-:Y:S04]  /*3fa00*/  @P1 STL [R1+0x150c], R0 ;  /* 0x00150c0001001387 */ /* 0x0081e80000100800 */
[----:B0-----:R-:W3:Y:S04]  /*3fa10*/  LDL R0, [R1+0x14f8] ;  /* 0x0014f80001007983 */ /* 0x001ee80000100800 */
[----:B--2---:R0:W-:Y:S04]  /*3fa20*/  @P1 STL [R1+0x1508], R3 ;  /* 0x0015080301001387 */ /* 0x0041e80000100800 */
[----:B0-----:R-:W2:Y:S04]  /*3fa30*/  LDL R3, [R1+0x14f0] ;  /* 0x0014f00001037983 */ /* 0x001ea80000100800 */
[----:B------:R-:W-:Y:S04]  /*3fa40*/  STL [R1+0x2124], R88 ;  /* 0x0021245801007387 */ /* 0x000fe80000100800 */
[----:B------:R-:W-:Y:S04]  /*3fa50*/  STL [R1+0x21f4], R88 ;  /* 0x0021f45801007387 */ /* 0x000fe80000100800 */
[----:B------:R-:W-:Y:S04]  /*3fa60*/  STL [R1+0x2120], R89 ;  /* 0x0021205901007387 */ /* 0x000fe80000100800 */
[----:B------:R-:W-:Y:S04]  /*3fa70*/  STL [R1+0x21f8], R89 ;  /* 0x0021f85901007387 */ /* 0x000fe80000100800 */
[----:B------:R0:W-:Y:S04]  /*3fa80*/  STL.64 [R1+0x23b0], R88 ;  /* 0x0023b05801007387 */ /* 0x0001e80000100a00 */
[----:B------:R-:W2:Y:S04]  /*3fa90*/  LDL R90, [R1+0x14ec] ;  /* 0x0014ec00015a7983 */ /* 0x000ea80000100800 */
[----:B------:R-:W2:Y:S04]  /*3faa0*/  LDL R91, [R1+0x14e8] ;  /* 0x0014e800015b7983 */ /* 0x000ea80000100800 */
[----:B0-----:R-:W2:Y:S04]  /*3fab0*/  LDL R89, [R1+0x14f4] ;  /* 0x0014f40001597983 */ /* 0x001ea80000100800 */
[----:B----4-:R0:W-:Y:S01]  /*3fac0*/  @P1 STL [R1+0x1504], R2 ;  /* 0x0015040201001387 */ /* 0x0101e20000100800 */
[----:B------:R-:W-:-:S03]  /*3fad0*/  ISETP.GT.AND P5, PT, R4, 0x1, PT ;  /* 0x000000010400780c */ /* 0x000fc60003fa4270 */
[----:B------:R-:W4:Y:S04]  /*3fae0*/  LDL R29, [R1+0x14e0] ;  /* 0x0014e000011d7983 */ /* 0x000f280000100800 */
[----:B------:R-:W4:Y:S04]  /*3faf0*/  @P1 LDG.E.U16 R68, desc[UR6][R84.64] ;  /* 0x0000000654441981 */ /* 0x000f28000c1e1500 */
[----:B0-----:R-:W4:Y:S04]  /*3fb00*/  LDL R2, [R1+0x14e4] ;  /* 0x0014e40001027983 */ /* 0x001f280000100800 */
[----:B------:R-:W4:Y:S01]  /*3fb10*/  @P5 LDG.E.U16 R5, desc[UR6][R10.64] ;  /* 0x000000060a055981 */ /* 0x000f22000c1e1500 */
[----:B------:R-:W-:-:S03]  /*3fb20*/  ISETP.GT.AND P4, PT, R4, 0x2, PT ;  /* 0x000000020400780c */ /* 0x000fc60003f84270 */
[----:B---3--:R-:W3:Y:S04]  /*3fb30*/  @P5 LDG.E.U16 R0, desc[UR6][R50.64] ;  /* 0x0000000632005981 */ /* 0x008ee8000c1e1500 */
[----:B--2---:R-:W2:Y:S04]  /*3fb40*/  @P5 LDG.E.U16 R3, desc[UR6][R76.64] ;  /* 0x000000064c035981 */ /* 0x004ea8000c1e1500 */
[----:B------:R-:W2:Y:S04]  /*3fb50*/  @P5 LDG.E.U16 R89, desc[UR6][R46.64] ;  /* 0x000000062e595981 */ /* 0x000ea8000c1e1500 */
[----:B------:R-:W-:Y:S04]  /*3fb60*/  STL [R1+0x212c], R86 ;  /* 0x00212c5601007387 */ /* 0x000fe80000100800 */
[----:B----4-:R-:W4:Y:S04]  /*3fb70*/  @P4 LDG.E.U16 R29, desc[UR6][R20.64] ;  /* 0x00000006141d4981 */ /* 0x010f28000c1e1500 */
[----:B------:R-:W4:Y:S04]  /*3fb80*/  @P4 LDG.E.U16 R2, desc[UR6][R48.64] ;  /* 0x0000000630024981 */ /* 0x000f28000c1e1500 */
[----:B------:R-:W-:Y:S04]  /*3fb90*/  STL [R1+0x21fc], R86 ;  /* 0x0021fc5601007387 */ /* 0x000fe80000100800 */
[----:B------:R-:W-:Y:S04]  /*3fba0*/  STL [R1+0x2128], R87 ;  /* 0x0021285701007387 */ /* 0x000fe80000100800 */
[----:B------:R-:W-:Y:S04]  /*3fbb0*/  STL [R1+0x2200], R87 ;  /* 0x0022005701007387 */ /* 0x000fe80000100800 */
[----:B------:R-:W-:Y:S04]  /*3fbc0*/  STL.64 [R1+0x23b8], R86 ;  /* 0x0023b85601007387 */ /* 0x000fe80000100a00 */
[----:B------:R-:W4:Y:S04]  /*3fbd0*/  LDL R69, [R1+0x14dc] ;  /* 0x0014dc0001457983 */ /* 0x000f280000100800 */
[----:B------:R-:W4:Y:S04]  /*3fbe0*/  LDL R26, [R1+0x14d8] ;  /* 0x0014d800011a7983 */ /* 0x000f280000100800 */
[----:B------:R-:W4:Y:S04]  /*3fbf0*/  LDL R27, [R1+0x14d4] ;  /* 0x0014d400011b7983 */ /* 0x000f280000100800 */
[----:B------:R0:W-:Y:S04]  /*3fc00*/  @P1 STL [R1+0x1500], R68 ;  /* 0x0015004401001387 */ /* 0x0001e80000100800 */
[----:B------:R-:W4:Y:S04]  /*3fc10*/  @P4 LDG.E.U16 R91, desc[UR6][R38.64] ;  /* 0x00000006265b4981 */ /* 0x000f28000c1e1500 */
[----:B------:R-:W4:Y:S04]  /*3fc20*/  @P4 LDG.E.U16 R90, desc[UR6][R52.64] ;  /* 0x00000006345a4981 */ /* 0x000f28000c1e1500 */
[----:B0-----:R-:W4:Y:S04]  /*3fc30*/  LDL R68, [R1+0x14d0] ;  /* 0x0014d00001447983 */ /* 0x001f280000100800 */
[----:B------:R-:W-:Y:S04]  /*3fc40*/  STL [R1+0x2134], R84 ;  /* 0x0021345401007387 */ /* 0x000fe80000100800 */
[----:B------:R-:W-:Y:S04]  /*3fc50*/  STL [R1+0x2204], R84 ;  /* 0x0022045401007387 */ /* 0x000fe80000100800 */
[----:B------:R-:W-:Y:S04]  /*3fc60*/  STL [R1+0x23c4], R84 ;  /* 0x0023c45401007387 */ /* 0x000fe80000100800 */
[----:B------:R-:W-:Y:S04]  /*3fc70*/  STL [R1+0x2130], R85 ;  /* 0x0021305501007387 */ /* 0x000fe80000100800 */
[----:B------:R-:W-:Y:S04]  /*3fc80*/  STL [R1+0x2208], R85 ;  /* 0x0022085501007387 */ /* 0x000fe80000100800 */
[----:B------:R-:W-:Y:S04]  /*3fc90*/  STL [R1+0x23c8], R85 ;  /* 0x0023c85501007387 */ /* 0x000fe80000100800 */
[----:B------:R-:W4:Y:S04]  /*3fca0*/  LDL.LU.64 R10, [R1+0x3620] ;  /* 0x00362000010a7983 */ /* 0x000f280000300a00 */
[----:B------:R0:W-:Y:S04]  /*3fcb0*/  @P5 STL [R1+0x14fc], R5 ;  /* 0x0014fc0501005387 */ /* 0x0001e80000100800 */
[----:B0-----:R-:W4:Y:S04]  /*3fcc0*/  LDL R5, [R1+0x14cc] ;  /* 0x0014cc0001057983 */ /* 0x001f280000100800 */
[----:B------:R-:W4:Y:S04]  /*3fcd0*/  LDL.LU.64 R50, [R1+0x3618] ;  /* 0x0036180001327983 */ /* 0x000f280000300a00 */
[----:B------:R-:W4:Y:S04]  /*3fce0*/  LDL R28, [R1+0x14c8] ;  /* 0x0014c800011c7983 */ /* 0x000f280000100800 */
[----:B------:R-:W4:Y:S04]  /*3fcf0*/  LDL R85, [R1+0x14c4] ;  /* 0x0014c40001557983 */ /* 0x000f280000100800 */
[----:B---3--:R0:W-:Y:S04]  /*3fd00*/  @P5 STL [R1+0x14f8], R0 ;  /* 0x0014f80001005387 */ /* 0x0081e80000100800 */
[----:B0-----:R-:W3:Y:S04]  /*3fd10*/  LDL R0, [R1+0x14c0] ;  /* 0x0014c00001007983 */ /* 0x001ee80000100800 */
[----:B------:R-:W3:Y:S04]  /*3fd20*/  LDL.LU.64 R46, [R1+0x3610] ;  /* 0x00361000012e7983 */ /* 0x000ee80000300a00 */
[----:B------:R-:W3:Y:S04]  /*3fd30*/  LDL.LU.64 R76, [R1+0x3608] ;  /* 0x00360800014c7983 */ /* 0x000ee80000300a00 */
[----:B------:R-:W3:Y:S04]  /*3fd40*/  LDL R86, [R1+0x14bc] ;  /* 0x0014bc0001567983 */ /* 0x000ee80000100800 */
[----:B------:R-:W3:Y:S04]  /*3fd50*/  LDL R87, [R1+0x14b8] ;  /* 0x0014b80001577983 */ /* 0x000ee80000100800 */
[----:B------:R-:W3:Y:S04]  /*3fd60*/  LDL R88, [R1+0x14b4] ;  /* 0x0014b40001587983 */ /* 0x000ee80000100800 */
[----:B--2---:R0:W-:Y:S04]  /*3fd70*/  @P5 STL [R1+0x14f0], R3 ;  /* 0x0014f00301005387 */ /* 0x0041e80000100800 */
[----:B0-----:R-:W2:Y:S04]  /*3fd80*/  LDL R3, [R1+0x14b0] ;  /* 0x0014b00001037983 */ /* 0x001ea80000100800 */
[----:B------:R-:W-:Y:S04]  /*3fd90*/  @P5 STL [R1+0x14f4], R89 ;  /* 0x0014f45901005387 */ /* 0x000fe80000100800 */
[----:B------:R-:W2:Y:S04]  /*3fda0*/  LDL.LU.64 R52, [R1+0x3600] ;  /* 0x0036000001347983 */ /* 0x000ea80000300a00 */
[----:B------:R-:W2:Y:S04]  /*3fdb0*/  LDL.LU.64 R38, [R1+0x35f8] ;  /* 0x0035f80001267983 */ /* 0x000ea80000300a00 */
[----:B------:R-:W2:Y:S04]  /*3fdc0*/  LDL.LU.64 R48, [R1+0x35f0] ;  /* 0x0035f00001307983 */ /* 0x000ea80000300a00 */
[----:B----4-:R0:W-:Y:S04]  /*3fdd0*/  @P4 STL [R1+0x14e4], R2 ;  /* 0x0014e40201004387 */ /* 0x0101e80000100800 */
[----:B0-----:R-:W4:Y:S01]  /*3fde0*/  LDL R2, [R1+0x14ac] ;  /* 0x0014ac0001027983 */ /* 0x001f220000100800 */
[----:B------:R-:W-:-:S02]  /*3fdf0*/  ISETP.GT.AND P3, PT, R4, 0x3, PT ;  /* 0x000000030400780c */ /* 0x000fc40003f64270 */
[C---:B------:R-:W-:Y:S02]  /*3fe00*/  ISETP.GT.AND P1, PT, R4.reuse, 0x4, PT ;  /* 0x000000040400780c */ /* 0x040fe40003f24270 */
[C---:B------:R-:W-:Y:S01]  /*3fe10*/  ISETP.GT.AND P5, PT, R4.reuse, 0x5, PT ;  /* 0x000000050400780c */ /* 0x040fe20003fa4270 */
[----:B------:R-:W4:Y:S04]  /*3fe20*/  LDL.LU.64 R20, [R1+0x35e8] ;  /* 0x0035e80001147983 */ /* 0x000f280000300a00 */
[----:B------:R-:W4:Y:S04]  /*3fe30*/  LDL R84, [R1+0x14a8] ;  /* 0x0014a80001547983 */ /* 0x000f280000100800 */
[----:B------:R-:W4:Y:S04]  /*3fe40*/  LDL R89, [R1+0x14a4] ;  /* 0x0014a40001597983 */ /* 0x000f280000100800 */
[----:B------:R-:W4:Y:S04]  /*3fe50*/  @P3 LDG.E.U16 R69, desc[UR6][R82.64] ;  /* 0x0000000652453981 */ /* 0x000f28000c1e1500 */
[----:B------:R-:W4:Y:S04]  /*3fe60*/  @P3 LDG.E.U16 R26, desc[UR6][R44.64] ;  /* 0x000000062c1a3981 */ /* 0x000f28000c1e1500 */
[----:B------:R-:W4:Y:S04]  /*3fe70*/  @P3 LDG.E.U16 R27, desc[UR6][R36.64] ;  /* 0x00000006241b3981 */ /* 0x000f28000c1e1500 */
[----:B------:R-:W4:Y:S04]  /*3fe80*/  @P3 LDG.E.U16 R68, desc[UR6][R64.64] ;  /* 0x0000000640443981 */ /* 0x000f28000c1e1500 */
[----:B------:R0:W-:Y:S04]  /*3fe90*/  @P4 STL [R1+0x14e0], R29 ;  /* 0x0014e01d01004387 */ /* 0x0001e80000100800 */
[----:B------:R-:W4:Y:S04]  /*3fea0*/  @P1 LDG.E.U16 R5, desc[UR6][R34.64] ;  /* 0x0000000622051981 */ /* 0x000f28000c1e1500 */
[----:B------:R-:W4:Y:S04]  /*3feb0*/  @P1 LDG.E.U16 R28, desc[UR6][R32.64] ;  /* 0x00000006201c1981 */ /* 0x000f28000c1e1500 */
[----:B0-----:R-:W4:Y:S04]  /*3fec0*/  LDL R29, [R1+0x14a0] ;  /* 0x0014a000011d7983 */ /* 0x001f280000100800 */
[----:B------:R-:W-:Y:S04]  /*3fed0*/  @P4 STL [R1+0x14e8], R91 ;  /* 0x0014e85b01004387 */ /* 0x000fe80000100800 */
[----:B------:R0:W-:Y:S04]  /*3fee0*/  @P4 STL [R1+0x14ec], R90 ;  /* 0x0014ec5a01004387 */ /* 0x0001e80000100800 */
[----:B------:R-:W4:Y:S01]  /*3fef0*/  @P1 LDG.E.U16 R85, desc[UR6][R6.64] ;  /* 0x0000000606551981 */ /* 0x000f22000c1e1500 */
[----:B------:R-:W-:-:S03]  /*3ff00*/  ISETP.GT.AND P4, PT, R4, 0x6, PT ;  /* 0x000000060400780c */ /* 0x000fc60003f84270 */
[----:B------:R-:W4:Y:S04]  /*3ff10*/  LDL R83, [R1+0x16d0] ;  /* 0x0016d00001537983 */ /* 0x000f280000100800 */
[----:B------:R-:W4:Y:S04]  /*3ff20*/  LDL R82, [R1+0x16cc] ;  /* 0x0016cc0001527983 */ /* 0x000f280000100800 */
[----:B0-----:R-:W4:Y:S04]  /*3ff30*/  LDL.64 R90, [R1+0xdd8] ;  /* 0x000dd800015a7983 */ /* 0x001f280000100a00 */
[----:B---3--:R-:W3:Y:S04]  /*3ff40*/  @P1 LDG.E.U16 R0, desc[UR6][R18.64] ;  /* 0x0000000612001981 */ /* 0x008ee8000c1e1500 */
[----:B------:R-:W3:Y:S04]  /*3ff50*/  @P5 LDG.E.U16 R86, desc[UR6][R80.64] ;  /* 0x0000000650565981 */ /* 0x000ee8000c1e1500 */
[----:B------:R-:W3:Y:S04]  /*3ff60*/  @P5 LDG.E.U16 R87, desc[UR6][R56.64] ;  /* 0x0000000638575981 */ /* 0x000ee8000c1e1500 */
[----:B------:R-:W3:Y:S04]  /*3ff70*/  @P5 LDG.E.U16 R88, desc[UR6][R30.64] ;  /* 0x000000061e585981 */ /* 0x000ee8000c1e1500 */
[----:B--2---:R-:W2:Y:S04]  /*3ff80*/  @P5 LDG.E.U16 R3, desc[UR6][R14.64] ;  /* 0x000000060e035981 */ /* 0x004ea8000c1e1500 */
[----:B----4-:R-:W4:Y:S04]  /*3ff90*/  @P4 LDG.E.U16 R2, desc[UR6][R70.64] ;  /* 0x0000000646024981 */ /* 0x010f28000c1e1500 */
[----:B------:R-:W4:Y:S04]  /*3ffa0*/  @P4 LDG.E.U16 R84, desc[UR6][R72.64] ;  /* 0x0000000648544981 */ /* 0x000f28000c1e1500 */
[----:B------:R-:W4:Y:S04]  /*3ffb0*/  @P4 LDG.E.U16 R89, desc[UR6][R66.64] ;  /* 0x0000000642594981 */ /* 0x000f28000c1e1500 */
[----:B------:R0:W-:Y:S04]  /*3ffc0*/  @P3 STL [R1+0x14dc], R69 ;  /* 0x0014dc4501003387 */ /* 0x0001e80000100800 */
[----:B0-----:R-:W4:Y:S04]  /*3ffd0*/  LDL R69, [R1+0x16c8] ;  /* 0x0016c80001457983 */ /* 0x001f280000100800 */
[----:B------:R-:W4:Y:S04]  /*3ffe0*/  LDL.LU.64 R44, [R1+0x35e0] ;  /* 0x0035e000012c7983 */ /* 0x000f280000300a00 */
[----:B------:R0:W-:Y:S04]  /*3fff0*/  @P3 STL [R1+0x14d8], R26 ;  /* 0x0014d81a01003387 */ /* 0x0001e80000100800 */
[----:B------:R-:W4:Y:S04]  /*40000*/  @P4 LDG.E.U16 R29, desc[UR6][R92.64] ;  /* 0x000000065c1d4981 */ /* 0x000f28000c1e1500 */
[----:B0-----:R-:W4:Y:S04]  /*40010*/  LDL.LU R26, [R1+0x35d8] ;  /* 0x0035d800011a7983 */ /* 0x001f280000300800 */
[----:B------:R-:W4:Y:S04]  /*40020*/  LDL.LU.64 R36, [R1+0x35d0] ;  /* 0x0035d00001247983 */ /* 0x000f280000300a00 */
[----:B------:R0:W-:Y:S04]  /*40030*/  @P3 STL [R1+0x14d4], R27 ;  /* 0x0014d41b01003387 */ /* 0x0001e80000100800 */
[----:B0-----:R-:W4:Y:S04]  /*40040*/  LDL.LU R27, [R1+0x35c8] ;  /* 0x0035c800011b7983 */ /* 0x001f280000300800 */
[----:B------:R-:W4:Y:S04]  /*40050*/  LDL.LU.64 R64, [R1+0x35c0] ;  /* 0x0035c00001407983 */ /* 0x000f280000300a00 */
[----:B------:R0:W-:Y:S04]  /*40060*/  @P3 STL [R1+0x14d0], R68 ;  /* 0x0014d04401003387 */ /* 0x0001e80000100800 */
[----:B0-----:R-:W4:Y:S04]  /*40070*/  LDL R68, [R1+0x16c4] ;  /* 0x0016c40001447983 */ /* 0x001f280000100800 */
[----:B------:R-:W4:Y:S04]  /*40080*/  LDL.LU.64 R34, [R1+0x35b8] ;  /* 0x0035b80001227983 */ /* 0x000f280000300a00 */
[----:B------:R0:W-:Y:S04]  /*40090*/  @P1 STL [R1+0x14cc], R5 ;  /* 0x0014cc0501001387 */ /* 0x0001e80000100800 */
[----:B0-----:R-:W4:Y:S04]  /*400a0*/  LDL R5, [R1+0x149c] ;  /* 0x00149c0001057983 */ /* 0x001f280000100800 */
[----:B------:R-:W4:Y:S04]  /*400b0*/  LDL.LU.64 R32, [R1+0x35b0] ;  /* 0x0035b00001207983 */ /* 0x000f280000300a00 */
[----:B------:R0:W-:Y:S04]  /*400c0*/  @P1 STL [R1+0x14c8], R28 ;  /* 0x0014c81c01001387 */ /* 0x0001e80000100800 */
[----:B0-----:R-:W4:Y:S04]  /*400d0*/  LDL.LU R28, [R1+0x35a8] ;  /* 0x0035a800011c7983 */ /* 0x001f280000300800 */
[----:B------:R-:W4:Y:S04]  /*400e0*/  LDL.LU.64 R6, [R1+0x35a0] ;  /* 0x0035a00001067983 */ /* 0x000f280000300a00 */
[----:B------:R-:W4:Y:S04]  /*400f0*/  LDL.LU.64 R18, [R1+0x3598] ;  /* 0x0035980001127983 */ /* 0x000f280000300a00 */
[----:B---3--:R0:W-:Y:S04]  /*40100*/  @P1 STL [R1+0x14c0], R0 ;  /* 0x0014c00001001387 */ /* 0x0081e80000100800 */
[----:B0-----:R-:W3:Y:S04]  /*40110*/  LDL R0, [R1+0x1498] ;  /* 0x0014980001007983 */ /* 0x001ee80000100800 */
[----:B------:R-:W-:Y:S04]  /*40120*/  @P1 STL [R1+0x14c4], R85 ;  /* 0x0014c45501001387 */ /* 0x000fe80000100800 */
[----:B------:R-:W3:Y:S04]  /*40130*/  LDL.LU.64 R80, [R1+0x3590] ;  /* 0x0035900001507983 */ /* 0x000ee80000300a00 */
[----:B------:R-:W3:Y:S04]  /*40140*/  LDL.LU.64 R56, [R1+0x3588] ;  /* 0x0035880001387983 */ /* 0x000ee80000300a00 */
[----:B------:R-:W3:Y:S04]  /*40150*/  LDL.LU.64 R30, [R1+0x3580] ;  /* 0x00358000011e7983 */ /* 0x000ee80000300a00 */
[----:B------:R-:W3:Y:S04]  /*40160*/  LDL.LU.64 R14, [R1+0x3578] ;  /* 0x00357800010e7983 */ /* 0x000ee80000300a00 */
[----:B------:R0:W-:Y:S04]  /*40170*/  @P5 STL [R1+0x14bc], R86 ;  /* 0x0014bc5601005387 */ /* 0x0001e80000100800 */
[----:B0-----:R-:W3:Y:S04]  /*40180*/  LDL R86, [R1+0x1494] ;  /* 0x0014940001567983 */ /* 0x001ee80000100800 */
[----:B------:R0:W-:Y:S04]  /*40190*/  @P5 STL [R1+0x14b8], R87 ;  /* 0x0014b85701005387 */ /* 0x0001e80000100800 */
[----:B0-----:R-:W3:Y:S04]  /*401a0*/  LDL R87, [R1+0x1490] ;  /* 0x0014900001577983 */ /* 0x001ee80000100800 */
[----:B--2---:R0:W-:Y:S04]  /*401b0*/  @P5 STL [R1+0x14b0], R3 ;  /* 0x0014b00301005387 */ /* 0x0041e80000100800 */
[----:B0-----:R-:W2:Y:S04]  /*401c0*/  LDL R3, [R1+0x148c] ;  /* 0x00148c0001037983 */ /* 0x001ea80000100800 */
[----:B------:R0:W-:Y:S04]  /*401d0*/  @P5 STL [R1+0x14b4], R88 ;  /* 0x0014b45801005387 */ /* 0x0001e80000100800 */
[----:B------:R-:W2:Y:S04]  /*401e0*/  LDL.LU.64 R70, [R1+0x3570] ;  /* 0x0035700001467983 */ /* 0x000ea80000300a00 */
[----:B0-----:R-:W2:Y:S04]  /*401f0*/  LDL R88, [R1+0x1488] ;  /* 0x0014880001587983 */ /* 0x001ea80000100800 */
[----:B----4-:R0:W-:Y:S04]  /*40200*/  @P4 STL [R1+0x14ac], R2 ;  /* 0x0014ac0201004387 */ /* 0x0101e80000100800 */
[----:B0-----:R-:W4:Y:S01]  /*40210*/  LDL R2, [R1+0x1484] ;  /* 0x0014840001027983 */ /* 0x001f220000100800 */
[----:B------:R-:W-:-:S02]  /*40220*/  ISETP.GT.AND P3, PT, R4, 0x7, PT ;  /* 0x000000070400780c */ /* 0x000fc40003f64270 */
[C---:B------:R-:W-:Y:S02]  /*40230*/  ISETP.GT.AND P1, PT, R4.reuse, 0x8, PT ;  /* 0x000000080400780c */ /* 0x040fe40003f24270 */
[C---:B------:R-:W-:Y:S01]  /*40240*/  ISETP.GT.AND P5, PT, R4.reuse, 0x9, PT ;  /* 0x000000090400780c */ /* 0x040fe20003fa4270 */
[----:B------:R-:W4:Y:S04]  /*40250*/  LDL.LU.64 R72, [R1+0x3568] ;  /* 0x0035680001487983 */ /* 0x000f280000300a00 */
[----:B------:R-:W4:Y:S04]  /*40260*/  LDL.LU.64 R66, [R1+0x3560] ;  /* 0x0035600001427983 */ /* 0x000f280000300a00 */
[----:B------:R-:W4:Y:S04]  /*40270*/  LDL.LU.64 R92, [R1+0x3558] ;  /* 0x00355800015c7983 */ /* 0x000f280000300a00 */
[----:B------:R-:W4:Y:S04]  /*40280*/  @P3 LDG.E.U16 R82, desc[UR6][R90.64] ;  /* 0x000000065a523981 */ /* 0x000f28000c1e1500 */
[----:B------:R-:W4:Y:S04]  /*40290*/  @P3 LDG.E.U16 R69, desc[UR6][R16.64] ;  /* 0x0000000610453981 */ /* 0x000f28000c1e1500 */
[----:B------:R-:W4:Y:S04]  /*402a0*/  @P3 LDG.E.U16 R83, desc[UR6][R12.64] ;  /* 0x000000060c533981 */ /* 0x000f28000c1e1500 */
[----:B------:R0:W-:Y:S04]  /*402b0*/  @P4 STL [R1+0x14a4], R89 ;  /* 0x0014a45901004387 */ /* 0x0001e80000100800 */
[----:B0-----:R-:W4:Y:S04]  /*402c0*/  LDL R89, [R1+0x1480] ;  /* 0x0014800001597983 */ /* 0x001f280000100800 */
[----:B------:R-:W4:Y:S04]  /*402d0*/  @P3 LDG.E.U16 R68, desc[UR6][R8.64] ;  /* 0x0000000608443981 */ /* 0x000f28000c1e1500 */
[----:B------:R-:W4:Y:S04]  /*402e0*/  @P1 LDG.E.U16 R5, desc[UR6][R58.64] ;  /* 0x000000063a051981 */ /* 0x000f28000c1e1500 */
[----:B---3--:R-:W3:Y:S04]  /*402f0*/  @P1 LDG.E.U16 R0, desc[UR6][R40.64] ;  /* 0x0000000628001981 */ /* 0x008ee8000c1e1500 */
[----:B------:R-:W3:Y:S04]  /*40300*/  @P1 LDG.E.U16 R86, desc[UR6][R42.64] ;  /* 0x000000062a561981 */ /* 0x000ee8000c1e1500 */
[----:B------:R-:W3:Y:S04]  /*40310*/  @P1 LDG.E.U16 R87, desc[UR6][R60.64] ;  /* 0x000000063c571981 */ /* 0x000ee8000c1e1500 */
[----:B--2---:R-:W2:Y:S04]  /*40320*/  @P5 LDG.E.U16 R3, desc[UR6][R62.64] ;  /* 0x000000063e035981 */ /* 0x004ea8000c1e1500 */
[----:B----4-:R-:W4:Y:S04]  /*40330*/  @P5 LDG.E.U16 R2, desc[UR6][R22.64] ;  /* 0x0000000616025981 */ /* 0x010f28000c1e1500 */
[----:B------:R0:W-:Y:S04]  /*40340*/  @P4 STL [R1+0x14a0], R29 ;  /* 0x0014a01d01004387 */ /* 0x0001e80000100800 */
[----:B------:R-:W-:Y:S04]  /*40350*/  @P4 STL [R1+0x14a8], R84 ;  /* 0x0014a85401004387 */ /* 0x000fe80000100800 */
[----:B------:R-:W4:Y:S04]  /*40360*/  LDL.LU.64 R12, [R1+0x3550] ;  /* 0x00355000010c7983 */ /* 0x000f280000300a00 */
[----:B------:R-:W4:Y:S04]  /*40370*/  LDL R16, [R1+0x1478] ;  /* 0x0014780001107983 */ /* 0x000f280000100800 */
[----:B------:R-:W4:Y:S04]  /*40380*/  @P5 LDG.E.U16 R88, desc[UR6][R78.64] ;  /* 0x000000064e585981 */ /* 0x000f28000c1e1500 */
[----:B0-----:R-:W4:Y:S04]  /*40390*/  LDL R29, [R1+0x147c] ;  /* 0x00147c00011d7983 */ /* 0x001f280000100800 */
[----:B------:R0:W-:Y:S04]  /*403a0*/  @P3 STL [R1+0x16cc], R82 ;  /* 0x0016cc5201003387 */ /* 0x0001e80000100800 */
[----:B0-----:R-:W4:Y:S04]  /*403b0*/  LDL R82, [R1+0x1474] ;  /* 0x0014740001527983 */ /* 0x001f280000100800 */
[----:B------:R0:W-:Y:S04]  /*403c0*/  @P3 STL [R1+0x16c8], R69 ;  /* 0x0016c84501003387 */ /* 0x0001e80000100800 */
[----:B------:R-:W4:Y:S04]  /*403d0*/  @P5 LDG.E.U16 R89, desc[UR6][R24.64] ;  /* 0x0000000618595981 */ /* 0x000f28000c1e1500 */
[----:B0-----:R-:W4:Y:S04]  /*403e0*/  LDL R69, [R1+0x1470] ;  /* 0x0014700001457983 */ /* 0x001f280000100800 */
[----:B------:R-:W4:Y:S04]  /*403f0*/  LDL.LU.64 R8, [R1+0x3548] ;  /* 0x0035480001087983 */ /* 0x000f280000300a00 */
[----:B------:R0:W-:Y:S04]  /*40400*/  @P3 STL [R1+0x16c4], R68 ;  /* 0x0016c44401003387 */ /* 0x0001e80000100800 */
[----:B------:R1:W-:Y:S04]  /*40410*/  @P3 STL [R1+0x16d0], R83 ;  /* 0x0016d05301003387 */ /* 0x0003e80000100800 */
[----:B------:R-:W4:Y:S04]  /*40420*/  LDL.LU.64 R58, [R1+0x3540] ;  /* 0x00354000013a7983 */ /* 0x000f280000300a00 */
[----:B------:R-:W4:Y:S04]  /*40430*/  LDL R17, [R1+0x146c] ;  /* 0x00146c0001117983 */ /* 0x000f280000100800 */
[----:B------:R-:W4:Y:S04]  /*40440*/  LDL R90, [R1+0x1468] ;  /* 0x00146800015a7983 */ /* 0x000f280000100800 */
[----:B------:R-:W4:Y:S04]  /*40450*/  LDL R91, [R1+0x1464] ;  /* 0x00146400015b7983 */ /* 0x000f280000100800 */
[----:B0-----:R-:W4:Y:S04]  /*40460*/  LDL R68, [R1+0x1460] ;  /* 0x0014600001447983 */ /* 0x001f280000100800 */
[----:B------:R-:W4:Y:S04]  /*40470*/  LDL.LU.64 R40, [R1+0x3538] ;  /* 0x0035380001287983 */ /* 0x000f280000300a00 */
[----:B-1----:R-:W4:Y:S04]  /*40480*/  LDL R83, [R1+0x145c] ;  /* 0x00145c0001537983 */ /* 0x002f280000100800 */
[----:B------:R0:W-:Y:S04]  /*40490*/  @P1 STL [R1+0x149c], R5 ;  /* 0x00149c0501001387 */ /* 0x0001e80000100800 */
[----:B0-----:R-:W4:Y:S04]  /*404a0*/  LDL R5, [R1+0x1458] ;  /* 0x0014580001057983 */ /* 0x001f280000100800 */
[----:B---3--:R0:W-:Y:S04]  /*404b0*/  @P1 STL [R1+0x1498], R0 ;  /* 0x0014980001001387 */ /* 0x0081e80000100800 */
[----:B0-----:R-:W3:Y:S04]  /*404c0*/  LDL R0, [R1+0x1454] ;  /* 0x0014540001007983 */ /* 0x001ee80000100800 */
[----:B------:R-:W3:Y:S04]  /*404d0*/  LDL.LU R85, [R1+0x1434] ;  /* 0x0014340001557983 */ /* 0x000ee80000300800 */
[----:B------:R-:W3:Y:S04]  /*404e0*/  LDL.LU.64 R42, [R1+0x3530] ;  /* 0x00353000012a7983 */ /* 0x000ee80000300a00 */
[----:B------:R-:W3:Y:S04]  /*404f0*/  LDL.LU.64 R60, [R1+0x3528] ;  /* 0x00352800013c7983 */ /* 0x000ee80000300a00 */
[----:B------:R-:W-:Y:S04]  /*40500*/  @P1 STL [R1+0x1490], R87 ;  /* 0x0014905701001387 */ /* 0x000fe80000100800 */
[----:B------:R-:W-:Y:S04]  /*40510*/  @P1 STL [R1+0x1494], R86 ;  /* 0x0014945601001387 */ /* 0x000fe80000100800 */
[----:B------:R-:W3:Y:S04]  /*40520*/  LDL.LU.64 R62, [R1+0x3520] ;  /* 0x00352000013e7983 */ /* 0x000ee80000300a00 */
[----:B--2---:R0:W-:Y:S04]  /*40530*/  @P5 STL [R1+0x148c], R3 ;  /* 0x00148c0301005387 */ /* 0x0041e80000100800 */
[----:B0-----:R-:W2:Y:S04]  /*40540*/  LDL R3, [R1+0x1450] ;  /* 0x0014500001037983 */ /* 0x001ea80000100800 */
[----:B------:R-:W2:Y:S04]  /*40550*/  LDL.LU.64 R78, [R1+0x3518] ;  /* 0x00351800014e7983 */ /* 0x000ea80000300a00 */
[----:B------:R-:W2:Y:S04]  /*40560*/  LDL.LU.64 R22, [R1+0x3510] ;  /* 0x0035100001167983 */ /* 0x000ea80000300a00 */
[----:B----4-:R0:W-:Y:S01]  /*40570*/  @P5 STL [R1+0x1484], R2 ;  /* 0x0014840201005387 */ /* 0x0101e20000100800 */
[----:B------:R-:W-:-:S02]  /*40580*/  ISETP.GT.AND P4, PT, R4, 0xa, PT ;  /* 0x0000000a0400780c */ /* 0x000fc40003f84270 */
[C---:B------:R-:W-:Y:S02]  /*40590*/  ISETP.GT.AND P3, PT, R4.reuse, 0xb, PT ;  /* 0x0000000b0400780c */ /* 0x040fe40003f64270 */
[C---:B------:R-:W-:Y:S01]  /*405a0*/  ISETP.GT.AND P1, PT, R4.reuse, 0xc, PT ;  /* 0x0000000c0400780c */ /* 0x040fe20003f24270 */
[----:B------:R-:W4:Y:S04]  /*405b0*/  LDL R84, [R1+0x1448] ;  /* 0x0014480001547983 */ /* 0x000f280000100800 */
[----:B------:R-:W4:Y:S04]  /*405c0*/  LDL R86, [R1+0x1444] ;  /* 0x0014440001567983 */ /* 0x000f280000100800 */
[----:B------:R-:W4:Y:S04]  /*405d0*/  LDL R87, [R1+0x1440] ;  /* 0x0014400001577983 */ /* 0x000f280000100800 */
[----:B0-----:R-:W4:Y:S04]  /*405e0*/  LDL R2, [R1+0x144c] ;  /* 0x00144c0001027983 */ /* 0x001f280000100800 */
[----:B------:R-:W4:Y:S04]  /*405f0*/  LDL.LU.64 R24, [R1+0x3508] ;  /* 0x0035080001187983 */ /* 0x000f280000300a00 */
[----:B------:R-:W4:Y:S04]  /*40600*/  @P4 LDG.E.U16 R29, desc[UR6][R54.64] ;  /* 0x00000006361d4981 */ /* 0x000f28000c1e1500 */
[----:B------:R-:W4:Y:S04]  /*40610*/  @P4 LDG.E.U16 R16, desc[UR6][R74.64] ;  /* 0x000000064a104981 */ /* 0x000f28000c1e1500 */
[----:B------:R-:W4:Y:S04]  /*40620*/  @P4 LDG.E.U16 R82, desc[UR6][R10.64] ;  /* 0x000000060a524981 */ /* 0x000f28000c1e1500 */
[----:B------:R0:W-:Y:S04]  /*40630*/  @P5 STL [R1+0x1488], R88 ;  /* 0x0014885801005387 */ /* 0x0001e80000100800 */
[----:B------:R-:W4:Y:S04]  /*40640*/  @P4 LDG.E.U16 R69, desc[UR6][R50.64] ;  /* 0x0000000632454981 */ /* 0x000f28000c1e1500 */
[----:B0-----:R-:W4:Y:S04]  /*40650*/  LDL R88, [R1+0x143c] ;  /* 0x00143c0001587983 */ /* 0x001f280000100800 */
[----:B------:R0:W-:Y:S01]  /*40660*/  @P5 STL [R1+0x1480], R89 ;  /* 0x0014805901005387 */ /* 0x0001e20000100800 */
[----:B------:R-:W-:-:S03]  /*40670*/  ISETP.GT.AND P5, PT, R4, 0xd, PT ;  /* 0x0000000d0400780c */ /* 0x000fc60003fa4270 */
[----:B0-----:R-:W4:Y:S04]  /*40680*/  LDL R89, [R1+0x1438] ;  /* 0x0014380001597983 */ /* 0x001f280000100800 */
[----:B------:R-:W4:Y:S04]  /*40690*/  LDL.LU.64 R54, [R1+0x3500] ;  /* 0x0035000001367983 */ /* 0x000f280000300a00 */
[----:B------:R-:W4:Y:S04]  /*406a0*/  @P3 LDG.E.U16 R17, desc[UR6][R46.64] ;  /* 0x000000062e113981 */ /* 0x000f28000c1e1500 */
[----:B------:R-:W4:Y:S04]  /*406b0*/  @P3 LDG.E.U16 R91, desc[UR6][R52.64] ;  /* 0x00000006345b3981 */ /* 0x000f28000c1e1500 */
[----:B------:R-:W4:Y:S04]  /*406c0*/  @P3 LDG.E.U16 R90, desc[UR6][R76.64] ;  /* 0x000000064c5a3981 */ /* 0x000f28000c1e1500 */
[----:B------:R-:W4:Y:S04]  /*406d0*/  @P3 LDG.E.U16 R68, desc[UR6][R38.64] ;  /* 0x0000000626443981 */ /* 0x000f28000c1e1500 */
[----:B------:R-:W4:Y:S04]  /*406e0*/  @P1 LDG.E.U16 R83, desc[UR6][R48.64] ;  /* 0x0000000630531981 */ /* 0x000f28000c1e1500 */
[----:B------:R-:W4:Y:S04]  /*406f0*/  @P1 LDG.E.U16 R5, desc[UR6][R20.64] ;  /* 0x0000000614051981 */ /* 0x000f28000c1e1500 */
[----:B---3--:R-:W3:Y:S04]  /*40700*/  @P1 LDG.E.U16 R0, desc[UR6][R44.64] ;  /* 0x000000062c001981 */ /* 0x008ee8000c1e1500 */
[----:B--2---:R-:W2:Y:S04]  /*40710*/  @P1 LDG.E.U16 R3, desc[UR6][R36.64] ;  /* 0x0000000624031981 */ /* 0x004ea8000c1e1500 */
[----:B----4-:R-:W4:Y:S04]  /*40720*/  @P5 LDG.E.U16 R84, desc[UR6][R64.64] ;  /* 0x0000000640545981 */ /* 0x010f28000c1e1500 */
[----:B------:R-:W4:Y:S04]  /*40730*/  @P5 LDG.E.U16 R87, desc[UR6][R32.64] ;  /* 0x0000000620575981 */ /* 0x000f28000c1e1500 */
[----:B------:R-:W4:Y:S04]  /*40740*/  @P5 LDG.E.U16 R86, desc[UR6][R34.64] ;  /* 0x0000000622565981 */ /* 0x000f28000c1e1500 */
[----:B------:R-:W4:Y:S04]  /*40750*/  @P5 LDG.E.U16 R2, desc[UR6][R26.64] ;  /* 0x000000061a025981 */ /* 0x000f28000c1e1500 */
[----:B------:R0:W-:Y:S04]  /*40760*/  @P4 STL [R1+0x147c], R29 ;  /* 0x00147c1d01004387 */ /* 0x0001e80000100800 */
[----:B0-----:R-:W4:Y:S04]  /*40770*/  LDL.LU R29, [R1+0x34f8] ;  /* 0x0034f800011d7983 */ /* 0x001f280000300800 */
[----:B------:R-:W4:Y:S04]  /*40780*/  LDL.LU.64 R74, [R1+0x34f0] ;  /* 0x0034f000014a7983 */ /* 0x000f280000300a00 */
[----:B------:R0:W-:Y:S04]  /*40790*/  @P4 STL [R1+0x1478], R16 ;  /* 0x0014781001004387 */ /* 0x0001e80000100800 */
[----:B0-----:R-:W4:Y:S04]  /*407a0*/  LDL.LU R16, [R1+0x34e8] ;  /* 0x0034e80001107983 */ /* 0x001f280000300800 */
[----:B------:R-:W4:Y:S04]  /*407b0*/  LDL.LU.64 R10, [R1+0x34e0] ;  /* 0x0034e000010a7983 */ /* 0x000f280000300a00 */
[----:B------:R-:W4:Y:S04]  /*407c0*/  LDL.LU.64 R50, [R1+0x34d8] ;  /* 0x0034d80001327983 */ /* 0x000f280000300a00 */
[----:B------:R0:W-:Y:S04]  /*407d0*/  @P4 STL [R1+0x1474], R82 ;  /* 0x0014745201004387 */ /* 0x0001e80000100800 */
[----:B0-----:R-:W4:Y:S04]  /*407e0*/  LDL R82, [R1+0x16c0] ;  /* 0x0016c00001527983 */ /* 0x001f280000100800 */
[----:B------:R0:W-:Y:S04]  /*407f0*/  @P4 STL [R1+0x1470], R69 ;  /* 0x0014704501004387 */ /* 0x0001e80000100800 */
[----:B0-----:R-:W4:Y:S04]  /*40800*/  LDL R69, [R1+0x16bc] ;  /* 0x0016bc0001457983 */ /* 0x001f280000100800 */
[----:B------:R-:W4:Y:S04]  /*40810*/  LDL.LU.64 R46, [R1+0x34d0] ;  /* 0x0034d000012e7983 */ /* 0x000f280000300a00 */
[----:B------:R0:W-:Y:S04]  /*40820*/  @P3 STL [R1+0x146c], R17 ;  /* 0x00146c1101003387 */ /* 0x0001e80000100800 */
[----:B0-----:R-:W4:Y:S04]  /*40830*/  LDL.LU R17, [R1+0x34c8] ;  /* 0x0034c80001117983 */ /* 0x001f280000300800 */
[----:B------:R-:W4:Y:S04]  /*40840*/  LDL.LU.64 R76, [R1+0x34c0] ;  /* 0x0034c000014c7983 */ /* 0x000f280000300a00 */
[----:B------:R-:W4:Y:S04]  /*40850*/  LDL.LU.64 R52, [R1+0x34b8] ;  /* 0x0034b80001347983 */ /* 0x000f280000300a00 */
[----:B------:R-:W4:Y:S04]  /*40860*/  LDL.LU.64 R38, [R1+0x34b0] ;  /* 0x0034b00001267983 */ /* 0x000f280000300a00 */
[----:B------:R0:W-:Y:S04]  /*40870*/  @P3 STL [R1+0x1460], R68 ;  /* 0x0014604401003387 */ /* 0x0001e80000100800 */
[----:B0-----:R-:W4:Y:S04]  /*40880*/  LDL R68, [R1+0x16b8] ;  /* 0x0016b80001447983 */ /* 0x001f280000100800 */
[----:B------:R-:W-:Y:S04]  /*40890*/  @P3 STL [R1+0x1464], R91 ;  /* 0x0014645b01003387 */ /* 0x000fe80000100800 */
[----:B------:R-:W-:Y:S04]  /*408a0*/  @P3 STL [R1+0x1468], R90 ;  /* 0x0014685a01003387 */ /* 0x000fe80000100800 */
[----:B------:R-:W4:Y:S04]  /*408b0*/  LDL.LU.64 R48, [R1+0x34a8] ;  /* 0x0034a80001307983 */ /* 0x000f280000300a00 */
[----:B------:R-:W4:Y:S04]  /*408c0*/  LDL.LU.64 R20, [R1+0x34a0] ;  /* 0x0034a00001147983 */ /* 0x000f280000300a00 */
[----:B------:R-:W4:Y:S04]  /*408d0*/  LDL.LU.64 R44, [R1+0x3498] ;  /* 0x00349800012c7983 */ /* 0x000f280000300a00 */
[----:B------:R0:W-:Y:S04]  /*408e0*/  @P1 STL [R1+0x145c], R83 ;  /* 0x00145c5301001387 */ /* 0x0001e80000100800 */
[----:B0-----:R-:W4:Y:S04]  /*408f0*/  LDL R83, [R1+0x16b4] ;  /* 0x0016b40001537983 */ /* 0x001f280000100800 */
[----:B------:R0:W-:Y:S04]  /*40900*/  @P1 STL [R1+0x1458], R5 ;  /* 0x0014580501001387 */ /* 0x0001e80000100800 */
[----:B------:R-:W4:Y:S04]  /*40910*/  LDL.64 R90, [R1+0xcb8] ;  /* 0x000cb800015a7983 */ /* 0x000f280000100a00 */
[----:B0-----:R-:W4:Y:S04]  /*40920*/  LDL R5, [R1+0x142c] ;  /* 0x00142c0001057983 */ /* 0x001f280000100800 */
[----:B---3--:R0:W-:Y:S04]  /*40930*/  @P1 STL [R1+0x1454], R0 ;  /* 0x0014540001001387 */ /* 0x0081e80000100800 */
[----:B0-----:R-:W3:Y:S04]  /*40940*/  LDL R0, [R1+0x1428] ;  /* 0x0014280001007983 */ /* 0x001ee80000100800 */
[----:B------:R-:W3:Y:S04]  /*40950*/  LDL.LU.64 R36, [R1+0x3490] ;  /* 0x0034900001247983 */ /* 0x000ee80000300a00 */
[----:B--2---:R0:W-:Y:S04]  /*40960*/  @P1 STL [R1+0x1450], R3 ;  /* 0x0014500301001387 */ /* 0x0041e80000100800 */
[----:B0-----:R-:W2:Y:S04]  /*40970*/  LDL R3, [R1+0x1424] ;  /* 0x0014240001037983 */ /* 0x001ea80000100800 */
[----:B------:R-:W3:Y:S04]  /*40980*/  LDL.LU.64 R26, [R1+0x3488] ;  /* 0x00348800011a7983 */ /* 0x000ee80000300a00 */
[----:B----4-:R0:W-:Y:S04]  /*40990*/  @P5 STL [R1+0x144c], R2 ;  /* 0x00144c0201005387 */ /* 0x0101e80000100800 */
[----:B0-----:R-:W4:Y:S01]  /*409a0*/  LDL.LU R2, [R1+0x3480] ;  /* 0x0034800001027983 */ /* 0x001f220000300800 */
[----:B------:R-:W-:-:S02]  /*409b0*/  ISETP.GT.AND P4, PT, R4, 0xe, PT ;  /* 0x0000000e0400780c */ /* 0x000fc40003f84270 */
[C---:B------:R-:W-:Y:S02]  /*409c0*/  ISETP.GT.AND P3, PT, R4.reuse, 0xf, PT ;  /* 0x0000000f0400780c */ /* 0x040fe40003f64270 */
[C---:B------:R-:W-:Y:S01]  /*409d0*/  ISETP.GT.AND P1, PT, R4.reuse, 0x10, PT ;  /* 0x000000100400780c */ /* 0x040fe20003f24270 */
[----:B------:R-:W3:Y:S04]  /*409e0*/  LDL.LU.64 R64, [R1+0x3478] ;  /* 0x0034780001407983 */ /* 0x000ee80000300a00 */
[----:B------:R-:W3:Y:S04]  /*409f0*/  LDL.LU.64 R34, [R1+0x3470] ;  /* 0x0034700001227983 */ /* 0x000ee80000300a00 */
[----:B------:R-:W3:Y:S04]  /*40a00*/  LDL.LU.64 R32, [R1+0x3468] ;  /* 0x0034680001207983 */ /* 0x000ee80000300a00 */
[----:B------:R-:W3:Y:S04]  /*40a10*/  @P4 LDG.E.U16 R85, desc[UR6][R80.64] ;  /* 0x0000000650554981 */ /* 0x000ee8000c1e1500 */
[----:B------:R-:W3:Y:S04]  /*40a20*/  @P4 LDG.E.U16 R89, desc[UR6][R18.64] ;  /* 0x0000000612594981 */ /* 0x000ee8000c1e1500 */
[----:B------:R-:W3:Y:S04]  /*40a30*/  @P4 LDG.E.U16 R88, desc[UR6][R6.64] ;  /* 0x0000000606584981 */ /* 0x000ee8000c1e1500 */
[----:B------:R-:W3:Y:S04]  /*40a40*/  @P3 LDG.E.U16 R82, desc[UR6][R30.64] ;  /* 0x000000061e523981 */ /* 0x000ee8000c1e1500 */
[----:B------:R-:W3:Y:S04]  /*40a50*/  @P3 LDG.E.U16 R69, desc[UR6][R14.64] ;  /* 0x000000060e453981 */ /* 0x000ee8000c1e1500 */
[----:B------:R-:W3:Y:S04]  /*40a60*/  @P3 LDG.E.U16 R68, desc[UR6][R70.64] ;  /* 0x0000000646443981 */ /* 0x000ee8000c1e1500 */
[----:B------:R-:W3:Y:S04]  /*40a70*/  @P3 LDG.E.U16 R83, desc[UR6][R72.64] ;  /* 0x0000000648533981 */ /* 0x000ee8000c1e1500 */
[----:B------:R-:W3:Y:S04]  /*40a80*/  @P1 LDG.E.U16 R5, desc[UR6][R66.64] ;  /* 0x0000000642051981 */ /* 0x000ee8000c1e1500 */
[----:B--2---:R-:W2:Y:S04]  /*40a90*/  @P1 LDG.E.U16 R3, desc[UR6][R92.64] ;  /* 0x000000065c031981 */ /* 0x004ea8000c1e1500 */
[----:B----4-:R-:W4:Y:S04]  /*40aa0*/  @P4 LDG.E.U16 R2, desc[UR6][R56.64] ;  /* 0x0000000638024981 */ /* 0x010f28000c1e1500 */
[----:B------:R-:W-:Y:S04]  /*40ab0*/  @P5 STL [R1+0x1440], R87 ;  /* 0x0014405701005387 */ /* 0x000fe80000100800 */
[----:B------:R-:W-:Y:S04]  /*40ac0*/  @P5 STL [R1+0x1444], R86 ;  /* 0x0014445601005387 */ /* 0x000fe80000100800 */
[----:B------:R-:W-:Y:S04]  /*40ad0*/  @P5 STL [R1+0x1448], R84 ;  /* 0x0014485401005387 */ /* 0x000fe80000100800 */
[----:B------:R-:W2:Y:S04]  /*40ae0*/  LDL.LU.64 R6, [R1+0x3460] ;  /* 0x0034600001067983 */ /* 0x000ea80000300a00 */
[----:B------:R-:W2:Y:S04]  /*40af0*/  LDL.LU.64 R18, [R1+0x3458] ;  /* 0x0034580001127983 */ /* 0x000ea80000300a00 */
[----:B------:R-:W2:Y:S04]  /*40b00*/  LDL.LU.64 R80, [R1+0x3450] ;  /* 0x0034500001507983 */ /* 0x000ea80000300a00 */
[----:B---3--:R-:W3:Y:S04]  /*40b10*/  @P1 LDG.E.U16 R0, desc[UR6][R90.64] ;  /* 0x000000065a001981 */ /* 0x008ee8000c1e1500 */
[----:B------:R-:W-:Y:S04]  /*40b20*/  STL [R1+0x23cc], R85 ;  /* 0x0023cc5501007387 */ /* 0x000fe80000100800 */
[----:B----4-:R-:W-:Y:S04]  /*40b30*/  STL [R1+0x23d0], R2 ;  /* 0x0023d00201007387 */ /* 0x010fe80000100800 */
[----:B------:R-:W-:Y:S04]  /*40b40*/  @P4 STL [R1+0x1438], R89 ;  /* 0x0014385901004387 */ /* 0x000fe80000100800 */
[----:B------:R-:W-:Y:S04]  /*40b50*/  @P4 STL [R1+0x143c], R88 ;  /* 0x00143c5801004387 */ /* 0x000fe80000100800 */
[----:B------:R-:W4:Y:S04]  /*40b60*/  LDL R56, [R1+0x1420] ;  /* 0x0014200001387983 */ /* 0x000f280000100800 */
[----:B------:R-:W4:Y:S04]  /*40b70*/  LDL R57, [R1+0x141c] ;  /* 0x00141c0001397983 */ /* 0x000f280000100800 */
[----:B------:R-:W4:Y:S04]  /*40b80*/  LDL R30, [R1+0x1418] ;  /* 0x00141800011e7983 */ /* 0x000f280000100800 */
[----:B------:R-:W4:Y:S04]  /*40b90*/  LDL R31, [R1+0x1414] ;  /* 0x00141400011f7983 */ /* 0x000f280000100800 */
[----:B------:R-:W4:Y:S04]  /*40ba0*/  LDL R14, [R1+0x1410] ;  /* 0x00141000010e7983 */ /* 0x000f280000100800 */
[----:B------:R-:W4:Y:S04]  /*40bb0*/  LDL.LU.64 R70, [R1+0x3448] ;  /* 0x0034480001467983 */ /* 0x000f280000300a00 */
[----:B------:R-:W4:Y:S04]  /*40bc0*/  LDL R15, [R1+0x140c] ;  /* 0x00140c00010f7983 */ /* 0x000f280000100800 */
[----:B------:R0:W-:Y:S04]  /*40bd0*/  @P3 STL [R1+0x16c0], R82 ;  /* 0x0016c05201003387 */ /* 0x0001e80000100800 */
[----:B0-----:R-:W4:Y:S04]  /*40be0*/  LDL R82, [R1+0x1408] ;  /* 0x0014080001527983 */ /* 0x001f280000100800 */
[----:B------:R0:W-:Y:S04]  /*40bf0*/  @P3 STL [R1+0x16bc], R69 ;  /* 0x0016bc4501003387 */ /* 0x0001e80000100800 */
[----:B0-----:R-:W4:Y:S04]  /*40c00*/  LDL R69, [R1+0x1404] ;  /* 0x0014040001457983 */ /* 0x001f280000100800 */
[----:B------:R0:W-:Y:S04]  /*40c10*/  @P3 STL [R1+0x16b8], R68 ;  /* 0x0016b84401003387 */ /* 0x0001e80000100800 */
[----:B0-----:R-:W4:Y:S04]  /*40c20*/  LDL R68, [R1+0x1400] ;  /* 0x0014000001447983 */ /* 0x001f280000100800 */
[----:B------:R-:W4:Y:S04]  /*40c30*/  LDL.LU.64 R72, [R1+0x3440] ;  /* 0x0034400001487983 */ /* 0x000f280000300a00 */
[----:B------:R-:W-:Y:S04]  /*40c40*/  @P3 STL [R1+0x16b4], R83 ;  /* 0x0016b45301003387 */ /* 0x000fe80000100800 */
[----:B------:R-:W4:Y:S04]  /*40c50*/  LDL.LU.64 R66, [R1+0x3438] ;  /* 0x0034380001427983 */ /* 0x000f280000300a00 */
[----:B------:R0:W-:Y:S04]  /*40c60*/  @P1 STL [R1+0x142c], R5 ;  /* 0x00142c0501001387 */ /* 0x0001e80000100800 */
[----:B0-----:R-:W4:Y:S04]  /*40c70*/  LDL R5, [R1+0x13fc] ;  /* 0x0013fc0001057983 */ /* 0x001f280000100800 */
[----:B--2---:R0:W-:Y:S01]  /*40c80*/  @P1 STL [R1+0x1424], R3 ;  /* 0x0014240301001387 */ /* 0x0041e20000100800 */
[----:B------:R-:W-:-:S02]  /*40c90*/  ISETP.GT.AND P5, PT, R4, 0x11, PT ;  /* 0x000000110400780c */ /* 0x000fc40003fa4270 */
[C---:B------:R-:W-:Y:S02]  /*40ca0*/  ISETP.GT.AND P4, PT, R4.reuse, 0x12, PT ;  /* 0x000000120400780c */ /* 0x040fe40003f84270 */
[C---:B------:R-:W-:Y:S01]  /*40cb0*/  ISETP.GT.AND P3, PT, R4.reuse, 0x13, PT ;  /* 0x000000130400780c */ /* 0x040fe20003f64270 */
[----:B------:R-:W2:Y:S04]  /*40cc0*/  LDL R85, [R1+0x13f0] ;  /* 0x0013f00001557983 */ /* 0x000ea80000100800 */
[----:B------:R-:W2:Y:S04]  /*40cd0*/  LDL R2, [R1+0x13f4] ;  /* 0x0013f40001027983 */ /* 0x000ea80000100800 */
[----:B------:R-:W2:Y:S04]  /*40ce0*/  LDL R88, [R1+0x13d0] ;  /* 0x0013d00001587983 */ /* 0x000ea80000100800 */
[----:B------:R-:W2:Y:S04]  /*40cf0*/  LDL R89, [R1+0x13cc] ;  /* 0x0013cc0001597983 */ /* 0x000ea80000100800 */
[----:B0-----:R-:W2:Y:S04]  /*40d00*/  LDL R3, [R1+0x13f8] ;  /* 0x0013f80001037983 */ /* 0x001ea80000100800 */
[----:B------:R-:W2:Y:S04]  /*40d10*/  LDL R90, [R1+0x13c8] ;  /* 0x0013c800015a7983 */ /* 0x000ea80000100800 */
[----:B---3--:R0:W-:Y:S04]  /*40d20*/  @P1 STL [R1+0x1428], R0 ;  /* 0x0014280001001387 */ /* 0x0081e80000100800 */
[----:B------:R-:W3:Y:S04]  /*40d30*/  LDL R92, [R1+0x13b4] ;  /* 0x0013b400015c7983 */ /* 0x000ee80000100800 */
[----:B------:R-:W3:Y:S04]  /*40d40*/  LDL R91, [R1+0x13c0] ;  /* 0x0013c000015b7983 */ /* 0x000ee80000100800 */
[----:B------:R-:W3:Y:S04]  /*40d50*/  LDL R83, [R1+0x13bc] ;  /* 0x0013bc0001537983 */ /* 0x000ee80000100800 */
[----:B------:R-:W3:Y:S04]  /*40d60*/  LDL R93, [R1+0x13b8] ;  /* 0x0013b800015d7983 */ /* 0x000ee80000100800 */
[----:B0-----:R-:W3:Y:S04]  /*40d70*/  LDL R0, [R1+0x13c4] ;  /* 0x0013c40001007983 */ /* 0x001ee80000100800 */
[----:B------:R-:W3:Y:S04]  /*40d80*/  LDL.LU R84, [R1+0x13ac] ;  /* 0x0013ac0001547983 */ /* 0x000ee80000300800 */
[----:B------:R-:W3:Y:S04]  /*40d90*/  LDL.LU R86, [R1+0x13a8] ;  /* 0x0013a80001567983 */ /* 0x000ee80000300800 */
[----:B------:R-:W3:Y:S04]  /*40da0*/  LDL.LU R87, [R1+0x13a4] ;  /* 0x0013a40001577983 */ /* 0x000ee80000300800 */
[----:B----4-:R-:W4:Y:S04]  /*40db0*/  @P1 LDG.E.U16 R56, desc[UR6][R12.64] ;  /* 0x000000060c381981 */ /* 0x010f28000c1e1500 */
[----:B------:R-:W3:Y:S04]  /*40dc0*/  @P5 LDG.E.U16 R57, desc[UR6][R8.64] ;  /* 0x0000000608395981 */ /* 0x000ee8000c1e1500 */
[----:B------:R-:W3:Y:S04]  /*40dd0*/  @P5 LDG.E.U16 R30, desc[UR6][R58.64] ;  /* 0x000000063a1e5981 */ /* 0x000ee8000c1e1500 */
[----:B------:R-:W3:Y:S04]  /*40de0*/  @P5 LDG.E.U16 R31, desc[UR6][R40.64] ;  /* 0x00000006281f5981 */ /* 0x000ee8000c1e1500 */
[----:B------:R-:W3:Y:S04]  /*40df0*/  @P5 LDG.E.U16 R14, desc[UR6][R42.64] ;  /* 0x000000062a0e5981 */ /* 0x000ee8000c1e1500 */
[----:B------:R-:W3:Y:S04]  /*40e00*/  @P4 LDG.E.U16 R15, desc[UR6][R60.64] ;  /* 0x000000063c0f4981 */ /* 0x000ee8000c1e1500 */
[----:B------:R-:W3:Y:S04]  /*40e10*/  LDL.LU.64 R12, [R1+0x3430] ;  /* 0x00343000010c7983 */ /* 0x000ee80000300a00 */
[----:B------:R-:W3:Y:S04]  /*40e20*/  @P4 LDG.E.U16 R82, desc[UR6][R62.64] ;  /* 0x000000063e524981 */ /* 0x000ee8000c1e1500 */
[----:B------:R-:W3:Y:S04]  /*40e30*/  @P4 LDG.E.U16 R69, desc[UR6][R78.64] ;  /* 0x000000064e454981 */ /* 0x000ee8000c1e1500 */
[----:B------:R-:W3:Y:S04]  /*40e40*/  @P4 LDG.E.U16 R68, desc[UR6][R22.64] ;  /* 0x0000000616444981 */ /* 0x000ee8000c1e1500 */
[----:B------:R-:W3:Y:S04]  /*40e50*/  @P3 LDG.E.U16 R5, desc[UR6][R24.64] ;  /* 0x0000000618053981 */ /* 0x000ee8000c1e1500 */
[----:B--2---:R-:W2:Y:S04]  /*40e60*/  @P3 LDG.E.U16 R85, desc[UR6][R74.64] ;  /* 0x000000064a553981 */ /* 0x004ea8000c1e1500 */
[----:B------:R-:W2:Y:S04]  /*40e70*/  @P3 LDG.E.U16 R2, desc[UR6][R28.64] ;  /* 0x000000061c023981 */ /* 0x000ea8000c1e1500 */
[----:B------:R-:W2:Y:S04]  /*40e80*/  @P3 LDG.E.U16 R3, desc[UR6][R54.64] ;  /* 0x0000000636033981 */ /* 0x000ea8000c1e1500 */
[----:B----4-:R0:W-:Y:S04]  /*40e90*/  @P1 STL [R1+0x1420], R56 ;  /* 0x0014203801001387 */ /* 0x0101e80000100800 */
[----:B0-----:R-:W4:Y:S04]  /*40ea0*/  LDL.LU R56, [R1+0x3428] ;  /* 0x0034280001387983 */ /* 0x001f280000300800 */
[----:B------:R-:W4:Y:S04]  /*40eb0*/  LDL.LU.64 R8, [R1+0x3420] ;  /* 0x0034200001087983 */ /* 0x000f280000300a00 */
[----:B---3--:R0:W-:Y:S04]  /*40ec0*/  @P5 STL [R1+0x141c], R57 ;  /* 0x00141c3901005387 */ /* 0x0081e80000100800 */
[----:B0-----:R-:W3:Y:S04]  /*40ed0*/  LDL.LU R57, [R1+0x3418] ;  /* 0x0034180001397983 */ /* 0x001ee80000300800 */
[----:B------:R-:W3:Y:S04]  /*40ee0*/  LDL.LU.64 R58, [R1+0x3410] ;  /* 0x00341000013a7983 */ /* 0x000ee80000300a00 */
[----:B------:R0:W-:Y:S04]  /*40ef0*/  @P5 STL [R1+0x1418], R30 ;  /* 0x0014181e01005387 */ /* 0x0001e80000100800 */
        /* <DEDUP_REMOVED lines=11> */
[----:B------:R-:W3:Y:S04]  /*40fb0*/  LDL.LU.64 R78, [R1+0x33c8] ;  /* 0x0033c800014e7983 */ /* 0x000ee80000300a00 */
[----:B------:R-:W3:Y:S04]  /*40fc0*/  LDL.LU.64 R22, [R1+0x33c0] ;  /* 0x0033c00001167983 */ /* 0x000ee80000300a00 */
[----:B------:R0:W-:Y:S01]  /*40fd0*/  @P4 STL [R1+0x1408], R82 ;  /* 0x0014085201004387 */ /* 0x0001e20000100800 */
[----:B------:R-:W-:-:S03]  /*40fe0*/  ISETP.GT.AND P1, PT, R4, 0x14, PT ;  /* 0x000000140400780c */ /* 0x000fc60003f24270 */
[----:B0-----:R-:W3:Y:S04]  /*40ff0*/  LDL R82, [R1+0x16b0] ;  /* 0x0016b00001527983 */ /* 0x001ee80000100800 */
[----:B------:R0:W-:Y:S01]  /*41000*/  @P4 STL [R1+0x1404], R69 ;  /* 0x0014044501004387 */ /* 0x0001e20000100800 */
[----:B------:R-:W-:-:S05]  /*41010*/  ISETP.GT.AND P5, PT, R4, 0x15, PT ;  /* 0x000000150400780c */ /* 0x000fca0003fa4270 */
[----:B------:R-:W4:Y:S04]  /*41020*/  @P1 LDG.E.U16 R0, desc[UR6][R16.64] ;  /* 0x0000000610001981 */ /* 0x000f28000c1e1500 */
[----:B------:R-:W4:Y:S04]  /*41030*/  @P1 LDG.E.U16 R90, desc[UR6][R46.64] ;  /* 0x000000062e5a1981 */ /* 0x000f28000c1e1500 */
[----:B------:R-:W4:Y:S04]  /*41040*/  @P1 LDG.E.U16 R89, desc[UR6][R50.64] ;  /* 0x0000000632591981 */ /* 0x000f28000c1e1500 */
[----:B------:R-:W4:Y:S04]  /*41050*/  @P1 LDG.E.U16 R88, desc[UR6][R10.64] ;  /* 0x000000060a581981 */ /* 0x000f28000c1e1500 */
[----:B0-----:R-:W4:Y:S04]  /*41060*/  LDL R69, [R1+0x16ac] ;  /* 0x0016ac0001457983 */ /* 0x001f280000100800 */
[----:B------:R0:W-:Y:S04]  /*41070*/  @P4 STL [R1+0x1400], R68 ;  /* 0x0014004401004387 */ /* 0x0001e80000100800 */
[----:B------:R-:W4:Y:S04]  /*41080*/  @P5 LDG.E.U16 R92, desc[UR6][R48.64] ;  /* 0x00000006305c5981 */ /* 0x000f28000c1e1500 */
[----:B------:R-:W4:Y:S04]  /*41090*/  @P5 LDG.E.U16 R93, desc[UR6][R38.64] ;  /* 0x00000006265d5981 */ /* 0x000f28000c1e1500 */
[----:B------:R-:W4:Y:S04]  /*410a0*/  @P5 LDG.E.U16 R83, desc[UR6][R52.64] ;  /* 0x0000000634535981 */ /* 0x000f28000c1e1500 */
[----:B------:R-:W4:Y:S04]  /*410b0*/  @P5 LDG.E.U16 R91, desc[UR6][R76.64] ;  /* 0x000000064c5b5981 */ /* 0x000f28000c1e1500 */
[----:B0-----:R-:W4:Y:S04]  /*410c0*/  LDL R68, [R1+0x16a8] ;  /* 0x0016a80001447983 */ /* 0x001f280000100800 */
[----:B------:R-:W4:Y:S04]  /*410d0*/  LDL.LU.64 R24, [R1+0x33b8] ;  /* 0x0033b80001187983 */ /* 0x000f280000300a00 */
[----:B------:R0:W-:Y:S04]  /*410e0*/  @P3 STL [R1+0x13fc], R5 ;  /* 0x0013fc0501003387 */ /* 0x0001e80000100800 */
[----:B0-----:R-:W4:Y:S04]  /*410f0*/  LDL R5, [R1+0x16a4] ;  /* 0x0016a40001057983 */ /* 0x001f280000100800 */
[----:B------:R-:W4:Y:S04]  /*41100*/  LDL.LU.64 R54, [R1+0x33b0] ;  /* 0x0033b00001367983 */ /* 0x000f280000300a00 */
[----:B--2---:R0:W-:Y:S04]  /*41110*/  @P3 STL [R1+0x13f8], R3 ;  /* 0x0013f80301003387 */ /* 0x0041e80000100800 */
[----:B0-----:R-:W2:Y:S01]  /*41120*/  LDL.LU R3, [R1+0x33a8] ;  /* 0x0033a80001037983 */ /* 0x001ea20000300800 */
[----:B------:R-:W-:-:S03]  /*41130*/  ISETP.GT.AND P4, PT, R4, 0x16, PT ;  /* 0x000000160400780c */ /* 0x000fc60003f84270 */
[----:B------:R-:W2:Y:S04]  /*41140*/  LDL.LU.64 R28, [R1+0x33a0] ;  /* 0x0033a000011c7983 */ /* 0x000ea80000300a00 */
[----:B------:R-:W2:Y:S04]  /*41150*/  LDL.LU.64 R74, [R1+0x3398] ;  /* 0x00339800014a7983 */ /* 0x000ea80000300a00 */
[----:B------:R-:W-:Y:S04]  /*41160*/  @P3 STL [R1+0x13f0], R85 ;  /* 0x0013f05501003387 */ /* 0x000fe80000100800 */
[----:B------:R-:W-:Y:S01]  /*41170*/  @P3 STL [R1+0x13f4], R2 ;  /* 0x0013f40201003387 */ /* 0x000fe20000100800 */
[----:B------:R-:W-:-:S03]  /*41180*/  ISETP.GT.AND P3, PT, R4, 0x17, PT ;  /* 0x000000170400780c */ /* 0x000fc60003f64270 */
[----:B------:R-:W2:Y:S04]  /*41190*/  LDL.LU.64 R10, [R1+0x3390] ;  /* 0x00339000010a7983 */ /* 0x000ea80000300a00 */
[----:B------:R-:W2:Y:S04]  /*411a0*/  LDL.LU.64 R50, [R1+0x3388] ;  /* 0x0033880001327983 */ /* 0x000ea80000300a00 */
[----:B------:R-:W2:Y:S04]  /*411b0*/  LDL.LU.64 R46, [R1+0x3380] ;  /* 0x00338000012e7983 */ /* 0x000ea80000300a00 */
[----:B------:R-:W2:Y:S04]  /*411c0*/  LDL.LU.64 R16, [R1+0x3378] ;  /* 0x0033780001107983 */ /* 0x000ea80000300a00 */
[----:B------:R-:W2:Y:S04]  /*411d0*/  @P4 LDG.E.U16 R84, desc[UR6][R44.64] ;  /* 0x000000062c544981 */ /* 0x000ea8000c1e1500 */
[----:B------:R-:W2:Y:S04]  /*411e0*/  @P4 LDG.E.U16 R86, desc[UR6][R36.64] ;  /* 0x0000000624564981 */ /* 0x000ea8000c1e1500 */
[----:B------:R-:W2:Y:S04]  /*411f0*/  @P4 LDG.E.U16 R87, desc[UR6][R26.64] ;  /* 0x000000061a574981 */ /* 0x000ea8000c1e1500 */
[----:B---3--:R-:W3:Y:S04]  /*41200*/  @P3 LDG.E.U16 R82, desc[UR6][R64.64] ;  /* 0x0000000640523981 */ /* 0x008ee8000c1e1500 */
[----:B----4-:R0:W-:Y:S04]  /*41210*/  @P1 STL [R1+0x13c4], R0 ;  /* 0x0013c40001001387 */ /* 0x0101e80000100800 */
[----:B------:R-:W4:Y:S04]  /*41220*/  @P3 LDG.E.U16 R69, desc[UR6][R34.64] ;  /* 0x0000000622453981 */ /* 0x000f28000c1e1500 */
[----:B0-----:R-:W3:Y:S04]  /*41230*/  LDL R0, [R1+0x13a0] ;  /* 0x0013a00001007983 */ /* 0x001ee80000100800 */
[----:B------:R-:W-:Y:S04]  /*41240*/  @P1 STL [R1+0x13c8], R90 ;  /* 0x0013c85a01001387 */ /* 0x000fe80000100800 */
[----:B------:R-:W-:Y:S04]  /*41250*/  @P1 STL [R1+0x13cc], R89 ;  /* 0x0013cc5901001387 */ /* 0x000fe80000100800 */
[----:B------:R-:W-:Y:S04]  /*41260*/  @P1 STL [R1+0x13d0], R88 ;  /* 0x0013d05801001387 */ /* 0x000fe80000100800 */
[----:B------:R-:W4:Y:S04]  /*41270*/  LDL.LU.64 R76, [R1+0x3370] ;  /* 0x00337000014c7983 */ /* 0x000f280000300a00 */
[----:B------:R-:W4:Y:S04]  /*41280*/  LDL.LU.64 R52, [R1+0x3368] ;  /* 0x0033680001347983 */ /* 0x000f280000300a00 */
[----:B------:R-:W4:Y:S04]  /*41290*/  LDL.LU.64 R38, [R1+0x3360] ;  /* 0x0033600001267983 */ /* 0x000f280000300a00 */
[----:B------:R-:W4:Y:S04]  /*412a0*/  LDL.LU.64 R48, [R1+0x3358] ;  /* 0x0033580001307983 */ /* 0x000f280000300a00 */
[----:B------:R0:W-:Y:S04]  /*412b0*/  @P5 STL [R1+0x13b4], R92 ;  /* 0x0013b45c01005387 */ /* 0x0001e80000100800 */
[----:B------:R-:W4:Y:S04]  /*412c0*/  @P3 LDG.E.U16 R68, desc[UR6][R32.64] ;  /* 0x0000000620443981 */ /* 0x000f28000c1e1500 */
[----:B0-----:R-:W4:Y:S04]  /*412d0*/  LDL R92, [R1+0x139c] ;  /* 0x00139c00015c7983 */ /* 0x001f280000100800 */
[----:B--2---:R-:W2:Y:S04]  /*412e0*/  @P4 LDG.E.U16 R3, desc[UR6][R20.64] ;  /* 0x0000000614034981 */ /* 0x004ea8000c1e1500 */
[----:B------:R0:W-:Y:S04]  /*412f0*/  @P5 STL [R1+0x13b8], R93 ;  /* 0x0013b85d01005387 */ /* 0x0001e80000100800 */
[----:B------:R-:W2:Y:S04]  /*41300*/  @P3 LDG.E.U16 R5, desc[UR6][R6.64] ;  /* 0x0000000606053981 */ /* 0x000ea8000c1e1500 */
[----:B0-----:R-:W2:Y:S04]  /*41310*/  LDL R93, [R1+0x1398] ;  /* 0x00139800015d7983 */ /* 0x001ea80000100800 */
[----:B------:R0:W-:Y:S04]  /*41320*/  @P5 STL [R1+0x13bc], R83 ;  /* 0x0013bc5301005387 */ /* 0x0001e80000100800 */
[----:B------:R-:W-:Y:S04]  /*41330*/  @P5 STL [R1+0x13c0], R91 ;  /* 0x0013c05b01005387 */ /* 0x000fe80000100800 */
[----:B------:R-:W2:Y:S01]  /*41340*/  LDL.LU.64 R20, [R1+0x3350] ;  /* 0x0033500001147983 */ /* 0x000ea20000300a00 */
[----:B------:R-:W-:-:S02]  /*41350*/  ISETP.GT.AND P1, PT, R4, 0x18, PT ;  /* 0x000000180400780c */ /* 0x000fc40003f24270 */
[----:B------:R-:W-:-:S11]  /*41360*/  ISETP.GT.AND P5, PT, R4, 0x19, PT ;  /* 0x000000190400780c */ /* 0x000fd60003fa4270 */
[----:B---3--:R-:W3:Y:S04]  /*41370*/  @P1 LDG.E.U16 R0, desc[UR6][R18.64] ;  /* 0x0000000612001981 */ /* 0x008ee8000c1e1500 */
[----:B----4-:R-:W4:Y:S04]  /*41380*/  @P1 LDG.E.U16 R92, desc[UR6][R80.64] ;  /* 0x00000006505c1981 */ /* 0x010f28000c1e1500 */
[----:B--2---:R-:W-:Y:S04]  /*41390*/  STL [R1+0x23d4], R3 ;  /* 0x0023d40301007387 */ /* 0x004fe80000100800 */
[----:B------:R-:W2:Y:S04]  /*413a0*/  LDL.LU.64 R44, [R1+0x3348] ;  /* 0x00334800012c7983 */ /* 0x000ea80000300a00 */
[----:B------:R-:W-:Y:S04]  /*413b0*/  STL [R1+0x23d8], R84 ;  /* 0x0023d85401007387 */ /* 0x000fe80000100800 */
[----:B------:R-:W2:Y:S04]  /*413c0*/  LDL.LU.64 R36, [R1+0x3340] ;  /* 0x0033400001247983 */ /* 0x000ea80000300a00 */
[----:B------:R-:W-:Y:S04]  /*413d0*/  STL [R1+0x23dc], R86 ;  /* 0x0023dc5601007387 */ /* 0x000fe80000100800 */
[----:B------:R-:W2:Y:S04]  /*413e0*/  LDL.LU.64 R26, [R1+0x3338] ;  /* 0x00333800011a7983 */ /* 0x000ea80000300a00 */
[----:B------:R-:W-:Y:S04]  /*413f0*/  STL [R1+0x23e0], R87 ;  /* 0x0023e05701007387 */ /* 0x000fe80000100800 */
[----:B------:R-:W2:Y:S04]  /*41400*/  LDL.LU.64 R64, [R1+0x3330] ;  /* 0x0033300001407983 */ /* 0x000ea80000300a00 */
[----:B------:R1:W-:Y:S04]  /*41410*/  @P3 STL [R1+0x16b0], R82 ;  /* 0x0016b05201003387 */ /* 0x0003e80000100800 */
[----:B0-----:R-:W2:Y:S04]  /*41420*/  LDL R83, [R1+0x1390] ;  /* 0x0013900001537983 */ /* 0x001ea80000100800 */
[----:B------:R-:W3:Y:S04]  /*41430*/  LDL R32, [R1+0x138c] ;  /* 0x00138c0001207983 */ /* 0x000ee80000100800 */
[----:B------:R-:W3:Y:S04]  /*41440*/  LDL R33, [R1+0x1388] ;  /* 0x0013880001217983 */ /* 0x000ee80000100800 */
[----:B------:R-:W3:Y:S04]  /*41450*/  LDL R34, [R1+0x1384] ;  /* 0x0013840001227983 */ /* 0x000ee80000100800 */
[----:B------:R-:W3:Y:S04]  /*41460*/  LDL R35, [R1+0x1380] ;  /* 0x0013800001237983 */ /* 0x000ee80000100800 */
[----:B------:R-:W3:Y:S04]  /*41470*/  @P1 LDG.E.U16 R93, desc[UR6][R70.64] ;  /* 0x00000006465d1981 */ /* 0x000ee8000c1e1500 */
[----:B------:R-:W3:Y:S04]  /*41480*/  LDL R6, [R1+0x137c] ;  /* 0x00137c0001067983 */ /* 0x000ee80000100800 */
[----:B-1----:R-:W3:Y:S04]  /*41490*/  LDL R82, [R1+0x1394] ;  /* 0x0013940001527983 */ /* 0x002ee80000100800 */
[----:B------:R-:W3:Y:S04]  /*414a0*/  LDL R7, [R1+0x1378] ;  /* 0x0013780001077983 */ /* 0x000ee80000100800 */
[----:B------:R0:W-:Y:S04]  /*414b0*/  @P3 STL [R1+0x16a8], R68 ;  /* 0x0016a84401003387 */ /* 0x0001e80000100800 */
[----:B0-----:R-:W3:Y:S04]  /*414c0*/  LDL R68, [R1+0x1374] ;  /* 0x0013740001447983 */ /* 0x001ee80000100800 */
[----:B------:R-:W-:Y:S04]  /*414d0*/  @P3 STL [R1+0x16a4], R5 ;  /* 0x0016a40501003387 */ /* 0x000fe80000100800 */
[----:B------:R0:W-:Y:S04]  /*414e0*/  @P3 STL [R1+0x16ac], R69 ;  /* 0x0016ac4501003387 */ /* 0x0001e80000100800 */
[----:B------:R-:W3:Y:S04]  /*414f0*/  LDL.LU.64 R18, [R1+0x3328] ;  /* 0x0033280001127983 */ /* 0x000ee80000300a00 */
[----:B------:R-:W3:Y:S04]  /*41500*/  LDL R85, [R1+0x1364] ;  /* 0x0013640001557983 */ /* 0x000ee80000100800 */
[----:B------:R-:W3:Y:S04]  /*41510*/  LDL R84, [R1+0x1368] ;  /* 0x0013680001547983 */ /* 0x000ee80000100800 */
[----:B------:R-:W3:Y:S04]  /*41520*/  LDL R86, [R1+0x136c] ;  /* 0x00136c0001567983 */ /* 0x000ee80000100800 */
[----:B0-----:R-:W3:Y:S04]  /*41530*/  LDL R69, [R1+0x1370] ;  /* 0x0013700001457983 */ /* 0x001ee80000100800 */
[----:B----4-:R0:W-:Y:S04]  /*41540*/  @P1 STL [R1+0x139c], R92 ;  /* 0x00139c5c01001387 */ /* 0x0101e80000100800 */
[----:B------:R-:W4:Y:S04]  /*41550*/  LDL R81, [R1+0x1354] ;  /* 0x0013540001517983 */ /* 0x000f280000100800 */
[----:B------:R-:W4:Y:S04]  /*41560*/  LDL R71, [R1+0x135c] ;  /* 0x00135c0001477983 */ /* 0x000f280000100800 */
[----:B------:R-:W4:Y:S04]  /*41570*/  LDL R70, [R1+0x1358] ;  /* 0x0013580001467983 */ /* 0x000f280000100800 */
[----:B------:R-:W4:Y:S01]  /*41580*/  LDL R80, [R1+0x1350] ;  /* 0x0013500001507983 */ /* 0x000f220000100800 */
[----:B------:R-:W-:-:S03]  /*41590*/  ISETP.GT.AND P4, PT, R4, 0x1a, PT ;  /* 0x0000001a0400780c */ /* 0x000fc60003f84270 */
[----:B------:R-:W4:Y:S04]  /*415a0*/  LDL.64 R2, [R1+0xb18] ;  /* 0x000b180001027983 */ /* 0x000f280000100a00 */
[----:B------:R-:W4:Y:S04]  /*415b0*/  LDL R5, [R1+0x134c] ;  /* 0x00134c0001057983 */ /* 0x000f280000100800 */
[----:B0-----:R-:W4:Y:S04]  /*415c0*/  LDL R92, [R1+0x1360] ;  /* 0x00136000015c7983 */ /* 0x001f280000100800 */
[----:B--2---:R-:W2:Y:S04]  /*415d0*/  @P5 LDG.E.U16 R83, desc[UR6][R66.64] ;  /* 0x0000000642535981 */ /* 0x004ea8000c1e1500 */
[----:B---3--:R-:W3:Y:S04]  /*415e0*/  @P5 LDG.E.U16 R32, desc[UR6][R12.64] ;  /* 0x000000060c205981 */ /* 0x008ee8000c1e1500 */
[----:B------:R-:W2:Y:S04]  /*415f0*/  @P5 LDG.E.U16 R33, desc[UR6][R8.64] ;  /* 0x0000000608215981 */ /* 0x000ea8000c1e1500 */
[----:B------:R-:W2:Y:S04]  /*41600*/  @P5 LDG.E.U16 R34, desc[UR6][R56.64] ;  /* 0x0000000638225981 */ /* 0x000ea8000c1e1500 */
[----:B------:R-:W2:Y:S04]  /*41610*/  @P1 LDG.E.U16 R82, desc[UR6][R72.64] ;  /* 0x0000000648521981 */ /* 0x000ea8000c1e1500 */
[----:B------:R0:W-:Y:S01]  /*41620*/  @P1 STL [R1+0x13a0], R0 ;  /* 0x0013a00001001387 */ /* 0x0001e20000100800 */
[----:B------:R-:W-:-:S03]  /*41630*/  ISETP.GT.AND P3, PT, R4, 0x1b, PT ;  /* 0x0000001b0400780c */ /* 0x000fc60003f64270 */
[----:B------:R-:W3:Y:S04]  /*41640*/  @P4 LDG.E.U16 R35, desc[UR6][R58.64] ;  /* 0x000000063a234981 */ /* 0x000ee8000c1e1500 */
[----:B------:R-:W3:Y:S04]  /*41650*/  @P4 LDG.E.U16 R6, desc[UR6][R40.64] ;  /* 0x0000000628064981 */ /* 0x000ee8000c1e1500 */
[----:B------:R-:W3:Y:S04]  /*41660*/  @P4 LDG.E.U16 R7, desc[UR6][R30.64] ;  /* 0x000000061e074981 */ /* 0x000ee8000c1e1500 */
[----:B0-----:R-:W3:Y:S04]  /*41670*/  LDL R0, [R1+0x1348] ;  /* 0x0013480001007983 */ /* 0x001ee80000100800 */
[----:B------:R0:W-:Y:S04]  /*41680*/  @P1 STL [R1+0x1398], R93 ;  /* 0x0013985d01001387 */ /* 0x0001e80000100800 */
[----:B------:R-:W3:Y:S04]  /*41690*/  @P4 LDG.E.U16 R68, desc[UR6][R42.64] ;  /* 0x000000062a444981 */ /* 0x000ee8000c1e1500 */
[----:B------:R-:W3:Y:S04]  /*416a0*/  @P3 LDG.E.U16 R85, desc[UR6][R78.64] ;  /* 0x000000064e553981 */ /* 0x000ee8000c1e1500 */
[----:B------:R-:W3:Y:S04]  /*416b0*/  @P3 LDG.E.U16 R84, desc[UR6][R62.64] ;  /* 0x000000063e543981 */ /* 0x000ee8000c1e1500 */
[----:B------:R-:W3:Y:S04]  /*416c0*/  @P3 LDG.E.U16 R86, desc[UR6][R14.64] ;  /* 0x000000060e563981 */ /* 0x000ee8000c1e1500 */
[----:B0-----:R-:W3:Y:S04]  /*416d0*/  LDL R93, [R1+0x1344] ;  /* 0x00134400015d7983 */ /* 0x001ee80000100800 */
[----:B------:R-:W3:Y:S04]  /*416e0*/  LDL.LU R88, [R1+0x1340] ;  /* 0x0013400001587983 */ /* 0x000ee80000300800 */
[----:B------:R-:W3:Y:S04]  /*416f0*/  LDL.LU R89, [R1+0x133c] ;  /* 0x00133c0001597983 */ /* 0x000ee80000300800 */
[----:B------:R-:W3:Y:S04]  /*41700*/  LDL.LU R90, [R1+0x1338] ;  /* 0x00133800015a7983 */ /* 0x000ee80000300800 */
[----:B------:R-:W3:Y:S04]  /*41710*/  LDL.LU R91, [R1+0x1514] ;  /* 0x00151400015b7983 */ /* 0x000ee80000300800 */
[----:B------:R-:W3:Y:S04]  /*41720*/  LDL.LU.64 R72, [R1+0x3320] ;  /* 0x0033200001487983 */ /* 0x000ee80000300a00 */
[----:B------:R-:W3:Y:S04]  /*41730*/  @P3 LDG.E.U16 R69, desc[UR6][R60.64] ;  /* 0x000000063c453981 */ /* 0x000ee8000c1e1500 */
[----:B--2---:R0:W-:Y:S01]  /*41740*/  @P1 STL [R1+0x1394], R82 ;  /* 0x0013945201001387 */ /* 0x0041e20000100800 */
[----:B------:R-:W-:-:S03]  /*41750*/  ISETP.GT.AND P1, PT, R4, 0x1c, PT ;  /* 0x0000001c0400780c */ /* 0x000fc60003f24270 */
[----:B0-----:R-:W2:Y:S04]  /*41760*/  LDL.LU R82, [R1+0x3318] ;  /* 0x0033180001527983 */ /* 0x001ea80000300800 */
[----:B------:R-:W2:Y:S06]  /*41770*/  LDL.LU.64 R66, [R1+0x3310] ;  /* 0x0033100001427983 */ /* 0x000eac0000300a00 */
[----:B----4-:R-:W4:Y:S04]  /*41780*/  @P1 LDG.E.U16 R92, desc[UR6][R22.64] ;  /* 0x00000006165c1981 */ /* 0x010f28000c1e1500 */
[----:B------:R0:W-:Y:S04]  /*41790*/  @P5 STL [R1+0x1390], R83 ;  /* 0x0013905301005387 */ /* 0x0001e80000100800 */
[----:B------:R-:W2:Y:S04]  /*417a0*/  @P1 LDG.E.U16 R81, desc[UR6][R28.64] ;  /* 0x000000061c511981 */ /* 0x000ea8000c1e1500 */
[----:B------:R-:W2:Y:S04]  /*417b0*/  @P1 LDG.E.U16 R71, desc[UR6][R24.64] ;  /* 0x0000000618471981 */ /* 0x000ea8000c1e1500 */
[----:B------:R-:W2:Y:S04]  /*417c0*/  @P1 LDG.E.U16 R70, desc[UR6][R54.64] ;  /* 0x0000000636461981 */ /* 0x000ea8000c1e1500 */
[----:B0-----:R-:W2:Y:S04]  /*417d0*/  LDL.LU R83, [R1+0x3308] ;  /* 0x0033080001537983 */ /* 0x001ea80000300800 */
[----:B------:R-:W2:Y:S04]  /*417e0*/  LDL.LU.64 R12, [R1+0x3300] ;  /* 0x00330000010c7983 */ /* 0x000ea80000300a00 */
[----:B---3--:R0:W-:Y:S04]  /*417f0*/  @P5 STL [R1+0x138c], R32 ;  /* 0x00138c2001005387 */ /* 0x0081e80000100800 */
[----:B0-----:R-:W3:Y:S04]  /*41800*/  LDL.LU R32, [R1+0x32f8] ;  /* 0x0032f80001207983 */ /* 0x001ee80000300800 */
[----:B------:R-:W3:Y:S04]  /*41810*/  LDL.LU.64 R8, [R1+0x32f0] ;  /* 0x0032f00001087983 */ /* 0x000ee80000300a00 */
[----:B------:R0:W-:Y:S04]  /*41820*/  @P5 STL [R1+0x1388], R33 ;  /* 0x0013882101005387 */ /* 0x0001e80000100800 */
[----:B0-----:R-:W3:Y:S04]  /*41830*/  LDL.LU R33, [R1+0x32e8] ;  /* 0x0032e80001217983 */ /* 0x001ee80000300800 */
[----:B------:R-:W3:Y:S04]  /*41840*/  LDL.LU.64 R56, [R1+0x32e0] ;  /* 0x0032e00001387983 */ /* 0x000ee80000300a00 */
[----:B------:R0:W-:Y:S01]  /*41850*/  @P5 STL [R1+0x1384], R34 ;  /* 0x0013842201005387 */ /* 0x0001e20000100800 */
[----:B------:R-:W-:-:S03]  /*41860*/  ISETP.GT.AND P5, PT, R4, 0x1d, PT ;  /* 0x0000001d0400780c */ /* 0x000fc60003fa4270 */
[----:B0-----:R-:W3:Y:S04]  /*41870*/  LDL.LU R34, [R1+0x32d8] ;  /* 0x0032d80001227983 */ /* 0x001ee80000300800 */
[----:B------:R-:W3:Y:S06]  /*41880*/  LDL.LU.64 R58, [R1+0x32d0] ;  /* 0x0032d000013a7983 */ /* 0x000eec0000300a00 */
[----:B------:R-:W3:Y:S04]  /*41890*/  @P5 LDG.E.U16 R80, desc[UR6][R74.64] ;  /* 0x000000064a505981 */ /* 0x000ee8000c1e1500 */
[----:B------:R0:W-:Y:S04]  /*418a0*/  @P4 STL [R1+0x1380], R35 ;  /* 0x0013802301004387 */ /* 0x0001e80000100800 */
[----:B------:R-:W3:Y:S04]  /*418b0*/  @P5 LDG.E.U16 R93, desc[UR6][R50.64] ;  /* 0x00000006325d5981 */ /* 0x000ee8000c1e1500 */
[----:B------:R-:W3:Y:S04]  /*418c0*/  @P5 LDG.E.U16 R0, desc[UR6][R10.64] ;  /* 0x000000060a005981 */ /* 0x000ee8000c1e1500 */
[----:B------:R-:W3:Y:S04]  /*418d0*/  @P5 LDG.E.U16 R5, desc[UR6][R2.64] ;  /* 0x0000000602055981 */ /* 0x000ee8000c1e1500 */
        /* <DEDUP_REMOVED lines=16> */
[----:B------:R-:W-:Y:S04]  /*419e0*/  @P3 STL [R1+0x1364], R85 ;  /* 0x0013645501003387 */ /* 0x000fe80000100800 */
[----:B------:R-:W-:Y:S04]  /*419f0*/  @P3 STL [R1+0x1368], R84 ;  /* 0x0013685401003387 */ /* 0x000fe80000100800 */
[----:B------:R-:W-:Y:S04]  /*41a00*/  @P3 STL [R1+0x136c], R86 ;  /* 0x00136c5601003387 */ /* 0x000fe80000100800 */
[----:B------:R-:W3:Y:S01]  /*41a10*/  LDL.LU.64 R22, [R1+0x3268] ;  /* 0x0032680001167983 */ /* 0x000ee20000300a00 */
[----:B------:R-:W-:-:S13]  /*41a20*/  ISETP.GT.AND P4, PT, R4, 0x1e, PT ;  /* 0x0000001e0400780c */ /* 0x000fda0003f84270 */
[----:B------:R-:W3:Y:S04]  /*41a30*/  @P4 LDG.E.U16 R88, desc[UR6][R46.64] ;  /* 0x000000062e584981 */ /* 0x000ee8000c1e1500 */
[----:B------:R-:W3:Y:S01]  /*41a40*/  @P4 LDG.E.U16 R89, desc[UR6][R16.64] ;  /* 0x0000000610594981 */ /* 0x000ee2000c1e1500 */
[----:B------:R-:W-:-:S03]  /*41a50*/  ISETP.GT.AND P3, PT, R4, 0x1f, PT ;  /* 0x0000001f0400780c */ /* 0x000fc60003f64270 */
[----:B------:R-:W3:Y:S04]  /*41a60*/  @P4 LDG.E.U16 R90, desc[UR6][R76.64] ;  /* 0x000000064c5a4981 */ /* 0x000ee8000c1e1500 */
[----:B------:R-:W3:Y:S04]  /*41a70*/  @P4 LDG.E.U16 R91, desc[UR6][R52.64] ;  /* 0x00000006345b4981 */ /* 0x000ee8000c1e1500 */
[----:B----4-:R0:W-:Y:S04]  /*41a80*/  @P1 STL [R1+0x1360], R92 ;  /* 0x0013605c01001387 */ /* 0x0101e80000100800 */
[----:B0-----:R-:W4:Y:S04]  /*41a90*/  LDL R92, [R1+0x16a0] ;  /* 0x0016a000015c7983 */ /* 0x001f280000100800 */
[----:B------:R-:W4:Y:S04]  /*41aa0*/  LDL.LU.64 R24, [R1+0x3260] ;  /* 0x0032600001187983 */ /* 0x000f280000300a00 */
[----:B------:R-:W4:Y:S04]  /*41ab0*/  LDL.LU.64 R54, [R1+0x3258] ;  /* 0x0032580001367983 */ /* 0x000f280000300a00 */
[----:B--2---:R0:W-:Y:S04]  /*41ac0*/  @P1 STL [R1+0x1354], R81 ;  /* 0x0013545101001387 */ /* 0x0041e80000100800 */
[----:B------:R-:W2:Y:S04]  /*41ad0*/  LDL R29, [R1+0x1698] ;  /* 0x00169800011d7983 */ /* 0x000ea80000100800 */
[----:B0-----:R-:W2:Y:S04]  /*41ae0*/  LDL R81, [R1+0x169c] ;  /* 0x00169c0001517983 */ /* 0x001ea80000100800 */
[----:B------:R0:W-:Y:S04]  /*41af0*/  @P1 STL [R1+0x135c], R71 ;  /* 0x00135c4701001387 */ /* 0x0001e80000100800 */
[----:B0-----:R-:W2:Y:S04]  /*41b00*/  LDL R71, [R1+0x1694] ;  /* 0x0016940001477983 */ /* 0x001ea80000100800 */
[----:B------:R-:W-:Y:S04]  /*41b10*/  @P1 STL [R1+0x1358], R70 ;  /* 0x0013584601001387 */ /* 0x000fe80000100800 */
[----:B------:R-:W2:Y:S04]  /*41b20*/  LDL.LU.64 R74, [R1+0x3250] ;  /* 0x00325000014a7983 */ /* 0x000ea80000300a00 */
[----:B------:R-:W2:Y:S04]  /*41b30*/  LDL.LU.64 R10, [R1+0x3248] ;  /* 0x00324800010a7983 */ /* 0x000ea80000300a00 */
[----:B---3--:R0:W-:Y:S04]  /*41b40*/  @P5 STL [R1+0x1350], R80 ;  /* 0x0013505001005387 */ /* 0x0081e80000100800 */
[----:B------:R-:W3:Y:S04]  /*41b50*/  LDL R51, [R1+0x132c] ;  /* 0x00132c0001337983 */ /* 0x000ee80000100800 */
[----:B------:R-:W3:Y:S04]  /*41b60*/  LDL R50, [R1+0x1328] ;  /* 0x0013280001327983 */ /* 0x000ee80000100800 */
[----:B------:R-:W3:Y:S04]  /*41b70*/  LDL R3, [R1+0x1330] ;  /* 0x0013300001037983 */ /* 0x000ee80000100800 */
[----:B0-----:R-:W3:Y:S04]  /*41b80*/  LDL R80, [R1+0x1334] ;  /* 0x0013340001507983 */ /* 0x001ee80000100800 */
[----:B------:R-:W-:Y:S04]  /*41b90*/  @P5 STL [R1+0x1344], R93 ;  /* 0x0013445d01005387 */ /* 0x000fe80000100800 */
[----:B------:R-:W-:Y:S01]  /*41ba0*/  @P5 STL [R1+0x1348], R0 ;  /* 0x0013480001005387 */ /* 0x000fe20000100800 */
[----:B------:R-:W-:-:S03]  /*41bb0*/  ISETP.GT.AND P1, PT, R4, 0x20, PT ;  /* 0x000000200400780c */ /* 0x000fc60003f24270 */
[----:B------:R0:W-:Y:S04]  /*41bc0*/  @P5 STL [R1+0x134c], R5 ;  /* 0x00134c0501005387 */ /* 0x0001e80000100800 */
[----:B------:R-:W3:Y:S04]  /*41bd0*/  LDL.LU.64 R46, [R1+0x3240] ;  /* 0x00324000012e7983 */ /* 0x000ee80000300a00 */
[----:B------:R-:W-:Y:S04]  /*41be0*/  STL [R1+0x23e4], R88 ;  /* 0x0023e45801007387 */ /* 0x000fe80000100800 */
[----:B------:R-:W3:Y:S04]  /*41bf0*/  LDL.LU.64 R16, [R1+0x3238] ;  /* 0x0032380001107983 */ /* 0x000ee80000300a00 */
[----:B0-----:R-:W3:Y:S04]  /*41c00*/  LDL R5, [R1+0x1320] ;  /* 0x0013200001057983 */ /* 0x001ee80000100800 */
[----:B------:R-:W3:Y:S04]  /*41c10*/  LDL R28, [R1+0x1324] ;  /* 0x00132400011c7983 */ /* 0x000ee80000100800 */
[----:B------:R-:W-:Y:S04]  /*41c20*/  STL [R1+0x23e8], R89 ;  /* 0x0023e85901007387 */ /* 0x000fe80000100800 */
[----:B------:R-:W3:Y:S04]  /*41c30*/  LDL.LU.64 R76, [R1+0x3230] ;  /* 0x00323000014c7983 */ /* 0x000ee80000300a00 */
[----:B------:R-:W3:Y:S04]  /*41c40*/  LDL R0, [R1+0x131c] ;  /* 0x00131c0001007983 */ /* 0x000ee80000100800 */
[----:B------:R-:W3:Y:S04]  /*41c50*/  LDL R93, [R1+0x1318] ;  /* 0x00131800015d7983 */ /* 0x000ee80000100800 */
[----:B----4-:R-:W4:Y:S04]  /*41c60*/  @P3 LDG.E.U16 R92, desc[UR6][R38.64] ;  /* 0x00000006265c3981 */ /* 0x010f28000c1e1500 */
[----:B--2---:R-:W2:Y:S04]  /*41c70*/  @P3 LDG.E.U16 R29, desc[UR6][R20.64] ;  /* 0x00000006141d3981 */ /* 0x004ea8000c1e1500 */
[----:B------:R-:W2:Y:S04]  /*41c80*/  @P3 LDG.E.U16 R81, desc[UR6][R48.64] ;  /* 0x0000000630513981 */ /* 0x000ea8000c1e1500 */
[----:B------:R-:W2:Y:S04]  /*41c90*/  @P3 LDG.E.U16 R71, desc[UR6][R44.64] ;  /* 0x000000062c473981 */ /* 0x000ea8000c1e1500 */
[----:B---3--:R-:W3:Y:S04]  /*41ca0*/  @P1 LDG.E.U16 R51, desc[UR6][R64.64] ;  /* 0x0000000640331981 */ /* 0x008ee8000c1e1500 */
[----:B------:R-:W3:Y:S04]  /*41cb0*/  @P1 LDG.E.U16 R50, desc[UR6][R18.64] ;  /* 0x0000000612321981 */ /* 0x000ee8000c1e1500 */
[----:B------:R-:W3:Y:S04]  /*41cc0*/  @P1 LDG.E.U16 R3, desc[UR6][R26.64] ;  /* 0x000000061a031981 */ /* 0x000ee8000c1e1500 */
[----:B------:R-:W3:Y:S04]  /*41cd0*/  @P1 LDG.E.U16 R80, desc[UR6][R36.64] ;  /* 0x0000000624501981 */ /* 0x000ee8000c1e1500 */
[----:B------:R-:W-:Y:S04]  /*41ce0*/  STL [R1+0x23ec], R90 ;  /* 0x0023ec5a01007387 */ /* 0x000fe80000100800 */
[----:B------:R-:W3:Y:S04]  /*41cf0*/  LDL.LU.64 R52, [R1+0x3228] ;  /* 0x0032280001347983 */ /* 0x000ee80000300a00 */
[----:B------:R-:W3:Y:S04]  /*41d00*/  LDL R2, [R1+0x1314] ;  /* 0x0013140001027983 */ /* 0x000ee80000100800 */
[----:B------:R-:W-:Y:S04]  /*41d10*/  STL [R1+0x23f0], R91 ;  /* 0x0023f05b01007387 */ /* 0x000fe80000100800 */
[----:B------:R-:W3:Y:S01]  /*41d20*/  LDL.LU.64 R38, [R1+0x3220] ;  /* 0x0032200001267983 */ /* 0x000ee20000300a00 */
[----:B------:R-:W-:-:S13]  /*41d30*/  ISETP.GT.AND P5, PT, R4, 0x21, PT ;  /* 0x000000210400780c */ /* 0x000fda0003fa4270 */
[----:B------:R-:W3:Y:S04]  /*41d40*/  @P5 LDG.E.U16 R5, desc[UR6][R66.64] ;  /* 0x0000000642055981 */ /* 0x000ee8000c1e1500 */
[----:B------:R-:W3:Y:S04]  /*41d50*/  @P5 LDG.E.U16 R28, desc[UR6][R72.64] ;  /* 0x00000006481c5981 */ /* 0x000ee8000c1e1500 */
[----:B------:R-:W3:Y:S04]  /*41d60*/  @P5 LDG.E.U16 R0, desc[UR6][R82.64] ;  /* 0x0000000652005981 */ /* 0x000ee8000c1e1500 */
[----:B------:R-:W3:Y:S04]  /*41d70*/  @P5 LDG.E.U16 R93, desc[UR6][R12.64] ;  /* 0x000000060c5d5981 */ /* 0x000ee8000c1e1500 */
[----:B----4-:R0:W-:Y:S04]  /*41d80*/  @P3 STL [R1+0x16a0], R92 ;  /* 0x0016a05c01003387 */ /* 0x0101e80000100800 */
[----:B------:R-:W4:Y:S04]  /*41d90*/  LDL R70, [R1+0x1308] ;  /* 0x0013080001467983 */ /* 0x000f280000100800 */
[----:B------:R-:W4:Y:S04]  /*41da0*/  LDL R85, [R1+0x130c] ;  /* 0x00130c0001557983 */ /* 0x000f280000100800 */
[----:B0-----:R-:W4:Y:S04]  /*41db0*/  LDL R92, [R1+0x1310] ;  /* 0x00131000015c7983 */ /* 0x001f280000100800 */
[----:B------:R-:W4:Y:S04]  /*41dc0*/  LDL.LU.64 R48, [R1+0x3218] ;  /* 0x0032180001307983 */ /* 0x000f280000300a00 */
[----:B--2---:R0:W-:Y:S04]  /*41dd0*/  @P3 STL [R1+0x169c], R81 ;  /* 0x00169c5101003387 */ /* 0x0041e80000100800 */
[----:B0-----:R-:W2:Y:S04]  /*41de0*/  LDL R81, [R1+0x1304] ;  /* 0x0013040001517983 */ /* 0x001ea80000100800 */
[----:B------:R-:W2:Y:S04]  /*41df0*/  LDL.LU.64 R20, [R1+0x3210] ;  /* 0x0032100001147983 */ /* 0x000ea80000300a00 */
[----:B------:R-:W2:Y:S04]  /*41e00*/  LDL.LU.64 R44, [R1+0x3208] ;  /* 0x00320800012c7983 */ /* 0x000ea80000300a00 */
[----:B------:R-:W2:Y:S04]  /*41e10*/  LDL R84, [R1+0x1300] ;  /* 0x0013000001547983 */ /* 0x000ea80000100800 */
[----:B------:R0:W-:Y:S04]  /*41e20*/  @P3 STL [R1+0x1698], R29 ;  /* 0x0016981d01003387 */ /* 0x0001e80000100800 */
[----:B0-----:R-:W2:Y:S04]  /*41e30*/  LDL R29, [R1+0x12fc] ;  /* 0x0012fc00011d7983 */ /* 0x001ea80000100800 */
[----:B------:R0:W-:Y:S04]  /*41e40*/  @P3 STL [R1+0x1694], R71 ;  /* 0x0016944701003387 */ /* 0x0001e80000100800 */
[----:B0-----:R-:W2:Y:S04]  /*41e50*/  LDL R71, [R1+0x12f8] ;  /* 0x0012f80001477983 */ /* 0x001ea80000100800 */
[----:B------:R-:W2:Y:S04]  /*41e60*/  LDL.LU.64 R36, [R1+0x3200] ;  /* 0x0032000001247983 */ /* 0x000ea80000300a00 */
[----:B---3--:R0:W-:Y:S04]  /*41e70*/  @P1 STL [R1+0x1334], R80 ;  /* 0x0013345001001387 */ /* 0x0081e80000100800 */
[----:B0-----:R-:W3:Y:S04]  /*41e80*/  LDL R80, [R1+0x12f4] ;  /* 0x0012f40001507983 */ /* 0x001ee80000100800 */
[----:B------:R-:W3:Y:S04]  /*41e90*/  LDL.LU.64 R26, [R1+0x31f8] ;  /* 0x0031f800011a7983 */ /* 0x000ee80000300a00 */
[----:B------:R-:W3:Y:S04]  /*41ea0*/  LDL.LU.64 R64, [R1+0x31f0] ;  /* 0x0031f00001407983 */ /* 0x000ee80000300a00 */
[----:B------:R-:W3:Y:S04]  /*41eb0*/  LDL.LU.64 R18, [R1+0x31e8] ;  /* 0x0031e80001127983 */ /* 0x000ee80000300a00 */
[----:B------:R-:W3:Y:S04]  /*41ec0*/  LDL R86, [R1+0x12f0] ;  /* 0x0012f00001567983 */ /* 0x000ee80000100800 */
[----:B------:R0:W-:Y:S04]  /*41ed0*/  @P1 STL [R1+0x132c], R51 ;  /* 0x00132c3301001387 */ /* 0x0001e80000100800 */
[----:B0-----:R-:W3:Y:S01]  /*41ee0*/  LDL R51, [R1+0x12ec] ;  /* 0x0012ec0001337983 */ /* 0x001ee20000100800 */
[----:B------:R-:W-:-:S13]  /*41ef0*/  ISETP.GT.AND P4, PT, R4, 0x22, PT ;  /* 0x000000220400780c */ /* 0x000fda0003f84270 */
[----:B------:R-:W3:Y:S01]  /*41f00*/  @P4 LDG.E.U16 R2, desc[UR6][R8.64] ;  /* 0x0000000608024981 */ /* 0x000ee2000c1e1500 */
[----:B------:R-:W-:-:S03]  /*41f10*/  ISETP.GT.AND P3, PT, R4, 0x23, PT ;  /* 0x000000230400780c */ /* 0x000fc60003f64270 */
[----:B------:R0:W-:Y:S04]  /*41f20*/  @P1 STL [R1+0x1328], R50 ;  /* 0x0013283201001387 */ /* 0x0001e80000100800 */
[----:B0-----:R-:W3:Y:S04]  /*41f30*/  LDL R50, [R1+0x12e8] ;  /* 0x0012e80001327983 */ /* 0x001ee80000100800 */
[----:B------:R-:W-:Y:S01]  /*41f40*/  @P1 STL [R1+0x1330], R3 ;  /* 0x0013300301001387 */ /* 0x000fe20000100800 */
[----:B------:R-:W-:-:S03]  /*41f50*/  ISETP.GT.AND P1, PT, R4, 0x24, PT ;  /* 0x000000240400780c */ /* 0x000fc60003f24270 */
[----:B------:R-:W3:Y:S04]  /*41f60*/  LDL.LU.64 R72, [R1+0x31e0] ;  /* 0x0031e00001487983 */ /* 0x000ee80000300a00 */
[----:B------:R-:W3:Y:S04]  /*41f70*/  LDL.LU.64 R66, [R1+0x31d8] ;  /* 0x0031d80001427983 */ /* 0x000ee80000300a00 */
[----:B------:R0:W-:Y:S04]  /*41f80*/  @P5 STL [R1+0x1320], R5 ;  /* 0x0013200501005387 */ /* 0x0001e80000100800 */
[----:B0-----:R-:W3:Y:S04]  /*41f90*/  LDL R5, [R1+0x12e4] ;  /* 0x0012e40001057983 */ /* 0x001ee80000100800 */
[----:B------:R-:W3:Y:S04]  /*41fa0*/  LDL.LU.64 R82, [R1+0x31d0] ;  /* 0x0031d00001527983 */ /* 0x000ee80000300a00 */
[----:B------:R-:W3:Y:S04]  /*41fb0*/  LDL.LU.64 R12, [R1+0x31c8] ;  /* 0x0031c800010c7983 */ /* 0x000ee80000300a00 */
[----:B------:R0:W-:Y:S04]  /*41fc0*/  @P5 STL [R1+0x1324], R28 ;  /* 0x0013241c01005387 */ /* 0x0001e80000100800 */
[----:B0-----:R-:W3:Y:S04]  /*41fd0*/  LDL R28, [R1+0x12e0] ;  /* 0x0012e000011c7983 */ /* 0x001ee80000100800 */
[----:B------:R0:W-:Y:S04]  /*41fe0*/  @P5 STL [R1+0x131c], R0 ;  /* 0x00131c0001005387 */ /* 0x0001e80000100800 */
[----:B0-----:R-:W3:Y:S04]  /*41ff0*/  LDL R0, [R1+0x12dc] ;  /* 0x0012dc0001007983 */ /* 0x001ee80000100800 */
[----:B------:R0:W-:Y:S04]  /*42000*/  @P5 STL [R1+0x1318], R93 ;  /* 0x0013185d01005387 */ /* 0x0001e80000100800 */
[----:B0-----:R-:W3:Y:S04]  /*42010*/  LDL R93, [R1+0x12d8] ;  /* 0x0012d800015d7983 */ /* 0x001ee80000100800 */
[----:B------:R-:W3:Y:S04]  /*42020*/  LDL.LU.64 R8, [R1+0x31c0] ;  /* 0x0031c00001087983 */ /* 0x000ee80000300a00 */
[----:B----4-:R-:W4:Y:S04]  /*42030*/  @P4 LDG.E.U16 R70, desc[UR6][R58.64] ;  /* 0x000000063a464981 */ /* 0x010f28000c1e1500 */
[----:B------:R-:W4:Y:S04]  /*42040*/  @P4 LDG.E.U16 R85, desc[UR6][R56.64] ;  /* 0x0000000638554981 */ /* 0x000f28000c1e1500 */
[----:B------:R-:W4:Y:S04]  /*42050*/  @P4 LDG.E.U16 R92, desc[UR6][R32.64] ;  /* 0x00000006205c4981 */ /* 0x000f28000c1e1500 */
[----:B--2---:R-:W2:Y:S04]  /*42060*/  @P3 LDG.E.U16 R81, desc[UR6][R34.64] ;  /* 0x0000000622513981 */ /* 0x004ea8000c1e1500 */
[----:B------:R-:W2:Y:S04]  /*42070*/  @P3 LDG.E.U16 R84, desc[UR6][R40.64] ;  /* 0x0000000628543981 */ /* 0x000ea8000c1e1500 */
[----:B------:R-:W2:Y:S04]  /*42080*/  @P3 LDG.E.U16 R29, desc[UR6][R30.64] ;  /* 0x000000061e1d3981 */ /* 0x000ea8000c1e1500 */
[----:B------:R-:W2:Y:S04]  /*42090*/  @P3 LDG.E.U16 R71, desc[UR6][R6.64] ;  /* 0x0000000606473981 */ /* 0x000ea8000c1e1500 */
[----:B---3--:R-:W3:Y:S04]  /*420a0*/  @P1 LDG.E.U16 R80, desc[UR6][R42.64] ;  /* 0x000000062a501981 */ /* 0x008ee8000c1e1500 */
[----:B------:R-:W3:Y:S04]  /*420b0*/  @P1 LDG.E.U16 R86, desc[UR6][R60.64] ;  /* 0x000000063c561981 */ /* 0x000ee8000c1e1500 */
[----:B------:R-:W3:Y:S04]  /*420c0*/  @P1 LDG.E.U16 R51, desc[UR6][R68.64] ;  /* 0x0000000644331981 */ /* 0x000ee8000c1e1500 */
[----:B------:R0:W-:Y:S04]  /*420d0*/  @P4 STL [R1+0x1314], R2 ;  /* 0x0013140201004387 */ /* 0x0001e80000100800 */
[----:B0-----:R-:W3:Y:S04]  /*420e0*/  LDL.64 R2, [R1+0xa00] ;  /* 0x000a000001027983 */ /* 0x001ee80000100a00 */
[----:B------:R-:W3:Y:S01]  /*420f0*/  LDL.LU.64 R32, [R1+0x31b8] ;  /* 0x0031b80001207983 */ /* 0x000ee20000300a00 */
[----:B------:R-:W-:-:S03]  /*42100*/  ISETP.GT.AND P5, PT, R4, 0x25, PT ;  /* 0x000000250400780c */ /* 0x000fc60003fa4270 */
[----:B------:R-:W3:Y:S10]  /*42110*/  @P1 LDG.E.U16 R50, desc[UR6][R14.64] ;  /* 0x000000060e321981 */ /* 0x000ef4000c1e1500 */
[----:B------:R-:W3:Y:S04]  /*42120*/  @P5 LDG.E.U16 R5, desc[UR6][R62.64] ;  /* 0x000000063e055981 */ /* 0x000ee8000c1e1500 */
[----:B------:R-:W3:Y:S04]  /*42130*/  @P5 LDG.E.U16 R28, desc[UR6][R78.64] ;  /* 0x000000064e1c5981 */ /* 0x000ee8000c1e1500 */
[----:B------:R-:W3:Y:S04]  /*42140*/  @P5 LDG.E.U16 R0, desc[UR6][R22.64] ;  /* 0x0000000616005981 */ /* 0x000ee8000c1e1500 */
[----:B------:R-:W3:Y:S04]  /*42150*/  @P5 LDG.E.U16 R93, desc[UR6][R24.64] ;  /* 0x00000006185d5981 */ /* 0x000ee8000c1e1500 */
[----:B----4-:R0:W-:Y:S04]  /*42160*/  @P4 STL [R1+0x1310], R92 ;  /* 0x0013105c01004387 */ /* 0x0101e80000100800 */
[----:B0-----:R-:W4:Y:S04]  /*42170*/  LDL.LU R92, [R1+0x31b0] ;  /* 0x0031b000015c7983 */ /* 0x001f280000300800 */
[----:B------:R-:W4:Y:S04]  /*42180*/  LDL.LU.64 R56, [R1+0x31a8] ;  /* 0x0031a80001387983 */ /* 0x000f280000300a00 */
[----:B------:R-:W4:Y:S04]  /*42190*/  LDL.LU.64 R58, [R1+0x31a0] ;  /* 0x0031a000013a7983 */ /* 0x000f280000300a00 */
[----:B------:R0:W-:Y:S04]  /*421a0*/  @P4 STL [R1+0x1308], R70 ;  /* 0x0013084601004387 */ /* 0x0001e80000100800 */
[----:B------:R1:W-:Y:S04]  /*421b0*/  @P4 STL [R1+0x130c], R85 ;  /* 0x00130c5501004387 */ /* 0x0003e80000100800 */
[----:B------:R-:W4:Y:S04]  /*421c0*/  LDL.LU.64 R34, [R1+0x3198] ;  /* 0x0031980001227983 */ /* 0x000f280000300a00 */
[----:B0-----:R-:W4:Y:S04]  /*421d0*/  LDL R70, [R1+0x168c] ;  /* 0x00168c0001467983 */ /* 0x001f280000100800 */
[----:B-1----:R-:W4:Y:S04]  /*421e0*/  LDL R85, [R1+0x1690] ;  /* 0x0016900001557983 */ /* 0x002f280000100800 */
[----:B--2---:R0:W-:Y:S04]  /*421f0*/  @P3 STL [R1+0x1304], R81 ;  /* 0x0013045101003387 */ /* 0x0041e80000100800 */
[----:B0-----:R-:W2:Y:S04]  /*42200*/  LDL R81, [R1+0x1688] ;  /* 0x0016880001517983 */ /* 0x001ea80000100800 */
[----:B------:R-:W2:Y:S04]  /*42210*/  LDL.LU.64 R40, [R1+0x3190] ;  /* 0x0031900001287983 */ /* 0x000ea80000300a00 */
[----:B------:R-:W2:Y:S04]  /*42220*/  LDL.LU.64 R30, [R1+0x3188] ;  /* 0x00318800011e7983 */ /* 0x000ea80000300a00 */
[----:B------:R-:W2:Y:S04]  /*42230*/  LDL.LU.64 R6, [R1+0x3180] ;  /* 0x0031800001067983 */ /* 0x000ea80000300a00 */
[----:B------:R0:W-:Y:S04]  /*42240*/  @P3 STL [R1+0x12f8], R71 ;  /* 0x0012f84701003387 */ /* 0x0001e80000100800 */
[----:B------:R1:W-:Y:S04]  /*42250*/  @P3 STL [R1+0x12fc], R29 ;  /* 0x0012fc1d01003387 */ /* 0x0003e80000100800 */
[----:B------:R1:W-:Y:S04]  /*42260*/  @P3 STL [R1+0x1300], R84 ;  /* 0x0013005401003387 */ /* 0x0003e80000100800 */
[----:B------:R-:W2:Y:S04]  /*42270*/  LDL.LU.64 R42, [R1+0x3178] ;  /* 0x00317800012a7983 */ /* 0x000ea80000300a00 */
[----:B0-----:R-:W2:Y:S04]  /*42280*/  LDL R71, [R1+0x167c] ;  /* 0x00167c0001477983 */ /* 0x001ea80000100800 */
[----:B-1----:R-:W2:Y:S04]  /*42290*/  LDL R29, [R1+0x1680] ;  /* 0x00168000011d7983 */ /* 0x002ea80000100800 */
[----:B------:R-:W2:Y:S04]  /*422a0*/  LDL R84, [R1+0x1684] ;  /* 0x0016840001547983 */ /* 0x000ea80000100800 */
[----:B---3--:R0:W-:Y:S04]  /*422b0*/  @P1 STL [R1+0x12f4], R80 ;  /* 0x0012f45001001387 */ /* 0x0081e80000100800 */
[----:B0-----:R-:W3:Y:S04]  /*422c0*/  LDL R80, [R1+0x1678] ;  /* 0x0016780001507983 */ /* 0x001ee80000100800 */
[----:B------:R-:W3:Y:S04]  /*422d0*/  LDL.LU.64 R60, [R1+0x3170] ;  /* 0x00317000013c7983 */ /* 0x000ee80000300a00 */
[----:B------:R-:W3:Y:S04]  /*422e0*/  LDL.LU.64 R68, [R1+0x3168] ;  /* 0x0031680001447983 */ /* 0x000ee80000300a00 */
[----:B------:R-:W3:Y:S04]  /*422f0*/  LDL.LU.64 R14, [R1+0x3160] ;  /* 0x00316000010e7983 */ /* 0x000ee80000300a00 */
[----:B------:R0:W-:Y:S04]  /*42300*/  @P1 STL [R1+0x12ec], R51 ;  /* 0x0012ec3301001387 */ /* 0x0001e80000100800 */
[----:B0-----:R-:W3:Y:S01]  /*42310*/  LDL R51, [R1+0x12d4] ;  /* 0x0012d40001337983 */ /* 0x001ee20000100800 */
[----:B------:R-:W-:-:S02]  /*42320*/  ISETP.GT.AND P4, PT, R4, 0x26, PT ;  /* 0x000000260400780c */ /* 0x000fc40003f84270 */
[C---:B------:R-:W-:Y:S01]  /*42330*/  ISETP.GT.AND P3, PT, R4.reuse, 0x27, PT ;  /* 0x000000270400780c */ /* 0x040fe20003f64270 */
[----:B------:R0:W-:Y:S04]  /*42340*/  @P1 STL [R1+0x12e8], R50 ;  /* 0x0012e83201001387 */ /* 0x0001e80000100800 */
[----:B------:R-:W-:Y:S04]  /*42350*/  @P1 STL [R1+0x12f0], R86 ;  /* 0x0012f05601001387 */ /* 0x000fe80000100800 */
[----:B------:R-:W3:Y:S04]  /*42360*/  LDL.LU.64 R62, [R1+0x3158] ;  /* 0x00315800013e7983 */ /* 0x000ee80000300a00 */
[----:B0-----:R-:W3:Y:S01]  /*42370*/  LDL R50, [R1+0x12d0] ;  /* 0x0012d00001327983 */ /* 0x001ee20000100800 */
[----:B------:R-:W-:-:S03]  /*42380*/  ISETP.GT.AND P1, PT, R4, 0x28, PT ;  /* 0x000000280400780c */ /* 0x000fc60003f24270 */
[----:B------:R0:W-:Y:S04]  /*42390*/  @P5 STL [R1+0x12e4], R5 ;  /* 0x0012e40501005387 */ /* 0x0001e80000100800 */
[----:B0-----:R-:W3:Y:S04]  /*423a0*/  LDL R5, [R1+0x12cc] ;  /* 0x0012cc0001057983 */ /* 0x001ee80000100800 */
[----:B------:R-:W3:Y:S04]  /*423b0*/  LDL.LU.64 R78, [R1+0x3150] ;  /* 0x00315000014e7983 */ /* 0x000ee80000300a00 */
[----:B------:R-:W3:Y:S04]  /*423c0*/  LDL.LU.64 R22, [R1+0x3148] ;  /* 0x0031480001167983 */ /* 0x000ee80000300a00 */
[----:B------:R0:W-:Y:S04]  /*423d0*/  @P5 STL [R1+0x12dc], R0 ;  /* 0x0012dc0001005387 */ /* 0x0001e80000100800 */
[----:B0-----:R-:W3:Y:S04]  /*423e0*/  LDL R0, [R1+0x12c8] ;  /* 0x0012c80001007983 */ /* 0x001ee80000100800 */
[----:B------:R-:W3:Y:S04]  /*423f0*/  LDL.LU.64 R24, [R1+0x3140] ;  /* 0x0031400001187983 */ /* 0x000ee80000300a00 */
[----:B------:R0:W-:Y:S04]  /*42400*/  @P5 STL [R1+0x12d8], R93 ;  /* 0x0012d85d01005387 */ /* 0x0001e80000100800 */
[----:B------:R1:W-:Y:S04]  /*42410*/  @P5 STL [R1+0x12e0], R28 ;  /* 0x0012e01c01005387 */ /* 0x0003e80000100800 */
[----:B------:R-:W3:Y:S04]  /*42420*/  LDL R86, [R1+0x12c4] ;  /* 0x0012c40001567983 */ /* 0x000ee80000100800 */
[----:B0-----:R-:W3:Y:S04]  /*42430*/  LDL R93, [R1+0x12b8] ;  /* 0x0012b800015d7983 */ /* 0x001ee80000100800 */
[----:B-1----:R-:W3:Y:S04]  /*42440*/  LDL R28, [R1+0x12bc] ;  /* 0x0012bc00011c7983 */ /* 0x002ee80000100800 */
[----:B----4-:R-:W4:Y:S04]  /*42450*/  @P4 LDG.E.U16 R92, desc[UR6][R2.64] ;  /* 0x00000006025c4981 */ /* 0x010f28000c1e1500 */
[----:B------:R-:W4:Y:S04]  /*42460*/  LDL R2, [R1+0x12c0] ;  /* 0x0012c00001027983 */ /* 0x000f280000100800 */
[----:B------:R-:W4:Y:S04]  /*42470*/  @P4 LDG.E.U16 R70, desc[UR6][R74.64] ;  /* 0x000000064a464981 */ /* 0x000f28000c1e1500 */
[----:B------:R-:W4:Y:S04]  /*42480*/  @P4 LDG.E.U16 R85, desc[UR6][R54.64] ;  /* 0x0000000636554981 */ /* 0x000f28000c1e1500 */
[----:B--2---:R-:W2:Y:S04]  /*42490*/  @P4 LDG.E.U16 R81, desc[UR6][R10.64] ;  /* 0x000000060a514981 */ /* 0x004ea8000c1e1500 */
[----:B------:R-:W2:Y:S04]  /*424a0*/  @P3 LDG.E.U16 R71, desc[UR6][R76.64] ;  /* 0x000000064c473981 */ /* 0x000ea8000c1e1500 */
[----:B------:R-:W2:Y:S04]  /*424b0*/  @P3 LDG.E.U16 R29, desc[UR6][R16.64] ;  /* 0x00000006101d3981 */ /* 0x000ea8000c1e1500 */
[----:B------:R-:W2:Y:S04]  /*424c0*/  @P3 LDG.E.U16 R84, desc[UR6][R46.64] ;  /* 0x000000062e543981 */ /* 0x000ea8000c1e1500 */
[----:B---3--:R-:W3:Y:S04]  /*424d0*/  @P3 LDG.E.U16 R80, desc[UR6][R52.64] ;  /* 0x0000000634503981 */ /* 0x008ee8000c1e1500 */
[----:B------:R-:W3:Y:S01]  /*424e0*/  @P1 LDG.E.U16 R51, desc[UR6][R38.64] ;  /* 0x0000000626331981 */ /* 0x000ee2000c1e1500 */
[----:B------:R-:W-:-:S03]  /*424f0*/  ISETP.GT.AND P5, PT, R4, 0x29, PT ;  /* 0x000000290400780c */ /* 0x000fc60003fa4270 */
[----:B------:R-:W3:Y:S04]  /*42500*/  @P1 LDG.E.U16 R50, desc[UR6][R48.64] ;  /* 0x0000000630321981 */ /* 0x000ee8000c1e1500 */
[----:B------:R-:W3:Y:S04]  /*42510*/  @P1 LDG.E.U16 R5, desc[UR6][R20.64] ;  /* 0x0000000614051981 */ /* 0x000ee8000c1e1500 */
[----:B------:R-:W3:Y:S04]  /*42520*/  @P1 LDG.E.U16 R0, desc[UR6][R44.64] ;  /* 0x000000062c001981 */ /* 0x000ee8000c1e1500 */
[----:B------:R-:W3:Y:S04]  /*42530*/  @P5 LDG.E.U16 R86, desc[UR6][R36.64] ;  /* 0x0000000624565981 */ /* 0x000ee8000c1e1500 */
[----:B------:R-:W3:Y:S04]  /*42540*/  @P5 LDG.E.U16 R93, desc[UR6][R18.64] ;  /* 0x00000006125d5981 */ /* 0x000ee8000c1e1500 */
[----:B------:R-:W3:Y:S04]  /*42550*/  @P5 LDG.E.U16 R28, desc[UR6][R64.64] ;  /* 0x00000006401c5981 */ /* 0x000ee8000c1e1500 */
[----:B----4-:R-:W-:Y:S04]  /*42560*/  STL [R1+0x23f4], R92 ;  /* 0x0023f45c01007387 */ /* 0x010fe80000100800 */
[----:B------:R-:W4:Y:S04]  /*42570*/  LDL.LU.64 R54, [R1+0x3138] ;  /* 0x0031380001367983 */ /* 0x000f280000300a00 */
[----:B------:R-:W4:Y:S04]  /*42580*/  LDL.LU.64 R74, [R1+0x3130] ;  /* 0x00313000014a7983 */ /* 0x000f280000300a00 */
[----:B------:R-:W4:Y:S04]  /*42590*/  LDL.LU.64 R10, [R1+0x3128] ;  /* 0x00312800010a7983 */ /* 0x000f280000300a00 */
[----:B------:R-:W4:Y:S04]  /*425a0*/  LDL R3, [R1+0x12b4] ;  /* 0x0012b40001037983 */ /* 0x000f280000100800 */
[----:B------:R-:W4:Y:S04]  /*425b0*/  @P5 LDG.E.U16 R2, desc[UR6][R26.64] ;  /* 0x000000061a025981 */ /* 0x000f28000c1e1500 */
[----:B------:R0:W-:Y:S04]  /*425c0*/  @P4 STL [R1+0x1690], R85 ;  /* 0x0016905501004387 */ /* 0x0001e80000100800 */
[----:B0-----:R-:W4:Y:S04]  /*425d0*/  LDL R85, [R1+0x12b0] ;  /* 0x0012b00001557983 */ /* 0x001f280000100800 */
[----:B------:R0:W-:Y:S04]  /*425e0*/  @P4 STL [R1+0x168c], R70 ;  /* 0x00168c4601004387 */ /* 0x0001e80000100800 */
[----:B0-----:R-:W4:Y:S04]  /*425f0*/  LDL R70, [R1+0x12ac] ;  /* 0x0012ac0001467983 */ /* 0x001f280000100800 */
[----:B--2---:R0:W-:Y:S04]  /*42600*/  @P4 STL [R1+0x1688], R81 ;  /* 0x0016885101004387 */ /* 0x0041e80000100800 */
[----:B0-----:R-:W2:Y:S04]  /*42610*/  LDL R81, [R1+0x12a8] ;  /* 0x0012a80001517983 */ /* 0x001ea80000100800 */
[----:B------:R-:W2:Y:S04]  /*42620*/  LDL.LU.64 R46, [R1+0x3120] ;  /* 0x00312000012e7983 */ /* 0x000ea80000300a00 */
[----:B------:R-:W2:Y:S04]  /*42630*/  LDL.LU.64 R16, [R1+0x3118] ;  /* 0x0031180001107983 */ /* 0x000ea80000300a00 */
[----:B------:R-:W2:Y:S04]  /*42640*/  LDL.LU.64 R76, [R1+0x3110] ;  /* 0x00311000014c7983 */ /* 0x000ea80000300a00 */
[----:B------:R-:W2:Y:S04]  /*42650*/  LDL.LU.64 R52, [R1+0x3108] ;  /* 0x0031080001347983 */ /* 0x000ea80000300a00 */
[----:B------:R0:W-:Y:S04]  /*42660*/  @P3 STL [R1+0x1680], R29 ;  /* 0x0016801d01003387 */ /* 0x0001e80000100800 */
[----:B0-----:R-:W2:Y:S04]  /*42670*/  LDL R29, [R1+0x12a4] ;  /* 0x0012a400011d7983 */ /* 0x001ea80000100800 */
[----:B---3--:R0:W-:Y:S04]  /*42680*/  @P3 STL [R1+0x1678], R80 ;  /* 0x0016785001003387 */ /* 0x0081e80000100800 */
[----:B0-----:R-:W3:Y:S04]  /*42690*/  LDL R80, [R1+0x12a0] ;  /* 0x0012a00001507983 */ /* 0x001ee80000100800 */
[----:B------:R-:W-:Y:S04]  /*426a0*/  @P3 STL [R1+0x167c], R71 ;  /* 0x00167c4701003387 */ /* 0x000fe80000100800 */
[----:B------:R0:W-:Y:S04]  /*426b0*/  @P3 STL [R1+0x1684], R84 ;  /* 0x0016845401003387 */ /* 0x0001e80000100800 */
[----:B------:R-:W3:Y:S04]  /*426c0*/  LDL.LU.64 R38, [R1+0x3100] ;  /* 0x0031000001267983 */ /* 0x000ee80000300a00 */
[----:B0-----:R-:W3:Y:S04]  /*426d0*/  LDL R84, [R1+0x129c] ;  /* 0x00129c0001547983 */ /* 0x001ee80000100800 */
[----:B------:R0:W-:Y:S04]  /*426e0*/  @P1 STL [R1+0x12d4], R51 ;  /* 0x0012d43301001387 */ /* 0x0001e80000100800 */
[----:B0-----:R-:W3:Y:S01]  /*426f0*/  LDL R51, [R1+0x1298] ;  /* 0x0012980001337983 */ /* 0x001ee20000100800 */
[----:B------:R-:W-:-:S03]  /*42700*/  ISETP.GT.AND P4, PT, R4, 0x2a, PT ;  /* 0x0000002a0400780c */ /* 0x000fc60003f84270 */
[----:B------:R-:W3:Y:S04]  /*42710*/  LDL.LU.64 R48, [R1+0x30f8] ;  /* 0x0030f80001307983 */ /* 0x000ee80000300a00 */
[----:B------:R-:W3:Y:S04]  /*42720*/  LDL.LU.64 R20, [R1+0x30f0] ;  /* 0x0030f00001147983 */ /* 0x000ee80000300a00 */
[----:B------:R0:W-:Y:S01]  /*42730*/  @P1 STL [R1+0x12d0], R50 ;  /* 0x0012d03201001387 */ /* 0x0001e20000100800 */
[----:B------:R-:W-:-:S03]  /*42740*/  ISETP.GT.AND P3, PT, R4, 0x2b, PT ;  /* 0x0000002b0400780c */ /* 0x000fc60003f64270 */
[----:B0-----:R-:W3:Y:S04]  /*42750*/  LDL R50, [R1+0x1294] ;  /* 0x0012940001327983 */ /* 0x001ee80000100800 */
[----:B------:R0:W-:Y:S04]  /*42760*/  @P1 STL [R1+0x12cc], R5 ;  /* 0x0012cc0501001387 */ /* 0x0001e80000100800 */
[----:B0-----:R-:W3:Y:S04]  /*42770*/  LDL R5, [R1+0x1290] ;  /* 0x0012900001057983 */ /* 0x001ee80000100800 */
[----:B------:R-:W3:Y:S04]  /*42780*/  LDL.LU.64 R44, [R1+0x30e8] ;  /* 0x0030e800012c7983 */ /* 0x000ee80000300a00 */
[----:B------:R-:W3:Y:S04]  /*42790*/  LDL R71, [R1+0x128c] ;  /* 0x00128c0001477983 */ /* 0x000ee80000100800 */
[----:B------:R0:W-:Y:S04]  /*427a0*/  @P1 STL [R1+0x12c8], R0 ;  /* 0x0012c80001001387 */ /* 0x0001e80000100800 */
[----:B0-----:R-:W3:Y:S04]  /*427b0*/  LDL R0, [R1+0x1288] ;  /* 0x0012880001007983 */ /* 0x001ee80000100800 */
[----:B------:R-:W3:Y:S04]  /*427c0*/  LDL.LU.64 R36, [R1+0x30e0] ;  /* 0x0030e00001247983 */ /* 0x000ee80000300a00 */
[----:B------:R-:W3:Y:S04]  /*427d0*/  LDL.LU.64 R26, [R1+0x30d8] ;  /* 0x0030d800011a7983 */ /* 0x000ee80000300a00 */
[----:B------:R-:W3:Y:S04]  /*427e0*/  LDL.LU.64 R64, [R1+0x30d0] ;  /* 0x0030d00001407983 */ /* 0x000ee80000300a00 */
[----:B------:R-:W3:Y:S04]  /*427f0*/  LDL.LU.64 R18, [R1+0x30c8] ;  /* 0x0030c80001127983 */ /* 0x000ee80000300a00 */
[----:B----4-:R-:W4:Y:S04]  /*42800*/  @P4 LDG.E.U16 R3, desc[UR6][R72.64] ;  /* 0x0000000648034981 */ /* 0x010f28000c1e1500 */
[----:B------:R-:W4:Y:S04]  /*42810*/  @P4 LDG.E.U16 R85, desc[UR6][R66.64] ;  /* 0x0000000642554981 */ /* 0x000f28000c1e1500 */
[----:B------:R-:W4:Y:S04]  /*42820*/  @P4 LDG.E.U16 R70, desc[UR6][R82.64] ;  /* 0x0000000652464981 */ /* 0x000f28000c1e1500 */
[----:B--2---:R-:W2:Y:S04]  /*42830*/  @P4 LDG.E.U16 R81, desc[UR6][R12.64] ;  /* 0x000000060c514981 */ /* 0x004ea8000c1e1500 */
[----:B------:R0:W-:Y:S04]  /*42840*/  @P5 STL [R1+0x12c0], R2 ;  /* 0x0012c00201005387 */ /* 0x0001e80000100800 */
[----:B0-----:R-:W2:Y:S04]  /*42850*/  LDL R2, [R1+0x1284] ;  /* 0x0012840001027983 */ /* 0x001ea80000100800 */
[----:B------:R-:W2:Y:S04]  /*42860*/  @P3 LDG.E.U16 R29, desc[UR6][R8.64] ;  /* 0x00000006081d3981 */ /* 0x000ea8000c1e1500 */
[----:B------:R0:W-:Y:S04]  /*42870*/  @P5 STL [R1+0x12bc], R28 ;  /* 0x0012bc1c01005387 */ /* 0x0001e80000100800 */
[----:B---3--:R-:W3:Y:S04]  /*42880*/  @P3 LDG.E.U16 R80, desc[UR6][R32.64] ;  /* 0x0000000620503981 */ /* 0x008ee8000c1e1500 */
[----:B0-----:R-:W3:Y:S04]  /*42890*/  LDL R28, [R1+0x1280] ;  /* 0x00128000011c7983 */ /* 0x001ee80000100800 */
[----:B------:R0:W-:Y:S04]  /*428a0*/  @P5 STL [R1+0x12b8], R93 ;  /* 0x0012b85d01005387 */ /* 0x0001e80000100800 */
[----:B0-----:R-:W3:Y:S04]  /*428b0*/  LDL R93, [R1+0x127c] ;  /* 0x00127c00015d7983 */ /* 0x001ee80000100800 */
[----:B------:R-:W3:Y:S04]  /*428c0*/  @P3 LDG.E.U16 R51, desc[UR6][R58.64] ;  /* 0x000000063a333981 */ /* 0x000ee8000c1e1500 */
[----:B------:R-:W-:Y:S04]  /*428d0*/  @P5 STL [R1+0x12c4], R86 ;  /* 0x0012c45601005387 */ /* 0x000fe80000100800 */
[----:B------:R-:W3:Y:S04]  /*428e0*/  LDL.LU.64 R72, [R1+0x30c0] ;  /* 0x0030c00001487983 */ /* 0x000ee80000300a00 */
[----:B------:R-:W3:Y:S04]  /*428f0*/  LDL.LU.64 R66, [R1+0x30b8] ;  /* 0x0030b80001427983 */ /* 0x000ee80000300a00 */
[----:B------:R-:W3:Y:S01]  /*42900*/  LDL.LU.64 R82, [R1+0x30b0] ;  /* 0x0030b00001527983 */ /* 0x000ee20000300a00 */
[----:B------:R-:W-:-:S03]  /*42910*/  ISETP.GT.AND P1, PT, R4, 0x2c, PT ;  /* 0x0000002c0400780c */ /* 0x000fc60003f24270 */
[----:B------:R-:W3:Y:S01]  /*42920*/  @P3 LDG.E.U16 R84, desc[UR6][R56.64] ;  /* 0x0000000638543981 */ /* 0x000ee2000c1e1500 */
[----:B------:R-:W-:-:S09]  /*42930*/  ISETP.GT.AND P5, PT, R4, 0x2d, PT ;  /* 0x0000002d0400780c */ /* 0x000fd20003fa4270 */
[----:B------:R-:W3:Y:S04]  /*42940*/  @P1 LDG.E.U16 R50, desc[UR6][R34.64] ;  /* 0x0000000622321981 */ /* 0x000ee8000c1e1500 */
[----:B------:R-:W3:Y:S04]  /*42950*/  @P1 LDG.E.U16 R5, desc[UR6][R40.64] ;  /* 0x0000000628051981 */ /* 0x000ee8000c1e1500 */
[----:B------:R-:W3:Y:S04]  /*42960*/  @P1 LDG.E.U16 R71, desc[UR6][R30.64] ;  /* 0x000000061e471981 */ /* 0x000ee8000c1e1500 */
[----:B------:R-:W3:Y:S04]  /*42970*/  @P1 LDG.E.U16 R0, desc[UR6][R6.64] ;  /* 0x0000000606001981 */ /* 0x000ee8000c1e1500 */
[----:B----4-:R0:W-:Y:S04]  /*42980*/  @P4 STL [R1+0x12ac], R70 ;  /* 0x0012ac4601004387 */ /* 0x0101e80000100800 */
[----:B0-----:R-:W4:Y:S04]  /*42990*/  LDL R70, [R1+0x1278] ;  /* 0x0012780001467983 */ /* 0x001f280000100800 */
[----:B------:R-:W4:Y:S04]  /*429a0*/  LDL.LU.64 R12, [R1+0x30a8] ;  /* 0x0030a800010c7983 */ /* 0x000f280000300a00 */
[----:B------:R0:W-:Y:S04]  /*429b0*/  @P4 STL [R1+0x12b4], R3 ;  /* 0x0012b40301004387 */ /* 0x0001e80000100800 */
[----:B0-----:R-:W4:Y:S04]  /*429c0*/  LDL R3, [R1+0x1674] ;  /* 0x0016740001037983 */ /* 0x001f280000100800 */
[----:B------:R0:W-:Y:S04]  /*429d0*/  @P4 STL [R1+0x12b0], R85 ;  /* 0x0012b05501004387 */ /* 0x0001e80000100800 */
[----:B--2---:R-:W2:Y:S04]  /*429e0*/  @P5 LDG.E.U16 R2, desc[UR6][R42.64] ;  /* 0x000000062a025981 */ /* 0x004ea8000c1e1500 */
[----:B0-----:R-:W2:Y:S04]  /*429f0*/  LDL R85, [R1+0x1670] ;  /* 0x0016700001557983 */ /* 0x001ea80000100800 */
[----:B------:R0:W-:Y:S04]  /*42a00*/  @P4 STL [R1+0x12a8], R81 ;  /* 0x0012a85101004387 */ /* 0x0001e80000100800 */
[----:B---3--:R-:W3:Y:S04]  /*42a10*/  @P5 LDG.E.U16 R28, desc[UR6][R60.64] ;  /* 0x000000063c1c5981 */ /* 0x008ee8000c1e1500 */
[----:B0-----:R-:W3:Y:S04]  /*42a20*/  LDL R81, [R1+0x166c] ;  /* 0x00166c0001517983 */ /* 0x001ee80000100800 */
[----:B------:R-:W3:Y:S04]  /*42a30*/  LDL.LU.64 R8, [R1+0x30a0] ;  /* 0x0030a00001087983 */ /* 0x000ee80000300a00 */
[----:B------:R0:W-:Y:S04]  /*42a40*/  @P3 STL [R1+0x12a4], R29 ;  /* 0x0012a41d01003387 */ /* 0x0001e80000100800 */
[----:B------:R-:W3:Y:S04]  /*42a50*/  @P5 LDG.E.U16 R93, desc[UR6][R68.64] ;  /* 0x00000006445d5981 */ /* 0x000ee8000c1e1500 */
[----:B0-----:R-:W3:Y:S04]  /*42a60*/  LDL R29, [R1+0x1668] ;  /* 0x00166800011d7983 */ /* 0x001ee80000100800 */
[----:B------:R-:W3:Y:S04]  /*42a70*/  LDL.LU.64 R32, [R1+0x3098] ;  /* 0x0030980001207983 */ /* 0x000ee80000300a00 */
[----:B------:R0:W-:Y:S04]  /*42a80*/  @P3 STL [R1+0x12a0], R80 ;  /* 0x0012a05001003387 */ /* 0x0001e80000100800 */
[----:B0-----:R-:W3:Y:S04]  /*42a90*/  LDL R80, [R1+0x1664] ;  /* 0x0016640001507983 */ /* 0x001ee80000100800 */
[----:B------:R-:W3:Y:S04]  /*42aa0*/  LDL.LU.64 R56, [R1+0x3090] ;  /* 0x0030900001387983 */ /* 0x000ee80000300a00 */
[----:B------:R-:W3:Y:S04]  /*42ab0*/  LDL.LU.64 R58, [R1+0x3088] ;  /* 0x00308800013a7983 */ /* 0x000ee80000300a00 */
[----:B------:R0:W-:Y:S04]  /*42ac0*/  @P3 STL [R1+0x1298], R51 ;  /* 0x0012983301003387 */ /* 0x0001e80000100800 */
[----:B0-----:R-:W3:Y:S01]  /*42ad0*/  LDL R51, [R1+0x1660] ;  /* 0x0016600001337983 */ /* 0x001ee20000100800 */
[----:B------:R-:W-:-:S03]  /*42ae0*/  ISETP.GT.AND P4, PT, R4, 0x2e, PT ;  /* 0x0000002e0400780c */ /* 0x000fc60003f84270 */
[----:B------:R-:W-:Y:S04]  /*42af0*/  @P3 STL [R1+0x129c], R84 ;  /* 0x00129c5401003387 */ /* 0x000fe80000100800 */
        /* <DEDUP_REMOVED lines=8> */
[----:B------:R-:W3:Y:S04]  /*42b80*/  LDL.LU R6, [R1+0x3068] ;  /* 0x0030680001067983 */ /* 0x000ee80000300800 */
[----:B------:R-:W3:Y:S04]  /*42b90*/  LDL R7, [R1+0x1274] ;  /* 0x0012740001077983 */ /* 0x000ee80000100800 */
[----:B------:R-:W3:Y:S04]  /*42ba0*/  LDL R86, [R1+0x1270] ;  /* 0x0012700001567983 */ /* 0x000ee80000100800 */
[----:B------:R0:W-:Y:S04]  /*42bb0*/  @P1 STL [R1+0x128c], R71 ;  /* 0x00128c4701001387 */ /* 0x0001e80000100800 */
[----:B0-----:R-:W3:Y:S04]  /*42bc0*/  LDL R71, [R1+0x126c] ;  /* 0x00126c0001477983 */ /* 0x001ee80000100800 */
[----:B------:R0:W-:Y:S04]  /*42bd0*/  @P1 STL [R1+0x1288], R0 ;  /* 0x0012880001001387 */ /* 0x0001e80000100800 */
[----:B0-----:R-:W3:Y:S04]  /*42be0*/  LDL R0, [R1+0x1268] ;  /* 0x0012680001007983 */ /* 0x001ee80000100800 */
[----:B------:R-:W3:Y:S04]  /*42bf0*/  LDL.LU.64 R42, [R1+0x3060] ;  /* 0x00306000012a7983 */ /* 0x000ee80000300a00 */
[----:B------:R-:W3:Y:S04]  /*42c00*/  LDL.LU.64 R60, [R1+0x3058] ;  /* 0x00305800013c7983 */ /* 0x000ee80000300a00 */
[----:B------:R-:W3:Y:S04]  /*42c10*/  LDL.LU.64 R68, [R1+0x3050] ;  /* 0x0030500001447983 */ /* 0x000ee80000300a00 */
[----:B----4-:R-:W4:Y:S04]  /*42c20*/  @P5 LDG.E.U16 R70, desc[UR6][R14.64] ;  /* 0x000000060e465981 */ /* 0x010f28000c1e1500 */
[----:B------:R-:W4:Y:S04]  /*42c30*/  @P4 LDG.E.U16 R3, desc[UR6][R62.64] ;  /* 0x000000063e034981 */ /* 0x000f28000c1e1500 */
[----:B--2---:R0:W-:Y:S04]  /*42c40*/  @P5 STL [R1+0x1284], R2 ;  /* 0x0012840201005387 */ /* 0x0041e80000100800 */
[----:B------:R-:W2:Y:S04]  /*42c50*/  @P4 LDG.E.U16 R85, desc[UR6][R78.64] ;  /* 0x000000064e554981 */ /* 0x000ea8000c1e1500 */
[----:B0-----:R-:W2:Y:S04]  /*42c60*/  LDL R2, [R1+0x1264] ;  /* 0x0012640001027983 */ /* 0x001ea80000100800 */
[----:B---3--:R-:W3:Y:S04]  /*42c70*/  @P4 LDG.E.U16 R81, desc[UR6][R22.64] ;  /* 0x0000000616514981 */ /* 0x008ee8000c1e1500 */
[----:B------:R0:W-:Y:S04]  /*42c80*/  @P5 STL [R1+0x1280], R28 ;  /* 0x0012801c01005387 */ /* 0x0001e80000100800 */
[----:B0-----:R-:W3:Y:S04]  /*42c90*/  LDL R28, [R1+0x1260] ;  /* 0x00126000011c7983 */ /* 0x001ee80000100800 */
[----:B------:R-:W3:Y:S04]  /*42ca0*/  @P4 LDG.E.U16 R29, desc[UR6][R24.64] ;  /* 0x00000006181d4981 */ /* 0x000ee8000c1e1500 */
[----:B------:R0:W-:Y:S04]  /*42cb0*/  @P5 STL [R1+0x127c], R93 ;  /* 0x00127c5d01005387 */ /* 0x0001e80000100800 */
[----:B0-----:R-:W3:Y:S04]  /*42cc0*/  LDL R93, [R1+0x125c] ;  /* 0x00125c00015d7983 */ /* 0x001ee80000100800 */
[----:B------:R-:W3:Y:S04]  /*42cd0*/  @P3 LDG.E.U16 R80, desc[UR6][R54.64] ;  /* 0x0000000636503981 */ /* 0x000ee8000c1e1500 */
[----:B------:R-:W3:Y:S04]  /*42ce0*/  LDL.LU.64 R14, [R1+0x3048] ;  /* 0x00304800010e7983 */ /* 0x000ee80000300a00 */
[----:B------:R-:W3:Y:S01]  /*42cf0*/  @P3 LDG.E.U16 R51, desc[UR6][R74.64] ;  /* 0x000000064a333981 */ /* 0x000ee2000c1e1500 */
[----:B------:R-:W-:-:S03]  /*42d00*/  ISETP.GT.AND P1, PT, R4, 0x30, PT ;  /* 0x000000300400780c */ /* 0x000fc60003f24270 */
[----:B------:R-:W3:Y:S04]  /*42d10*/  @P3 LDG.E.U16 R50, desc[UR6][R10.64] ;  /* 0x000000060a323981 */ /* 0x000ee8000c1e1500 */
[----:B------:R-:W3:Y:S06]  /*42d20*/  @P3 LDG.E.U16 R5, desc[UR6][R46.64] ;  /* 0x000000062e053981 */ /* 0x000eec000c1e1500 */
[----:B------:R-:W3:Y:S04]  /*42d30*/  @P1 LDG.E.U16 R7, desc[UR6][R16.64] ;  /* 0x0000000610071981 */ /* 0x000ee8000c1e1500 */
[----:B------:R-:W3:Y:S04]  /*42d40*/  @P1 LDG.E.U16 R86, desc[UR6][R76.64] ;  /* 0x000000064c561981 */ /* 0x000ee8000c1e1500 */
[----:B------:R-:W3:Y:S04]  /*42d50*/  @P1 LDG.E.U16 R71, desc[UR6][R52.64] ;  /* 0x0000000634471981 */ /* 0x000ee8000c1e1500 */
[----:B------:R-:W3:Y:S04]  /*42d60*/  @P1 LDG.E.U16 R0, desc[UR6][R38.64] ;  /* 0x0000000626001981 */ /* 0x000ee8000c1e1500 */
[----:B----4-:R0:W-:Y:S04]  /*42d70*/  @P5 STL [R1+0x1278], R70 ;  /* 0x0012784601005387 */ /* 0x0101e80000100800 */
[----:B0-----:R-:W4:Y:S04]  /*42d80*/  LDL R70, [R1+0x1258] ;  /* 0x0012580001467983 */ /* 0x001f280000100800 */
[----:B------:R-:W4:Y:S04]  /*42d90*/  LDL.LU.64 R62, [R1+0x3040] ;  /* 0x00304000013e7983 */ /* 0x000f280000300a00 */
[----:B------:R-:W4:Y:S04]  /*42da0*/  LDL.LU.64 R78, [R1+0x3038] ;  /* 0x00303800014e7983 */ /* 0x000f280000300a00 */
[----:B------:R-:W4:Y:S01]  /*42db0*/  LDL.LU.64 R22, [R1+0x3030] ;  /* 0x0030300001167983 */ /* 0x000f220000300a00 */
[----:B------:R-:W-:-:S13]  /*42dc0*/  ISETP.GT.AND P5, PT, R4, 0x31, PT ;  /* 0x000000310400780c */ /* 0x000fda0003fa4270 */
[----:B--2---:R-:W2:Y:S04]  /*42dd0*/  @P5 LDG.E.U16 R2, desc[UR6][R48.64] ;  /* 0x0000000630025981 */ /* 0x004ea8000c1e1500 */
[----:B---3--:R0:W-:Y:S04]  /*42de0*/  @P4 STL [R1+0x166c], R81 ;  /* 0x00166c5101004387 */ /* 0x0081e80000100800 */
[----:B0-----:R-:W3:Y:S04]  /*42df0*/  LDL R81, [R1+0x1254] ;  /* 0x0012540001517983 */ /* 0x001ee80000100800 */
[----:B------:R-:W2:Y:S04]  /*42e00*/  LDL.LU.64 R24, [R1+0x3028] ;  /* 0x0030280001187983 */ /* 0x000ea80000300a00 */
[----:B------:R0:W-:Y:S04]  /*42e10*/  @P4 STL [R1+0x1668], R29 ;  /* 0x0016681d01004387 */ /* 0x0001e80000100800 */
[----:B------:R-:W-:Y:S04]  /*42e20*/  @P4 STL [R1+0x1670], R85 ;  /* 0x0016705501004387 */ /* 0x000fe80000100800 */
[----:B------:R1:W-:Y:S04]  /*42e30*/  @P4 STL [R1+0x1674], R3 ;  /* 0x0016740301004387 */ /* 0x0003e80000100800 */
[----:B------:R-:W2:Y:S04]  /*42e40*/  LDL.LU.64 R54, [R1+0x3020] ;  /* 0x0030200001367983 */ /* 0x000ea80000300a00 */
[----:B------:R-:W2:Y:S04]  /*42e50*/  @P5 LDG.E.U16 R28, desc[UR6][R20.64] ;  /* 0x00000006141c5981 */ /* 0x000ea8000c1e1500 */
[----:B0-----:R-:W2:Y:S04]  /*42e60*/  LDL R29, [R1+0x124c] ;  /* 0x00124c00011d7983 */ /* 0x001ea80000100800 */
[----:B-1----:R-:W2:Y:S04]  /*42e70*/  LDL R3, [R1+0x1250] ;  /* 0x0012500001037983 */ /* 0x002ea80000100800 */
[----:B------:R0:W-:Y:S04]  /*42e80*/  @P3 STL [R1+0x1664], R80 ;  /* 0x0016645001003387 */ /* 0x0001e80000100800 */
[----:B------:R-:W2:Y:S04]  /*42e90*/  @P5 LDG.E.U16 R93, desc[UR6][R44.64] ;  /* 0x000000062c5d5981 */ /* 0x000ea8000c1e1500 */
[----:B0-----:R-:W2:Y:S04]  /*42ea0*/  LDL R80, [R1+0x1248] ;  /* 0x0012480001507983 */ /* 0x001ea80000100800 */
[----:B------:R-:W2:Y:S04]  /*42eb0*/  LDL.LU.64 R74, [R1+0x3018] ;  /* 0x00301800014a7983 */ /* 0x000ea80000300a00 */
[----:B------:R-:W2:Y:S04]  /*42ec0*/  LDL.64 R84, [R1+0x860] ;  /* 0x0008600001547983 */ /* 0x000ea80000100a00 */
[----:B------:R0:W-:Y:S04]  /*42ed0*/  @P3 STL [R1+0x1660], R51 ;  /* 0x0016603301003387 */ /* 0x0001e80000100800 */
[----:B0-----:R-:W2:Y:S01]  /*42ee0*/  LDL R51, [R1+0x1244] ;  /* 0x0012440001337983 */ /* 0x001ea20000100800 */
[----:B------:R-:W-:-:S03]  /*42ef0*/  ISETP.GT.AND P4, PT, R4, 0x32, PT ;  /* 0x000000320400780c */ /* 0x000fc60003f84270 */
[----:B------:R-:W2:Y:S04]  /*42f00*/  LDL.LU.64 R10, [R1+0x3010] ;  /* 0x00301000010a7983 */ /* 0x000ea80000300a00 */
[----:B------:R-:W2:Y:S04]  /*42f10*/  LDL.LU.64 R46, [R1+0x3008] ;  /* 0x00300800012e7983 */ /* 0x000ea80000300a00 */
[----:B------:R0:W-:Y:S04]  /*42f20*/  @P3 STL [R1+0x165c], R50 ;  /* 0x00165c3201003387 */ /* 0x0001e80000100800 */
[----:B0-----:R-:W2:Y:S04]  /*42f30*/  LDL R50, [R1+0x1240] ;  /* 0x0012400001327983 */ /* 0x001ea80000100800 */
[----:B------:R0:W-:Y:S01]  /*42f40*/  @P3 STL [R1+0x1658], R5 ;  /* 0x0016580501003387 */ /* 0x0001e20000100800 */
[----:B------:R-:W-:-:S03]  /*42f50*/  ISETP.GT.AND P3, PT, R4, 0x33, PT ;  /* 0x000000330400780c */ /* 0x000fc60003f64270 */
[----:B0-----:R-:W2:Y:S04]  /*42f60*/  LDL R5, [R1+0x123c] ;  /* 0x00123c0001057983 */ /* 0x001ea80000100800 */
[----:B------:R-:W2:Y:S04]  /*42f70*/  LDL.LU.64 R16, [R1+0x3000] ;  /* 0x0030000001107983 */ /* 0x000ea80000300a00 */
[----:B------:R0:W-:Y:S04]  /*42f80*/  @P1 STL [R1+0x1274], R7 ;  /* 0x0012740701001387 */ /* 0x0001e80000100800 */
[----:B0-----:R-:W2:Y:S04]  /*42f90*/  LDL.LU R7, [R1+0x2ff8] ;  /* 0x002ff80001077983 */ /* 0x001ea80000300800 */
[----:B------:R-:W2:Y:S04]  /*42fa0*/  LDL.LU.64 R76, [R1+0x2ff0] ;  /* 0x002ff000014c7983 */ /* 0x000ea80000300a00 */
[----:B------:R-:W2:Y:S04]  /*42fb0*/  LDL.LU.64 R52, [R1+0x2fe8] ;  /* 0x002fe80001347983 */ /* 0x000ea80000300a00 */
[----:B------:R-:W2:Y:S04]  /*42fc0*/  LDL.LU.64 R38, [R1+0x2fe0] ;  /* 0x002fe00001267983 */ /* 0x000ea80000300a00 */
[----:B------:R0:W-:Y:S04]  /*42fd0*/  @P1 STL [R1+0x126c], R71 ;  /* 0x00126c4701001387 */ /* 0x0001e80000100800 */
[----:B0-----:R-:W2:Y:S04]  /*42fe0*/  LDL R71, [R1+0x1238] ;  /* 0x0012380001477983 */ /* 0x001ea80000100800 */
[----:B------:R0:W-:Y:S04]  /*42ff0*/  @P1 STL [R1+0x1268], R0 ;  /* 0x0012680001001387 */ /* 0x0001e80000100800 */
[----:B0-----:R-:W2:Y:S04]  /*43000*/  LDL R0, [R1+0x1234] ;  /* 0x0012340001007983 */ /* 0x001ea80000100800 */
[----:B------:R-:W-:Y:S04]  /*43010*/  @P1 STL [R1+0x1270], R86 ;  /* 0x0012705601001387 */ /* 0x000fe80000100800 */
[----:B------:R-:W2:Y:S04]  /*43020*/  LDL.LU.64 R48, [R1+0x2fd8] ;  /* 0x002fd80001307983 */ /* 0x000ea80000300a00 */
[----:B------:R-:W2:Y:S04]  /*43030*/  LDL.LU.64 R20, [R1+0x2fd0] ;  /* 0x002fd00001147983 */ /* 0x000ea80000300a00 */
[----:B------:R-:W2:Y:S04]  /*43040*/  LDL.LU.64 R44, [R1+0x2fc8] ;  /* 0x002fc800012c7983 */ /* 0x000ea80000300a00 */
[----:B----4-:R-:W4:Y:S04]  /*43050*/  @P5 LDG.E.U16 R70, desc[UR6][R36.64] ;  /* 0x0000000624465981 */ /* 0x010f28000c1e1500 */
[----:B---3--:R-:W3:Y:S04]  /*43060*/  @P4 LDG.E.U16 R81, desc[UR6][R26.64] ;  /* 0x000000061a514981 */ /* 0x008ee8000c1e1500 */
[----:B--2---:R-:W2:Y:S04]  /*43070*/  @P4 LDG.E.U16 R29, desc[UR6][R18.64] ;  /* 0x00000006121d4981 */ /* 0x004ea8000c1e1500 */
[----:B------:R-:W2:Y:S04]  /*43080*/  @P4 LDG.E.U16 R3, desc[UR6][R64.64] ;  /* 0x0000000640034981 */ /* 0x000ea8000c1e1500 */
[----:B------:R0:W-:Y:S04]  /*43090*/  @P5 STL [R1+0x125c], R93 ;  /* 0x00125c5d01005387 */ /* 0x0001e80000100800 */
[----:B------:R-:W2:Y:S04]  /*430a0*/  LDL R36, [R1+0x122c] ;  /* 0x00122c0001247983 */ /* 0x000ea80000100800 */
[----:B------:R-:W2:Y:S04]  /*430b0*/  LDL R37, [R1+0x1228] ;  /* 0x0012280001257983 */ /* 0x000ea80000100800 */
[----:B------:R-:W2:Y:S04]  /*430c0*/  @P4 LDG.E.U16 R80, desc[UR6][R72.64] ;  /* 0x0000000648504981 */ /* 0x000ea8000c1e1500 */
[----:B0-----:R-:W2:Y:S04]  /*430d0*/  LDL R93, [R1+0x1230] ;  /* 0x00123000015d7983 */ /* 0x001ea80000100800 */
[----:B------:R-:W2:Y:S01]  /*430e0*/  @P3 LDG.E.U16 R51, desc[UR6][R84.64] ;  /* 0x0000000654333981 */ /* 0x000ea2000c1e1500 */
[----:B------:R-:W-:-:S03]  /*430f0*/  ISETP.GT.AND P1, PT, R4, 0x34, PT ;  /* 0x000000340400780c */ /* 0x000fc60003f24270 */
[----:B------:R-:W2:Y:S04]  /*43100*/  @P3 LDG.E.U16 R50, desc[UR6][R66.64] ;  /* 0x0000000642323981 */ /* 0x000ea8000c1e1500 */
[----:B------:R-:W2:Y:S04]  /*43110*/  @P3 LDG.E.U16 R5, desc[UR6][R82.64] ;  /* 0x0000000652053981 */ /* 0x000ea8000c1e1500 */
[----:B------:R-:W2:Y:S04]  /*43120*/  @P3 LDG.E.U16 R71, desc[UR6][R12.64] ;  /* 0x000000060c473981 */ /* 0x000ea8000c1e1500 */
[----:B------:R-:W2:Y:S04]  /*43130*/  @P1 LDG.E.U16 R0, desc[UR6][R8.64] ;  /* 0x0000000608001981 */ /* 0x000ea8000c1e1500 */
[----:B----4-:R0:W-:Y:S04]  /*43140*/  @P5 STL [R1+0x1258], R70 ;  /* 0x0012584601005387 */ /* 0x0101e80000100800 */
[----:B0-----:R-:W4:Y:S04]  /*43150*/  LDL R70, [R1+0x1224] ;  /* 0x0012240001467983 */ /* 0x001f280000100800 */
[----:B------:R0:W-:Y:S04]  /*43160*/  @P5 STL [R1+0x1260], R28 ;  /* 0x0012601c01005387 */ /* 0x0001e80000100800 */
[----:B------:R1:W-:Y:S04]  /*43170*/  @P5 STL [R1+0x1264], R2 ;  /* 0x0012640201005387 */ /* 0x0003e80000100800 */
[----:B------:R-:W4:Y:S04]  /*43180*/  LDL.LU.64 R26, [R1+0x2fc0] ;  /* 0x002fc000011a7983 */ /* 0x000f280000300a00 */
[----:B0-----:R-:W4:Y:S04]  /*43190*/  LDL R28, [R1+0x121c] ;  /* 0x00121c00011c7983 */ /* 0x001f280000100800 */
[----:B-1----:R-:W4:Y:S04]  /*431a0*/  LDL R2, [R1+0x1220] ;  /* 0x0012200001027983 */ /* 0x002f280000100800 */
[----:B---3--:R0:W-:Y:S04]  /*431b0*/  @P4 STL [R1+0x1254], R81 ;  /* 0x0012545101004387 */ /* 0x0081e80000100800 */
[----:B0-----:R-:W3:Y:S04]  /*431c0*/  LDL R81, [R1+0x1218] ;  /* 0x0012180001517983 */ /* 0x001ee80000100800 */
[----:B------:R-:W3:Y:S04]  /*431d0*/  LDL.LU.64 R64, [R1+0x2fb8] ;  /* 0x002fb80001407983 */ /* 0x000ee80000300a00 */
[----:B------:R-:W3:Y:S04]  /*431e0*/  LDL.LU.64 R18, [R1+0x2fb0] ;  /* 0x002fb00001127983 */ /* 0x000ee80000300a00 */
[----:B------:R-:W3:Y:S04]  /*431f0*/  LDL.LU.64 R72, [R1+0x2fa8] ;  /* 0x002fa80001487983 */ /* 0x000ee80000300a00 */
[----:B--2---:R-:W2:Y:S04]  /*43200*/  @P1 LDG.E.U16 R36, desc[UR6][R56.64] ;  /* 0x0000000638241981 */ /* 0x004ea8000c1e1500 */
[----:B------:R-:W2:Y:S04]  /*43210*/  @P1 LDG.E.U16 R37, desc[UR6][R58.64] ;  /* 0x000000063a251981 */ /* 0x000ea8000c1e1500 */
[----:B------:R0:W-:Y:S04]  /*43220*/  @P4 STL [R1+0x1248], R80 ;  /* 0x0012485001004387 */ /* 0x0001e80000100800 */
[----:B------:R-:W2:Y:S04]  /*43230*/  @P1 LDG.E.U16 R93, desc[UR6][R32.64] ;  /* 0x00000006205d1981 */ /* 0x000ea8000c1e1500 */
[----:B0-----:R-:W2:Y:S04]  /*43240*/  LDL R80, [R1+0x1654] ;  /* 0x0016540001507983 */ /* 0x001ea80000100800 */
[----:B------:R-:W-:Y:S04]  /*43250*/  @P4 STL [R1+0x124c], R29 ;  /* 0x00124c1d01004387 */ /* 0x000fe80000100800 */
[----:B------:R-:W-:Y:S04]  /*43260*/  @P4 STL [R1+0x1250], R3 ;  /* 0x0012500301004387 */ /* 0x000fe80000100800 */
[----:B------:R-:W2:Y:S04]  /*43270*/  LDL R86, [R1+0x1650] ;  /* 0x0016500001567983 */ /* 0x000ea80000100800 */
[----:B------:R-:W2:Y:S04]  /*43280*/  LDL R84, [R1+0x164c] ;  /* 0x00164c0001547983 */ /* 0x000ea80000100800 */
[----:B------:R0:W-:Y:S04]  /*43290*/  @P3 STL [R1+0x1244], R51 ;  /* 0x0012443301003387 */ /* 0x0001e80000100800 */
[----:B0-----:R-:W2:Y:S01]  /*432a0*/  LDL R51, [R1+0x1648] ;  /* 0x0016480001337983 */ /* 0x001ea20000100800 */
[----:B------:R-:W-:-:S03]  /*432b0*/  ISETP.GT.AND P5, PT, R4, 0x35, PT ;  /* 0x000000350400780c */ /* 0x000fc60003fa4270 */
[----:B------:R-:W2:Y:S04]  /*432c0*/  LDL.LU.64 R66, [R1+0x2fa0] ;  /* 0x002fa00001427983 */ /* 0x000ea80000300a00 */
[----:B------:R-:W2:Y:S04]  /*432d0*/  LDL.LU.64 R82, [R1+0x2f98] ;  /* 0x002f980001527983 */ /* 0x000ea80000300a00 */
[----:B------:R-:W2:Y:S04]  /*432e0*/  LDL R3, [R1+0x1644] ;  /* 0x0016440001037983 */ /* 0x000ea80000100800 */
[----:B------:R-:W2:Y:S04]  /*432f0*/  LDL R85, [R1+0x1640] ;  /* 0x0016400001557983 */ /* 0x000ea80000100800 */
[----:B------:R0:W-:Y:S01]  /*43300*/  @P3 STL [R1+0x1240], R50 ;  /* 0x0012403201003387 */ /* 0x0001e20000100800 */
[----:B------:R-:W-:-:S03]  /*43310*/  ISETP.GT.AND P4, PT, R4, 0x36, PT ;  /* 0x000000360400780c */ /* 0x000fc60003f84270 */
[----:B0-----:R-:W2:Y:S04]  /*43320*/  LDL R50, [R1+0x163c] ;  /* 0x00163c0001327983 */ /* 0x001ea80000100800 */
[----:B------:R0:W-:Y:S04]  /*43330*/  @P3 STL [R1+0x123c], R5 ;  /* 0x00123c0501003387 */ /* 0x0001e80000100800 */
[----:B0-----:R-:W2:Y:S04]  /*43340*/  LDL R5, [R1+0x1638] ;  /* 0x0016380001057983 */ /* 0x001ea80000100800 */
[----:B------:R-:W2:Y:S04]  /*43350*/  LDL.LU.64 R12, [R1+0x2f90] ;  /* 0x002f9000010c7983 */ /* 0x000ea80000300a00 */
[----:B------:R0:W-:Y:S04]  /*43360*/  @P3 STL [R1+0x1238], R71 ;  /* 0x0012384701003387 */ /* 0x0001e80000100800 */
[----:B------:R-:W2:Y:S04]  /*43370*/  LDL.LU.64 R8, [R1+0x2f88] ;  /* 0x002f880001087983 */ /* 0x000ea80000300a00 */
[----:B------:R-:W2:Y:S04]  /*43380*/  LDL R29, [R1+0x1214] ;  /* 0x00121400011d7983 */ /* 0x000ea80000100800 */
[----:B0-----:R-:W2:Y:S04]  /*43390*/  LDL R71, [R1+0x1210] ;  /* 0x0012100001477983 */ /* 0x001ea80000100800 */
[----:B------:R0:W-:Y:S04]  /*433a0*/  @P1 STL [R1+0x1234], R0 ;  /* 0x0012340001001387 */ /* 0x0001e80000100800 */
[----:B0-----:R-:W2:Y:S04]  /*433b0*/  LDL R0, [R1+0x120c] ;  /* 0x00120c0001007983 */ /* 0x001ea80000100800 */
[----:B------:R-:W2:Y:S04]  /*433c0*/  LDL.LU.64 R32, [R1+0x2f80] ;  /* 0x002f800001207983 */ /* 0x000ea80000300a00 */
[----:B----4-:R-:W4:Y:S04]  /*433d0*/  @P5 LDG.E.U16 R70, desc[UR6][R34.64] ;  /* 0x0000000622465981 */ /* 0x010f28000c1e1500 */
[----:B------:R-:W4:Y:S04]  /*433e0*/  @P5 LDG.E.U16 R28, desc[UR6][R30.64] ;  /* 0x000000061e1c5981 */ /* 0x000f28000c1e1500 */
[----:B------:R-:W4:Y:S04]  /*433f0*/  @P5 LDG.E.U16 R2, desc[UR6][R40.64] ;  /* 0x0000000628025981 */ /* 0x000f28000c1e1500 */
[----:B---3--:R-:W3:Y:S04]  /*43400*/  @P5 LDG.E.U16 R81, desc[UR6][R42.64] ;  /* 0x000000062a515981 */ /* 0x008ee8000c1e1500 */
[----:B--2---:R0:W-:Y:S04]  /*43410*/  @P1 STL [R1+0x1230], R93 ;  /* 0x0012305d01001387 */ /* 0x0041e80000100800 */
[----:B------:R-:W2:Y:S04]  /*43420*/  @P4 LDG.E.U16 R80, desc[UR6][R60.64] ;  /* 0x000000063c504981 */ /* 0x000ea8000c1e1500 */
[----:B0-----:R-:W2:Y:S04]  /*43430*/  LDL R93, [R1+0x1208] ;  /* 0x00120800015d7983 */ /* 0x001ea80000100800 */
[----:B------:R-:W2:Y:S04]  /*43440*/  LDL.LU.64 R56, [R1+0x2f78] ;  /* 0x002f780001387983 */ /* 0x000ea80000300a00 */
[----:B------:R-:W2:Y:S04]  /*43450*/  @P4 LDG.E.U16 R51, desc[UR6][R62.64] ;  /* 0x000000063e334981 */ /* 0x000ea8000c1e1500 */
[----:B------:R0:W-:Y:S04]  /*43460*/  @P1 STL [R1+0x122c], R36 ;  /* 0x00122c2401001387 */ /* 0x0001e80000100800 */
[----:B------:R-:W2:Y:S04]  /*43470*/  @P4 LDG.E.U16 R84, desc[UR6][R14.64] ;  /* 0x000000060e544981 */ /* 0x000ea8000c1e1500 */
[----:B------:R-:W2:Y:S04]  /*43480*/  @P4 LDG.E.U16 R86, desc[UR6][R68.64] ;  /* 0x0000000644564981 */ /* 0x000ea8000c1e1500 */
[----:B0-----:R-:W2:Y:S04]  /*43490*/  LDL.LU R36, [R1+0x2f70] ;  /* 0x002f700001247983 */ /* 0x001ea80000300800 */
[----:B------:R-:W2:Y:S04]  /*434a0*/  LDL.LU.64 R58, [R1+0x2f68] ;  /* 0x002f6800013a7983 */ /* 0x000ea80000300a00 */
[----:B------:R0:W-:Y:S04]  /*434b0*/  @P1 STL [R1+0x1228], R37 ;  /* 0x0012282501001387 */ /* 0x0001e80000100800 */
[----:B0-----:R-:W2:Y:S04]  /*434c0*/  LDL.LU R37, [R1+0x2f60] ;  /* 0x002f600001257983 */ /* 0x001ea80000300800 */
[----:B------:R-:W2:Y:S01]  /*434d0*/  LDL.LU.64 R34, [R1+0x2f58] ;  /* 0x002f580001227983 */ /* 0x000ea20000300a00 */
[----:B------:R-:W-:-:S02]  /*434e0*/  ISETP.GT.AND P3, PT, R4, 0x37, PT ;  /* 0x000000370400780c */ /* 0x000fc40003f64270 */
[----:B------:R-:W-:-:S11]  /*434f0*/  ISETP.GT.AND P1, PT, R4, 0x38, PT ;  /* 0x000000380400780c */ /* 0x000fd60003f24270 */
[----:B------:R-:W2:Y:S04]  /*43500*/  @P3 LDG.E.U16 R50, desc[UR6][R24.64] ;  /* 0x0000000618323981 */ /* 0x000ea8000c1e1500 */
[----:B------:R-:W2:Y:S04]  /*43510*/  @P3 LDG.E.U16 R5, desc[UR6][R54.64] ;  /* 0x0000000636053981 */ /* 0x000ea8000c1e1500 */
[----:B------:R-:W2:Y:S04]  /*43520*/  @P3 LDG.E.U16 R85, desc[UR6][R22.64] ;  /* 0x0000000616553981 */ /* 0x000ea8000c1e1500 */
[----:B------:R-:W2:Y:S04]  /*43530*/  @P3 LDG.E.U16 R3, desc[UR6][R78.64] ;  /* 0x000000064e033981 */ /* 0x000ea8000c1e1500 */
[----:B------:R-:W2:Y:S04]  /*43540*/  @P1 LDG.E.U16 R29, desc[UR6][R74.64] ;  /* 0x000000064a1d1981 */ /* 0x000ea8000c1e1500 */
[----:B------:R-:W2:Y:S04]  /*43550*/  @P1 LDG.E.U16 R71, desc[UR6][R10.64] ;  /* 0x000000060a471981 */ /* 0x000ea8000c1e1500 */
[----:B------:R-:W2:Y:S04]  /*43560*/  @P1 LDG.E.U16 R0, desc[UR6][R46.64] ;  /* 0x000000062e001981 */ /* 0x000ea8000c1e1500 */
[----:B----4-:R0:W-:Y:S04]  /*43570*/  @P5 STL [R1+0x1224], R70 ;  /* 0x0012244601005387 */ /* 0x0101e80000100800 */
[----:B0-----:R-:W4:Y:S04]  /*43580*/  LDL R70, [R1+0x1204] ;  /* 0x0012040001467983 */ /* 0x001f280000100800 */
[----:B------:R-:W4:Y:S04]  /*43590*/  LDL.LU.64 R40, [R1+0x2f50] ;  /* 0x002f500001287983 */ /* 0x000f280000300a00 */
[----:B------:R-:W4:Y:S04]  /*435a0*/  LDL.LU.64 R30, [R1+0x2f48] ;  /* 0x002f4800011e7983 */ /* 0x000f280000300a00 */
[----:B------:R-:W4:Y:S04]  /*435b0*/  LDL.LU.64 R42, [R1+0x2f40] ;  /* 0x002f4000012a7983 */ /* 0x000f280000300a00 */
[----:B------:R0:W-:Y:S04]  /*435c0*/  @P5 STL [R1+0x1220], R2 ;  /* 0x0012200201005387 */ /* 0x0001e80000100800 */
[----:B0-----:R-:W4:Y:S04]  /*435d0*/  LDL R2, [R1+0x1200] ;  /* 0x0012000001027983 */ /* 0x001f280000100800 */
[----:B------:R0:W-:Y:S04]  /*435e0*/  @P5 STL [R1+0x121c], R28 ;  /* 0x00121c1c01005387 */ /* 0x0001e80000100800 */
[----:B0-----:R-:W4:Y:S04]  /*435f0*/  LDL R28, [R1+0x11fc] ;  /* 0x0011fc00011c7983 */ /* 0x001f280000100800 */
[----:B---3--:R0:W-:Y:S04]  /*43600*/  @P5 STL [R1+0x1218], R81 ;  /* 0x0012185101005387 */ /* 0x0081e80000100800 */
[----:B0-----:R-:W3:Y:S04]  /*43610*/  LDL R81, [R1+0x11f8] ;  /* 0x0011f80001517983 */ /* 0x001ee80000100800 */
[----:B------:R-:W3:Y:S04]  /*43620*/  LDL.LU.64 R60, [R1+0x2f38] ;  /* 0x002f3800013c7983 */ /* 0x000ee80000300a00 */
[----:B--2---:R0:W-:Y:S04]  /*43630*/  @P4 STL [R1+0x1654], R80 ;  /* 0x0016545001004387 */ /* 0x0041e80000100800 */
[----:B------:R-:W2:Y:S04]  /*43640*/  @P1 LDG.E.U16 R93, desc[UR6][R16.64] ;  /* 0x00000006105d1981 */ /* 0x000ea8000c1e1500 */
[----:B0-----:R-:W2:Y:S04]  /*43650*/  LDL R80, [R1+0x11f4] ;  /* 0x0011f40001507983 */ /* 0x001ea80000100800 */
[----:B------:R-:W2:Y:S04]  /*43660*/  LDL.LU.64 R68, [R1+0x2f30] ;  /* 0x002f300001447983 */ /* 0x000ea80000300a00 */
[----:B------:R-:W2:Y:S04]  /*43670*/  LDL.LU.64 R14, [R1+0x2f28] ;  /* 0x002f2800010e7983 */ /* 0x000ea80000300a00 */
[----:B------:R-:W2:Y:S04]  /*43680*/  LDL.LU.64 R62, [R1+0x2f20] ;  /* 0x002f2000013e7983 */ /* 0x000ea80000300a00 */
[----:B------:R0:W-:Y:S04]  /*43690*/  @P4 STL [R1+0x1648], R51 ;  /* 0x0016483301004387 */ /* 0x0001e80000100800 */
[----:B0-----:R-:W2:Y:S01]  /*436a0*/  LDL R51, [R1+0x11f0] ;  /* 0x0011f00001337983 */ /* 0x001ea20000100800 */
[----:B------:R-:W-:-:S03]  /*436b0*/  ISETP.GT.AND P5, PT, R4, 0x39, PT ;  /* 0x000000390400780c */ /* 0x000fc60003fa4270 */
[----:B------:R-:W-:Y:S04]  /*436c0*/  @P4 STL [R1+0x164c], R84 ;  /* 0x00164c5401004387 */ /* 0x000fe80000100800 */
[----:B------:R-:W-:Y:S04]  /*436d0*/  @P4 STL [R1+0x1650], R86 ;  /* 0x0016505601004387 */ /* 0x000fe80000100800 */
[----:B------:R-:W2:Y:S04]  /*436e0*/  LDL.LU.64 R78, [R1+0x2f18] ;  /* 0x002f1800014e7983 */ /* 0x000ea80000300a00 */
[----:B------:R-:W2:Y:S04]  /*436f0*/  LDL.LU.64 R22, [R1+0x2f10] ;  /* 0x002f100001167983 */ /* 0x000ea80000300a00 */
[----:B------:R-:W2:Y:S04]  /*43700*/  LDL.LU.64 R24, [R1+0x2f08] ;  /* 0x002f080001187983 */ /* 0x000ea80000300a00 */
[----:B------:R-:W2:Y:S01]  /*43710*/  LDL.LU.64 R54, [R1+0x2f00] ;  /* 0x002f000001367983 */ /* 0x000ea20000300a00 */
[----:B------:R-:W-:-:S03]  /*43720*/  ISETP.GT.AND P4, PT, R4, 0x3a, PT ;  /* 0x0000003a0400780c */ /* 0x000fc60003f84270 */
[----:B------:R0:W-:Y:S04]  /*43730*/  @P3 STL [R1+0x163c], R50 ;  /* 0x00163c3201003387 */ /* 0x0001e80000100800 */
[----:B0-----:R-:W2:Y:S04]  /*43740*/  LDL R50, [R1+0x11ec] ;  /* 0x0011ec0001327983 */ /* 0x001ea80000100800 */
[----:B------:R0:W-:Y:S04]  /*43750*/  @P3 STL [R1+0x1638], R5 ;  /* 0x0016380501003387 */ /* 0x0001e80000100800 */
[----:B0-----:R-:W2:Y:S04]  /*43760*/  LDL R5, [R1+0x11e8] ;  /* 0x0011e80001057983 */ /* 0x001ea80000100800 */
[----:B------:R-:W-:Y:S04]  /*43770*/  @P3 STL [R1+0x1640], R85 ;  /* 0x0016405501003387 */ /* 0x000fe80000100800 */
[----:B------:R-:W-:Y:S04]  /*43780*/  @P3 STL [R1+0x1644], R3 ;  /* 0x0016440301003387 */ /* 0x000fe80000100800 */
[----:B------:R-:W2:Y:S04]  /*43790*/  LDL.LU.64 R74, [R1+0x2ef8] ;  /* 0x002ef800014a7983 */ /* 0x000ea80000300a00 */
[----:B------:R-:W2:Y:S04]  /*437a0*/  LDL.LU.64 R10, [R1+0x2ef0] ;  /* 0x002ef000010a7983 */ /* 0x000ea80000300a00 */
[----:B------:R-:W2:Y:S04]  /*437b0*/  LDL.LU.64 R46, [R1+0x2ee8] ;  /* 0x002ee800012e7983 */ /* 0x000ea80000300a00 */
[----:B------:R0:W-:Y:S04]  /*437c0*/  @P1 STL [R1+0x120c], R0 ;  /* 0x00120c0001001387 */ /* 0x0001e80000100800 */
[----:B------:R-:W2:Y:S04]  /*437d0*/  LDL R16, [R1+0x11e0] ;  /* 0x0011e00001107983 */ /* 0x000ea80000100800 */
[----:B0-----:R-:W2:Y:S04]  /*437e0*/  LDL R0, [R1+0x11e4] ;  /* 0x0011e40001007983 */ /* 0x001ea80000100800 */
[----:B----4-:R-:W4:Y:S04]  /*437f0*/  @P5 LDG.E.U16 R70, desc[UR6][R6.64] ;  /* 0x0000000606465981 */ /* 0x010f28000c1e1500 */
[----:B------:R-:W4:Y:S04]  /*43800*/  @P5 LDG.E.U16 R2, desc[UR6][R76.64] ;  /* 0x000000064c025981 */ /* 0x000f28000c1e1500 */
[----:B------:R-:W4:Y:S04]  /*43810*/  @P5 LDG.E.U16 R28, desc[UR6][R52.64] ;  /* 0x00000006341c5981 */ /* 0x000f28000c1e1500 */
[----:B---3--:R-:W3:Y:S04]  /*43820*/  @P5 LDG.E.U16 R81, desc[UR6][R38.64] ;  /* 0x0000000626515981 */ /* 0x008ee8000c1e1500 */
[----:B--2---:R0:W-:Y:S04]  /*43830*/  @P1 STL [R1+0x1208], R93 ;  /* 0x0012085d01001387 */ /* 0x0041e80000100800 */
[----:B------:R-:W2:Y:S04]  /*43840*/  LDL R17, [R1+0x11d8] ;  /* 0x0011d80001117983 */ /* 0x000ea80000100800 */
[----:B------:R-:W2:Y:S04]  /*43850*/  @P4 LDG.E.U16 R80, desc[UR6][R48.64] ;  /* 0x0000000630504981 */ /* 0x000ea8000c1e1500 */
[----:B0-----:R-:W2:Y:S04]  /*43860*/  LDL R93, [R1+0x11dc] ;  /* 0x0011dc00015d7983 */ /* 0x001ea80000100800 */
[----:B------:R-:W2:Y:S04]  /*43870*/  @P4 LDG.E.U16 R51, desc[UR6][R20.64] ;  /* 0x0000000614334981 */ /* 0x000ea8000c1e1500 */
[----:B------:R0:W-:Y:S04]  /*43880*/  @P1 STL [R1+0x1210], R71 ;  /* 0x0012104701001387 */ /* 0x0001e80000100800 */
[----:B------:R1:W-:Y:S04]  /*43890*/  @P1 STL [R1+0x1214], R29 ;  /* 0x0012141d01001387 */ /* 0x0003e80000100800 */
[----:B------:R-:W2:Y:S04]  /*438a0*/  LDL.LU.64 R6, [R1+0x2ee0] ;  /* 0x002ee00001067983 */ /* 0x000ea80000300a00 */
[----:B------:R-:W2:Y:S04]  /*438b0*/  LDL R85, [R1+0x11d4] ;  /* 0x0011d40001557983 */ /* 0x000ea80000100800 */
[----:B0-----:R-:W2:Y:S04]  /*438c0*/  LDL R71, [R1+0x11cc] ;  /* 0x0011cc0001477983 */ /* 0x001ea80000100800 */
[----:B-1----:R-:W2:Y:S01]  /*438d0*/  LDL R29, [R1+0x11d0] ;  /* 0x0011d000011d7983 */ /* 0x002ea20000100800 */
[----:B------:R-:W-:-:S03]  /*438e0*/  ISETP.GT.AND P3, PT, R4, 0x3b, PT ;  /* 0x0000003b0400780c */ /* 0x000fc60003f64270 */
[----:B------:R-:W2:Y:S04]  /*438f0*/  @P4 LDG.E.U16 R50, desc[UR6][R44.64] ;  /* 0x000000062c324981 */ /* 0x000ea8000c1e1500 */
[----:B------:R-:W2:Y:S06]  /*43900*/  @P4 LDG.E.U16 R5, desc[UR6][R26.64] ;  /* 0x000000061a054981 */ /* 0x000eac000c1e1500 */
[----:B------:R-:W2:Y:S04]  /*43910*/  @P3 LDG.E.U16 R16, desc[UR6][R18.64] ;  /* 0x0000000612103981 */ /* 0x000ea8000c1e1500 */
[----:B------:R-:W2:Y:S04]  /*43920*/  @P3 LDG.E.U16 R0, desc[UR6][R64.64] ;  /* 0x0000000640003981 */ /* 0x000ea8000c1e1500 */
[----:B----4-:R0:W-:Y:S04]  /*43930*/  @P5 STL [R1+0x1204], R70 ;  /* 0x0012044601005387 */ /* 0x0101e80000100800 */
[----:B0-----:R-:W4:Y:S04]  /*43940*/  LDL R70, [R1+0x11c8] ;  /* 0x0011c80001467983 */ /* 0x001f280000100800 */
[----:B------:R-:W4:Y:S04]  /*43950*/  LDL.LU.64 R76, [R1+0x2ed8] ;  /* 0x002ed800014c7983 */ /* 0x000f280000300a00 */
[----:B------:R-:W4:Y:S04]  /*43960*/  LDL.LU.64 R52, [R1+0x2ed0] ;  /* 0x002ed00001347983 */ /* 0x000f280000300a00 */
[----:B------:R-:W4:Y:S04]  /*43970*/  LDL.LU.64 R38, [R1+0x2ec8] ;  /* 0x002ec80001267983 */ /* 0x000f280000300a00 */
[----:B---3--:R0:W-:Y:S04]  /*43980*/  @P5 STL [R1+0x11f8], R81 ;  /* 0x0011f85101005387 */ /* 0x0081e80000100800 */
[----:B------:R1:W-:Y:S04]  /*43990*/  @P5 STL [R1+0x11fc], R28 ;  /* 0x0011fc1c01005387 */ /* 0x0003e80000100800 */
[----:B------:R3:W-:Y:S04]  /*439a0*/  @P5 STL [R1+0x1200], R2 ;  /* 0x0012000201005387 */ /* 0x0007e80000100800 */
[----:B------:R-:W4:Y:S04]  /*439b0*/  LDL R48, [R1+0x11c4] ;  /* 0x0011c40001307983 */ /* 0x000f280000100800 */
[----:B------:R-:W4:Y:S04]  /*439c0*/  LDL R49, [R1+0x11c0] ;  /* 0x0011c00001317983 */ /* 0x000f280000100800 */
[----:B------:R-:W4:Y:S04]  /*439d0*/  LDL R86, [R1+0x11bc] ;  /* 0x0011bc0001567983 */ /* 0x000f280000100800 */
[----:B0-----:R-:W4:Y:S04]  /*439e0*/  LDL R81, [R1+0x11b8] ;  /* 0x0011b80001517983 */ /* 0x001f280000100800 */
[----:B------:R-:W4:Y:S04]  /*439f0*/  LDL.LU.64 R20, [R1+0x2ec0] ;  /* 0x002ec00001147983 */ /* 0x000f280000300a00 */
[----:B------:R-:W4:Y:S04]  /*43a00*/  LDL R84, [R1+0x1634] ;  /* 0x0016340001547983 */ /* 0x000f280000100800 */
[----:B-1----:R-:W4:Y:S01]  /*43a10*/  LDL R28, [R1+0x1630] ;  /* 0x00163000011c7983 */ /* 0x002f220000100800 */
[----:B------:R-:W-:-:S03]  /*43a20*/  ISETP.GT.AND P1, PT, R4, 0x3c, PT ;  /* 0x0000003c0400780c */ /* 0x000fc60003f24270 */
[----:B--2---:R-:W2:Y:S04]  /*43a30*/  @P3 LDG.E.U16 R17, desc[UR6][R66.64] ;  /* 0x0000000642113981 */ /* 0x004ea8000c1e1500 */
[----:B------:R0:W-:Y:S04]  /*43a40*/  @P4 STL [R1+0x11f4], R80 ;  /* 0x0011f45001004387 */ /* 0x0001e80000100800 */
[----:B---3--:R-:W3:Y:S04]  /*43a50*/  LDL.64 R2, [R1+0x6e8] ;  /* 0x0006e80001027983 */ /* 0x008ee80000100a00 */
[----:B------:R-:W2:Y:S04]  /*43a60*/  @P3 LDG.E.U16 R93, desc[UR6][R72.64] ;  /* 0x00000006485d3981 */ /* 0x000ea8000c1e1500 */
[----:B0-----:R-:W3:Y:S04]  /*43a70*/  LDL R80, [R1+0x162c] ;  /* 0x00162c0001507983 */ /* 0x001ee80000100800 */
[----:B------:R0:W-:Y:S04]  /*43a80*/  @P4 STL [R1+0x11f0], R51 ;  /* 0x0011f03301004387 */ /* 0x0001e80000100800 */
[----:B------:R-:W3:Y:S04]  /*43a90*/  @P1 LDG.E.U16 R85, desc[UR6][R82.64] ;  /* 0x0000000652551981 */ /* 0x000ee8000c1e1500 */
[----:B0-----:R-:W3:Y:S04]  /*43aa0*/  LDL R51, [R1+0x1628] ;  /* 0x0016280001337983 */ /* 0x001ee80000100800 */
[----:B------:R-:W3:Y:S04]  /*43ab0*/  @P1 LDG.E.U16 R29, desc[UR6][R12.64] ;  /* 0x000000060c1d1981 */ /* 0x000ee8000c1e1500 */
[----:B------:R-:W3:Y:S01]  /*43ac0*/  @P1 LDG.E.U16 R71, desc[UR6][R8.64] ;  /* 0x0000000608471981 */ /* 0x000ee2000c1e1500 */
[----:B------:R-:W-:-:S03]  /*43ad0*/  ISETP.GT.AND P5, PT, R4, 0x3d, PT ;  /* 0x0000003d0400780c */ /* 0x000fc60003fa4270 */
[----:B------:R-:W3:Y:S04]  /*43ae0*/  LDL.LU.64 R44, [R1+0x2eb8] ;  /* 0x002eb800012c7983 */ /* 0x000ee80000300a00 */
[----:B------:R-:W3:Y:S04]  /*43af0*/  LDL.LU.64 R26, [R1+0x2eb0] ;  /* 0x002eb000011a7983 */ /* 0x000ee80000300a00 */
[----:B------:R0:W-:Y:S04]  /*43b00*/  @P4 STL [R1+0x11ec], R50 ;  /* 0x0011ec3201004387 */ /* 0x0001e80000100800 */
[----:B0-----:R-:W3:Y:S04]  /*43b10*/  LDL R50, [R1+0x1624] ;  /* 0x0016240001327983 */ /* 0x001ee80000100800 */
[----:B------:R0:W-:Y:S01]  /*43b20*/  @P4 STL [R1+0x11e8], R5 ;  /* 0x0011e80501004387 */ /* 0x0001e20000100800 */
[----:B------:R-:W-:-:S03]  /*43b30*/  ISETP.GT.AND P4, PT, R4, 0x3e, PT ;  /* 0x0000003e0400780c */ /* 0x000fc60003f84270 */
[----:B0-----:R-:W3:Y:S04]  /*43b40*/  LDL R5, [R1+0x1620] ;  /* 0x0016200001057983 */ /* 0x001ee80000100800 */
[----:B------:R-:W3:Y:S04]  /*43b50*/  LDL.LU.64 R64, [R1+0x2ea8] ;  /* 0x002ea80001407983 */ /* 0x000ee80000300a00 */
[----:B------:R0:W-:Y:S04]  /*43b60*/  @P3 STL [R1+0x11e4], R0 ;  /* 0x0011e40001003387 */ /* 0x0001e80000100800 */
[----:B0-----:R-:W3:Y:S04]  /*43b70*/  LDL R0, [R1+0x161c] ;  /* 0x00161c0001007983 */ /* 0x001ee80000100800 */
[----:B------:R-:W3:Y:S04]  /*43b80*/  LDL.LU.64 R18, [R1+0x2ea0] ;  /* 0x002ea00001127983 */ /* 0x000ee80000300a00 */
[----:B------:R0:W-:Y:S04]  /*43b90*/  @P3 STL [R1+0x11e0], R16 ;  /* 0x0011e01001003387 */ /* 0x0001e80000100800 */
[----:B0-----:R-:W3:Y:S04]  /*43ba0*/  LDL.LU R16, [R1+0x2e98] ;  /* 0x002e980001107983 */ /* 0x001ee80000300800 */
[----:B------:R-:W3:Y:S04]  /*43bb0*/  LDL.LU.64 R72, [R1+0x2e90] ;  /* 0x002e900001487983 */ /* 0x000ee80000300a00 */
[----:B----4-:R-:W4:Y:S04]  /*43bc0*/  @P1 LDG.E.U16 R70, desc[UR6][R32.64] ;  /* 0x0000000620461981 */ /* 0x010f28000c1e1500 */
[----:B------:R-:W4:Y:S04]  /*43bd0*/  @P5 LDG.E.U16 R48, desc[UR6][R56.64] ;  /* 0x0000000638305981 */ /* 0x000f28000c1e1500 */
[----:B------:R-:W4:Y:S04]  /*43be0*/  @P5 LDG.E.U16 R49, desc[UR6][R58.64] ;  /* 0x000000063a315981 */ /* 0x000f28000c1e1500 */
[----:B------:R-:W4:Y:S04]  /*43bf0*/  @P5 LDG.E.U16 R86, desc[UR6][R36.64] ;  /* 0x0000000624565981 */ /* 0x000f28000c1e1500 */
[----:B------:R-:W4:Y:S04]  /*43c00*/  @P5 LDG.E.U16 R81, desc[UR6][R34.64] ;  /* 0x0000000622515981 */ /* 0x000f28000c1e1500 */
[----:B------:R-:W4:Y:S04]  /*43c10*/  @P4 LDG.E.U16 R28, desc[UR6][R30.64] ;  /* 0x000000061e1c4981 */ /* 0x000f28000c1e1500 */
[----:B------:R-:W4:Y:S04]  /*43c20*/  @P4 LDG.E.U16 R84, desc[UR6][R40.64] ;  /* 0x0000000628544981 */ /* 0x000f28000c1e1500 */
[----:B--2---:R0:W-:Y:S04]  /*43c30*/  @P3 STL [R1+0x11dc], R93 ;  /* 0x0011dc5d01003387 */ /* 0x0041e80000100800 */
[----:B---3--:R-:W2:Y:S04]  /*43c40*/  @P4 LDG.E.U16 R80, desc[UR6][R42.64] ;  /* 0x000000062a504981 */ /* 0x008ea8000c1e1500 */
[----:B0-----:R-:W3:Y:S04]  /*43c50*/  LDL R93, [R1+0x1618] ;  /* 0x00161800015d7983 */ /* 0x001ee80000100800 */
[----:B------:R-:W2:Y:S04]  /*43c60*/  LDL.LU.64 R66, [R1+0x2e88] ;  /* 0x002e880001427983 */ /* 0x000ea80000300a00 */
[----:B------:R-:W2:Y:S04]  /*43c70*/  @P4 LDG.E.U16 R51, desc[UR6][R2.64] ;  /* 0x0000000602334981 */ /* 0x000ea8000c1e1500 */
[----:B------:R0:W-:Y:S04]  /*43c80*/  @P3 STL [R1+0x11d8], R17 ;  /* 0x0011d81101003387 */ /* 0x0001e80000100800 */
[----:B0-----:R-:W2:Y:S04]  /*43c90*/  LDL.LU R17, [R1+0x2e80] ;  /* 0x002e800001117983 */ /* 0x001ea80000300800 */
[----:B------:R-:W2:Y:S04]  /*43ca0*/  LDL.LU.64 R82, [R1+0x2e78] ;  /* 0x002e780001527983 */ /* 0x000ea80000300a00 */
[----:B------:R-:W2:Y:S04]  /*43cb0*/  LDL.LU.64 R12, [R1+0x2e70] ;  /* 0x002e7000010c7983 */ /* 0x000ea80000300a00 */
[----:B------:R-:W2:Y:S04]  /*43cc0*/  LDL.LU.64 R8, [R1+0x2e68] ;  /* 0x002e680001087983 */ /* 0x000ea80000300a00 */
[----:B------:R-:W2:Y:S04]  /*43cd0*/  LDL.LU.64 R32, [R1+0x2e60] ;  /* 0x002e600001207983 */ /* 0x000ea80000300a00 */
[----:B------:R0:W-:Y:S04]  /*43ce0*/  @P1 STL [R1+0x11d4], R85 ;  /* 0x0011d45501001387 */ /* 0x0001e80000100800 */
[----:B0-----:R-:W2:Y:S04]  /*43cf0*/  LDL R85, [R1+0x11b4] ;  /* 0x0011b40001557983 */ /* 0x001ea80000100800 */
[----:B------:R0:W-:Y:S04]  /*43d00*/  @P1 STL [R1+0x11d0], R29 ;  /* 0x0011d01d01001387 */ /* 0x0001e80000100800 */
[----:B0-----:R-:W2:Y:S04]  /*43d10*/  LDL R29, [R1+0x11b0] ;  /* 0x0011b000011d7983 */ /* 0x001ea80000100800 */
[----:B------:R0:W-:Y:S04]  /*43d20*/  @P1 STL [R1+0x11cc], R71 ;  /* 0x0011cc4701001387 */ /* 0x0001e80000100800 */
[----:B0-----:R-:W2:Y:S01]  /*43d30*/  LDL R71, [R1+0x11ac] ;  /* 0x0011ac0001477983 */ /* 0x001ea20000100800 */
[----:B------:R-:W-:-:S13]  /*43d40*/  ISETP.GT.AND P3, PT, R4, 0x3f, PT ;  /* 0x0000003f0400780c */ /* 0x000fda0003f64270 */
[----:B------:R-:W2:Y:S04]  /*43d50*/  @P3 LDG.E.U16 R50, desc[UR6][R60.64] ;  /* 0x000000063c323981 */ /* 0x000ea8000c1e1500 */
[----:B------:R-:W2:Y:S04]  /*43d60*/  @P3 LDG.E.U16 R5, desc[UR6][R68.64] ;  /* 0x0000000644053981 */ /* 0x000ea8000c1e1500 */
[----:B------:R-:W2:Y:S04]  /*43d70*/  @P3 LDG.E.U16 R0, desc[UR6][R14.64] ;  /* 0x000000060e003981 */ /* 0x000ea8000c1e1500 */
[----:B----4-:R0:W-:Y:S04]  /*43d80*/  @P1 STL [R1+0x11c8], R70 ;  /* 0x0011c84601001387 */ /* 0x0101e80000100800 */
[----:B0-----:R-:W4:Y:S04]  /*43d90*/  LDL R70, [R1+0x11a8] ;  /* 0x0011a80001467983 */ /* 0x001f280000100800 */
[----:B------:R-:W4:Y:S04]  /*43da0*/  LDL.LU.64 R56, [R1+0x2e58] ;  /* 0x002e580001387983 */ /* 0x000f280000300a00 */
        /* <DEDUP_REMOVED lines=8> */
[----:B---3--:R-:W3:Y:S04]  /*43e30*/  @P3 LDG.E.U16 R93, desc[UR6][R62.64] ;  /* 0x000000063e5d3981 */ /* 0x008ee8000c1e1500 */
[----:B0-----:R-:W3:Y:S04]  /*43e40*/  LDL R81, [R1+0x11a4] ;  /* 0x0011a40001517983 */ /* 0x001ee80000100800 */
[----:B------:R-:W-:Y:S04]  /*43e50*/  @P5 STL [R1+0x11bc], R86 ;  /* 0x0011bc5601005387 */ /* 0x000fe80000100800 */
[----:B------:R-:W3:Y:S04]  /*43e60*/  LDL.LU.64 R40, [R1+0x2e28] ;  /* 0x002e280001287983 */ /* 0x000ee80000300a00 */
[----:B------:R-:W3:Y:S04]  /*43e70*/  LDL.LU.64 R30, [R1+0x2e20] ;  /* 0x002e2000011e7983 */ /* 0x000ee80000300a00 */
[----:B------:R-:W3:Y:S04]  /*43e80*/  LDL.LU.64 R42, [R1+0x2e18] ;  /* 0x002e1800012a7983 */ /* 0x000ee80000300a00 */
[----:B--2---:R0:W-:Y:S04]  /*43e90*/  @P4 STL [R1+0x162c], R80 ;  /* 0x00162c5001004387 */ /* 0x0041e80000100800 */
[----:B0-----:R-:W2:Y:S04]  /*43ea0*/  LDL R80, [R1+0x11a0] ;  /* 0x0011a00001507983 */ /* 0x001ea80000100800 */
[----:B------:R0:W-:Y:S04]  /*43eb0*/  @P4 STL [R1+0x1628], R51 ;  /* 0x0016283301004387 */ /* 0x0001e80000100800 */
[----:B------:R-:W-:Y:S04]  /*43ec0*/  @P4 STL [R1+0x1630], R28 ;  /* 0x0016301c01004387 */ /* 0x000fe80000100800 */
[----:B------:R-:W-:Y:S04]  /*43ed0*/  @P4 STL [R1+0x1634], R84 ;  /* 0x0016345401004387 */ /* 0x000fe80000100800 */
[----:B------:R-:W2:Y:S01]  /*43ee0*/  LDL.LU.64 R60, [R1+0x2e10] ;  /* 0x002e1000013c7983 */ /* 0x000ea20000300a00 */
[----:B------:R-:W-:-:S03]  /*43ef0*/  ISETP.GT.AND P1, PT, R4, 0x40, PT ;  /* 0x000000400400780c */ /* 0x000fc60003f24270 */
[----:B------:R-:W2:Y:S04]  /*43f00*/  LDL R68, [R1+0x1198] ;  /* 0x0011980001447983 */ /* 0x000ea80000100800 */
[----:B0-----:R-:W2:Y:S04]  /*43f10*/  LDL R51, [R1+0x119c] ;  /* 0x00119c0001337983 */ /* 0x001ea80000100800 */
[----:B------:R-:W2:Y:S04]  /*43f20*/  LDL.LU.64 R14, [R1+0x2e08] ;  /* 0x002e0800010e7983 */ /* 0x000ea80000300a00 */
[----:B------:R-:W2:Y:S04]  /*43f30*/  LDL R69, [R1+0x1194] ;  /* 0x0011940001457983 */ /* 0x000ea80000100800 */
[----:B------:R-:W2:Y:S04]  /*43f40*/  @P1 LDG.E.U16 R85, desc[UR6][R78.64] ;  /* 0x000000064e551981 */ /* 0x000ea8000c1e1500 */
[----:B------:R-:W2:Y:S04]  /*43f50*/  @P1 LDG.E.U16 R29, desc[UR6][R22.64] ;  /* 0x00000006161d1981 */ /* 0x000ea8000c1e1500 */
[----:B------:R-:W2:Y:S01]  /*43f60*/  @P1 LDG.E.U16 R71, desc[UR6][R24.64] ;  /* 0x0000000618471981 */ /* 0x000ea2000c1e1500 */
[----:B------:R-:W-:-:S03]  /*43f70*/  ISETP.GT.AND P5, PT, R4, 0x41, PT ;  /* 0x000000410400780c */ /* 0x000fc60003fa4270 */
[----:B------:R0:W-:Y:S04]  /*43f80*/  @P3 STL [R1+0x1624], R50 ;  /* 0x0016243201003387 */ /* 0x0001e80000100800 */
[----:B0-----:R-:W2:Y:S04]  /*43f90*/  LDL R50, [R1+0x1190] ;  /* 0x0011900001327983 */ /* 0x001ea80000100800 */
[----:B------:R-:W2:Y:S04]  /*43fa0*/  LDL.LU.64 R62, [R1+0x2e00] ;  /* 0x002e0000013e7983 */ /* 0x000ea80000300a00 */
[----:B------:R-:W2:Y:S04]  /*43fb0*/  LDL R28, [R1+0x118c] ;  /* 0x00118c00011c7983 */ /* 0x000ea80000100800 */
[----:B------:R-:W2:Y:S04]  /*43fc0*/  LDL R3, [R1+0x1188] ;  /* 0x0011880001037983 */ /* 0x000ea80000100800 */
[----:B------:R-:W2:Y:S04]  /*43fd0*/  LDL R2, [R1+0x1184] ;  /* 0x0011840001027983 */ /* 0x000ea80000100800 */
[----:B------:R0:W-:Y:S04]  /*43fe0*/  @P3 STL [R1+0x1620], R5 ;  /* 0x0016200501003387 */ /* 0x0001e80000100800 */
[----:B0-----:R-:W2:Y:S04]  /*43ff0*/  LDL R5, [R1+0x1180] ;  /* 0x0011800001057983 */ /* 0x001ea80000100800 */
[----:B------:R0:W-:Y:S04]  /*44000*/  @P3 STL [R1+0x161c], R0 ;  /* 0x00161c0001003387 */ /* 0x0001e80000100800 */
[----:B0-----:R-:W2:Y:S04]  /*44010*/  LDL R0, [R1+0x117c] ;  /* 0x00117c0001007983 */ /* 0x001ea80000100800 */
[----:B----4-:R-:W4:Y:S04]  /*44020*/  @P1 LDG.E.U16 R70, desc[UR6][R54.64] ;  /* 0x0000000636461981 */ /* 0x010f28000c1e1500 */
[----:B---3--:R0:W-:Y:S04]  /*44030*/  @P3 STL [R1+0x1618], R93 ;  /* 0x0016185d01003387 */ /* 0x0081e80000100800 */
[----:B------:R-:W3:Y:S04]  /*44040*/  @P5 LDG.E.U16 R81, desc[UR6][R74.64] ;  /* 0x000000064a515981 */ /* 0x000ee8000c1e1500 */
[----:B0-----:R-:W3:Y:S04]  /*44050*/  LDL R93, [R1+0x1178] ;  /* 0x00117800015d7983 */ /* 0x001ee80000100800 */
[----:B------:R-:W3:Y:S04]  /*44060*/  LDL.LU.64 R78, [R1+0x2df8] ;  /* 0x002df800014e7983 */ /* 0x000ee80000300a00 */
[----:B------:R-:W3:Y:S04]  /*44070*/  LDL.LU.64 R22, [R1+0x2df0] ;  /* 0x002df00001167983 */ /* 0x000ee80000300a00 */
[----:B------:R-:W3:Y:S04]  /*44080*/  LDL.LU.64 R24, [R1+0x2de8] ;  /* 0x002de80001187983 */ /* 0x000ee80000300a00 */
[----:B------:R-:W3:Y:S04]  /*44090*/  LDL.LU.64 R54, [R1+0x2de0] ;  /* 0x002de00001367983 */ /* 0x000ee80000300a00 */
[----:B--2---:R-:W2:Y:S04]  /*440a0*/  @P5 LDG.E.U16 R80, desc[UR6][R10.64] ;  /* 0x000000060a505981 */ /* 0x004ea8000c1e1500 */
[----:B------:R-:W2:Y:S04]  /*440b0*/  @P5 LDG.E.U16 R68, desc[UR6][R6.64] ;  /* 0x0000000606445981 */ /* 0x000ea8000c1e1500 */
[----:B------:R-:W2:Y:S01]  /*440c0*/  @P5 LDG.E.U16 R51, desc[UR6][R46.64] ;  /* 0x000000062e335981 */ /* 0x000ea2000c1e1500 */
[----:B------:R-:W-:-:S02]  /*440d0*/  ISETP.GT.AND P4, PT, R4, 0x42, PT ;  /* 0x000000420400780c */ /* 0x000fc40003f84270 */
[----:B------:R-:W-:-:S11]  /*440e0*/  ISETP.GT.AND P3, PT, R4, 0x43, PT ;  /* 0x000000430400780c */ /* 0x000fd60003f64270 */
[----:B------:R-:W2:Y:S04]  /*440f0*/  @P4 LDG.E.U16 R69, desc[UR6][R76.64] ;  /* 0x000000064c454981 */ /* 0x000ea8000c1e1500 */
[----:B------:R0:W-:Y:S04]  /*44100*/  @P1 STL [R1+0x11b0], R29 ;  /* 0x0011b01d01001387 */ /* 0x0001e80000100800 */
[----:B0-----:R-:W2:Y:S04]  /*44110*/  LDL R29, [R1+0x1174] ;  /* 0x00117400011d7983 */ /* 0x001ea80000100800 */
[----:B------:R-:W2:Y:S04]  /*44120*/  @P4 LDG.E.U16 R50, desc[UR6][R52.64] ;  /* 0x0000000634324981 */ /* 0x000ea8000c1e1500 */
[----:B------:R-:W2:Y:S04]  /*44130*/  @P4 LDG.E.U16 R28, desc[UR6][R38.64] ;  /* 0x00000006261c4981 */ /* 0x000ea8000c1e1500 */
[----:B------:R-:W2:Y:S04]  /*44140*/  @P4 LDG.E.U16 R3, desc[UR6][R20.64] ;  /* 0x0000000614034981 */ /* 0x000ea8000c1e1500 */
[----:B------:R-:W2:Y:S04]  /*44150*/  @P3 LDG.E.U16 R2, desc[UR6][R44.64] ;  /* 0x000000062c023981 */ /* 0x000ea8000c1e1500 */
[----:B------:R-:W2:Y:S04]  /*44160*/  @P3 LDG.E.U16 R5, desc[UR6][R26.64] ;  /* 0x000000061a053981 */ /* 0x000ea8000c1e1500 */
[----:B------:R-:W2:Y:S04]  /*44170*/  @P3 LDG.E.U16 R0, desc[UR6][R64.64] ;  /* 0x0000000640003981 */ /* 0x000ea8000c1e1500 */
[----:B----4-:R0:W-:Y:S04]  /*44180*/  @P1 STL [R1+0x11a8], R70 ;  /* 0x0011a84601001387 */ /* 0x0101e80000100800 */
[----:B------:R-:W4:Y:S04]  /*44190*/  LDL R84, [R1+0x1168] ;  /* 0x0011680001547983 */ /* 0x000f280000100800 */
[----:B------:R-:W4:Y:S04]  /*441a0*/  LDL R86, [R1+0x116c] ;  /* 0x00116c0001567983 */ /* 0x000f280000100800 */
[----:B0-----:R-:W4:Y:S04]  /*441b0*/  LDL R70, [R1+0x1170] ;  /* 0x0011700001467983 */ /* 0x001f280000100800 */
[----:B------:R0:W-:Y:S04]  /*441c0*/  @P1 STL [R1+0x11ac], R71 ;  /* 0x0011ac4701001387 */ /* 0x0001e80000100800 */
[----:B------:R1:W-:Y:S04]  /*441d0*/  @P1 STL [R1+0x11b4], R85 ;  /* 0x0011b45501001387 */ /* 0x0003e80000100800 */
[----:B------:R-:W4:Y:S04]  /*441e0*/  LDL R74, [R1+0x1158] ;  /* 0x00115800014a7983 */ /* 0x000f280000100800 */
[----:B------:R-:W4:Y:S04]  /*441f0*/  LDL R75, [R1+0x115c] ;  /* 0x00115c00014b7983 */ /* 0x000f280000100800 */
[----:B0-----:R-:W4:Y:S04]  /*44200*/  LDL R71, [R1+0x1160] ;  /* 0x0011600001477983 */ /* 0x001f280000100800 */
[----:B-1----:R-:W4:Y:S04]  /*44210*/  LDL R85, [R1+0x1164] ;  /* 0x0011640001557983 */ /* 0x002f280000100800 */
[----:B------:R-:W4:Y:S04]  /*44220*/  LDL.LU.64 R10, [R1+0x2dd8] ;  /* 0x002dd800010a7983 */ /* 0x000f280000300a00 */
[----:B---3--:R0:W-:Y:S04]  /*44230*/  @P5 STL [R1+0x11a4], R81 ;  /* 0x0011a45101005387 */ /* 0x0081e80000100800 */
[----:B------:R-:W3:Y:S04]  /*44240*/  @P3 LDG.E.U16 R93, desc[UR6][R18.64] ;  /* 0x00000006125d3981 */ /* 0x000ee8000c1e1500 */
[----:B0-----:R-:W3:Y:S04]  /*44250*/  LDL R81, [R1+0x1614] ;  /* 0x0016140001517983 */ /* 0x001ee80000100800 */
[----:B--2---:R0:W-:Y:S04]  /*44260*/  @P5 STL [R1+0x11a0], R80 ;  /* 0x0011a05001005387 */ /* 0x0041e80000100800 */
[----:B0-----:R-:W2:Y:S04]  /*44270*/  LDL R80, [R1+0x1610] ;  /* 0x0016100001507983 */ /* 0x001ea80000100800 */
[----:B------:R-:W2:Y:S04]  /*44280*/  LDL.LU.64 R46, [R1+0x2dd0] ;  /* 0x002dd000012e7983 */ /* 0x000ea80000300a00 */
[----:B------:R0:W-:Y:S04]  /*44290*/  @P5 STL [R1+0x119c], R51 ;  /* 0x00119c3301005387 */ /* 0x0001e80000100800 */
[----:B0-----:R-:W2:Y:S01]  /*442a0*/  LDL R51, [R1+0x160c] ;  /* 0x00160c0001337983 */ /* 0x001ea20000100800 */
[----:B------:R-:W-:-:S03]  /*442b0*/  ISETP.GT.AND P1, PT, R4, 0x44, PT ;  /* 0x000000440400780c */ /* 0x000fc60003f24270 */
[----:B------:R-:W2:Y:S04]  /*442c0*/  LDL.LU.64 R6, [R1+0x2dc8] ;  /* 0x002dc80001067983 */ /* 0x000ea80000300a00 */
[----:B------:R0:W-:Y:S01]  /*442d0*/  @P5 STL [R1+0x1198], R68 ;  /* 0x0011984401005387 */ /* 0x0001e20000100800 */
[----:B------:R-:W-:-:S03]  /*442e0*/  ISETP.GT.AND P5, PT, R4, 0x45, PT ;  /* 0x000000450400780c */ /* 0x000fc60003fa4270 */
[----:B0-----:R-:W2:Y:S04]  /*442f0*/  LDL.LU R68, [R1+0x2dc0] ;  /* 0x002dc00001447983 */ /* 0x001ea80000300800 */
[----:B------:R-:W2:Y:S04]  /*44300*/  LDL.LU.64 R76, [R1+0x2db8] ;  /* 0x002db800014c7983 */ /* 0x000ea80000300a00 */
[----:B------:R-:W2:Y:S04]  /*44310*/  @P1 LDG.E.U16 R29, desc[UR6][R72.64] ;  /* 0x00000006481d1981 */ /* 0x000ea8000c1e1500 */
[----:B------:R0:W-:Y:S04]  /*44320*/  @P4 STL [R1+0x1194], R69 ;  /* 0x0011944501004387 */ /* 0x0001e80000100800 */
[----:B0-----:R-:W2:Y:S04]  /*44330*/  LDL.LU R69, [R1+0x2db0] ;  /* 0x002db00001457983 */ /* 0x001ea80000300800 */
[----:B------:R-:W2:Y:S04]  /*44340*/  LDL.LU.64 R52, [R1+0x2da8] ;  /* 0x002da80001347983 */ /* 0x000ea80000300a00 */
[----:B------:R0:W-:Y:S04]  /*44350*/  @P4 STL [R1+0x1190], R50 ;  /* 0x0011903201004387 */ /* 0x0001e80000100800 */
[----:B0-----:R-:W2:Y:S04]  /*44360*/  LDL R50, [R1+0x1608] ;  /* 0x0016080001327983 */ /* 0x001ea80000100800 */
[----:B------:R-:W2:Y:S04]  /*44370*/  LDL.LU.64 R38, [R1+0x2da0] ;  /* 0x002da00001267983 */ /* 0x000ea80000300a00 */
[----:B------:R0:W-:Y:S04]  /*44380*/  @P4 STL [R1+0x118c], R28 ;  /* 0x00118c1c01004387 */ /* 0x0001e80000100800 */
[----:B0-----:R-:W2:Y:S04]  /*44390*/  LDL.LU R28, [R1+0x2d98] ;  /* 0x002d9800011c7983 */ /* 0x001ea80000300800 */
[----:B------:R-:W2:Y:S04]  /*443a0*/  LDL.LU.64 R20, [R1+0x2d90] ;  /* 0x002d900001147983 */ /* 0x000ea80000300a00 */
        /* <DEDUP_REMOVED lines=9> */
[----:B0-----:R-:W2:Y:S04]  /*44440*/  LDL.64 R2, [R1+0x5d8] ;  /* 0x0005d80001027983 */ /* 0x001ea80000100a00 */
[----:B------:R0:W-:Y:S04]  /*44450*/  @P3 STL [R1+0x117c], R0 ;  /* 0x00117c0001003387 */ /* 0x0001e80000100800 */
[----:B0-----:R-:W2:Y:S04]  /*44460*/  LDL R0, [R1+0x1600] ;  /* 0x0016000001007983 */ /* 0x001ea80000100800 */
[----:B----4-:R-:W4:Y:S04]  /*44470*/  @P1 LDG.E.U16 R84, desc[UR6][R82.64] ;  /* 0x0000000652541981 */ /* 0x010f28000c1e1500 */
[----:B------:R-:W4:Y:S04]  /*44480*/  @P1 LDG.E.U16 R86, desc[UR6][R16.64] ;  /* 0x0000000610561981 */ /* 0x000f28000c1e1500 */
[----:B------:R-:W4:Y:S04]  /*44490*/  @P1 LDG.E.U16 R70, desc[UR6][R66.64] ;  /* 0x0000000642461981 */ /* 0x000f28000c1e1500 */
[----:B------:R-:W4:Y:S04]  /*444a0*/  @P5 LDG.E.U16 R74, desc[UR6][R56.64] ;  /* 0x00000006384a5981 */ /* 0x000f28000c1e1500 */
[----:B------:R-:W4:Y:S04]  /*444b0*/  @P5 LDG.E.U16 R75, desc[UR6][R32.64] ;  /* 0x00000006204b5981 */ /* 0x000f28000c1e1500 */
[----:B------:R-:W4:Y:S04]  /*444c0*/  @P5 LDG.E.U16 R71, desc[UR6][R8.64] ;  /* 0x0000000608475981 */ /* 0x000f28000c1e1500 */
[----:B------:R-:W4:Y:S04]  /*444d0*/  @P5 LDG.E.U16 R85, desc[UR6][R12.64] ;  /* 0x000000060c555981 */ /* 0x000f28000c1e1500 */
[----:B---3--:R0:W-:Y:S04]  /*444e0*/  @P3 STL [R1+0x1178], R93 ;  /* 0x0011785d01003387 */ /* 0x0081e80000100800 */
[----:B------:R-:W3:Y:S04]  /*444f0*/  @P4 LDG.E.U16 R81, desc[UR6][R58.64] ;  /* 0x000000063a514981 */ /* 0x000ee8000c1e1500 */
[----:B0-----:R-:W3:Y:S04]  /*44500*/  LDL R93, [R1+0x15fc] ;  /* 0x0015fc00015d7983 */ /* 0x001ee80000100800 */
[----:B------:R-:W3:Y:S04]  /*44510*/  LDL.LU.64 R72, [R1+0x2d68] ;  /* 0x002d680001487983 */ /* 0x000ee80000300a00 */
[----:B--2---:R-:W2:Y:S04]  /*44520*/  @P4 LDG.E.U16 R51, desc[UR6][R36.64] ;  /* 0x0000000624334981 */ /* 0x004ea8000c1e1500 */
[----:B------:R-:W2:Y:S04]  /*44530*/  @P4 LDG.E.U16 R80, desc[UR6][R48.64] ;  /* 0x0000000630504981 */ /* 0x000ea8000c1e1500 */
[----:B------:R0:W-:Y:S04]  /*44540*/  @P1 STL [R1+0x1174], R29 ;  /* 0x0011741d01001387 */ /* 0x0001e80000100800 */
[----:B0-----:R-:W2:Y:S04]  /*44550*/  LDL.LU R29, [R1+0x2d60] ;  /* 0x002d6000011d7983 */ /* 0x001ea80000300800 */
[----:B------:R-:W2:Y:S01]  /*44560*/  LDL.LU.64 R66, [R1+0x2d58] ;  /* 0x002d580001427983 */ /* 0x000ea20000300a00 */
[----:B------:R-:W-:-:S03]  /*44570*/  ISETP.GT.AND P3, PT, R4, 0x47, PT ;  /* 0x000000470400780c */ /* 0x000fc60003f64270 */
[----:B------:R-:W2:Y:S10]  /*44580*/  @P4 LDG.E.U16 R50, desc[UR6][R34.64] ;  /* 0x0000000622324981 */ /* 0x000eb4000c1e1500 */
[----:B------:R-:W2:Y:S04]  /*44590*/  @P3 LDG.E.U16 R5, desc[UR6][R40.64] ;  /* 0x0000000628053981 */ /* 0x000ea8000c1e1500 */
[----:B------:R-:W2:Y:S04]  /*445a0*/  @P3 LDG.E.U16 R0, desc[UR6][R2.64] ;  /* 0x0000000602003981 */ /* 0x000ea8000c1e1500 */
[----:B----4-:R0:W-:Y:S04]  /*445b0*/  @P1 STL [R1+0x1170], R70 ;  /* 0x0011704601001387 */ /* 0x0101e80000100800 */
[----:B0-----:R-:W4:Y:S04]  /*445c0*/  LDL.LU R70, [R1+0x2d50] ;  /* 0x002d500001467983 */ /* 0x001f280000300800 */
[----:B------:R-:W4:Y:S04]  /*445d0*/  LDL.LU.64 R16, [R1+0x2d48] ;  /* 0x002d480001107983 */ /* 0x000f280000300a00 */
[----:B------:R-:W4:Y:S04]  /*445e0*/  LDL.LU.64 R82, [R1+0x2d40] ;  /* 0x002d400001527983 */ /* 0x000f280000300a00 */
[----:B------:R-:W-:Y:S04]  /*445f0*/  @P1 STL [R1+0x1168], R84 ;  /* 0x0011685401001387 */ /* 0x000fe80000100800 */
[----:B------:R-:W-:Y:S04]  /*44600*/  @P1 STL [R1+0x116c], R86 ;  /* 0x00116c5601001387 */ /* 0x000fe80000100800 */
[----:B------:R-:W4:Y:S04]  /*44610*/  LDL.LU.64 R12, [R1+0x2d38] ;  /* 0x002d3800010c7983 */ /* 0x000f280000300a00 */
[----:B------:R-:W4:Y:S04]  /*44620*/  LDL.LU.64 R8, [R1+0x2d30] ;  /* 0x002d300001087983 */ /* 0x000f280000300a00 */
[----:B------:R-:W4:Y:S04]  /*44630*/  LDL.LU.64 R32, [R1+0x2d28] ;  /* 0x002d280001207983 */ /* 0x000f280000300a00 */
[----:B------:R-:W4:Y:S04]  /*44640*/  LDL.LU.64 R56, [R1+0x2d20] ;  /* 0x002d200001387983 */ /* 0x000f280000300a00 */
[----:B------:R0:W-:Y:S04]  /*44650*/  @P5 STL [R1+0x1158], R74 ;  /* 0x0011584a01005387 */ /* 0x0001e80000100800 */
[----:B------:R1:W-:Y:S04]  /*44660*/  @P5 STL [R1+0x115c], R75 ;  /* 0x00115c4b01005387 */ /* 0x0003e80000100800 */
[----:B------:R0:W-:Y:S04]  /*44670*/  @P5 STL [R1+0x1160], R71 ;  /* 0x0011604701005387 */ /* 0x0001e80000100800 */
[----:B------:R-:W-:Y:S04]  /*44680*/  @P5 STL [R1+0x1164], R85 ;  /* 0x0011645501005387 */ /* 0x000fe80000100800 */
[----:B------:R-:W4:Y:S04]  /*44690*/  LDL R36, [R1+0x114c] ;  /* 0x00114c0001247983 */ /* 0x000f280000100800 */
[----:B------:R-:W4:Y:S04]  /*446a0*/  LDL R37, [R1+0x1148] ;  /* 0x0011480001257983 */ /* 0x000f280000100800 */
[----:B------:R-:W4:Y:S04]  /*446b0*/  LDL R58, [R1+0x1144] ;  /* 0x00114400013a7983 */ /* 0x000f280000100800 */
[----:B------:R-:W4:Y:S04]  /*446c0*/  LDL R59, [R1+0x1140] ;  /* 0x00114000013b7983 */ /* 0x000f280000100800 */
[----:B0-----:R-:W4:Y:S04]  /*446d0*/  LDL R74, [R1+0x1154] ;  /* 0x00115400014a7983 */ /* 0x001f280000100800 */
[----:B-1----:R-:W4:Y:S04]  /*446e0*/  LDL R75, [R1+0x1150] ;  /* 0x00115000014b7983 */ /* 0x002f280000100800 */
[----:B------:R-:W4:Y:S04]  /*446f0*/  LDL R71, [R1+0x15f8] ;  /* 0x0015f80001477983 */ /* 0x000f280000100800 */
[----:B------:R-:W4:Y:S04]  /*44700*/  LDL R48, [R1+0x113c] ;  /* 0x00113c0001307983 */ /* 0x000f280000100800 */
[----:B------:R-:W4:Y:S04]  /*44710*/  LDL R49, [R1+0x1138] ;  /* 0x0011380001317983 */ /* 0x000f280000100800 */
[----:B------:R-:W4:Y:S04]  /*44720*/  LDL R34, [R1+0x1134] ;  /* 0x0011340001227983 */ /* 0x000f280000100800 */
[----:B------:R-:W4:Y:S04]  /*44730*/  LDL R35, [R1+0x1130] ;  /* 0x0011300001237983 */ /* 0x000f280000100800 */
[----:B---3--:R0:W-:Y:S04]  /*44740*/  @P4 STL [R1+0x1614], R81 ;  /* 0x0016145101004387 */ /* 0x0081e80000100800 */
[----:B------:R-:W3:Y:S04]  /*44750*/  @P3 LDG.E.U16 R93, desc[UR6][R30.64] ;  /* 0x000000061e5d3981 */ /* 0x000ee8000c1e1500 */
[----:B0-----:R-:W3:Y:S04]  /*44760*/  LDL R81, [R1+0x112c] ;  /* 0x00112c0001517983 */ /* 0x001ee80000100800 */
[----:B--2---:R0:W-:Y:S04]  /*44770*/  @P4 STL [R1+0x160c], R51 ;  /* 0x00160c3301004387 */ /* 0x0041e80000100800 */
[----:B0-----:R-:W2:Y:S01]  /*44780*/  LDL R51, [R1+0x1128] ;  /* 0x0011280001337983 */ /* 0x001ea20000100800 */
[----:B------:R-:W-:-:S02]  /*44790*/  ISETP.GT.AND P1, PT, R4, 0x48, PT ;  /* 0x000000480400780c */ /* 0x000fc40003f24270 */
[C---:B------:R-:W-:Y:S01]  /*447a0*/  ISETP.GT.AND P5, PT, R4.reuse, 0x49, PT ;  /* 0x000000490400780c */ /* 0x040fe20003fa4270 */
[----:B------:R0:W-:Y:S04]  /*447b0*/  @P4 STL [R1+0x1608], R50 ;  /* 0x0016083201004387 */ /* 0x0001e80000100800 */
[----:B------:R1:W-:Y:S01]  /*447c0*/  @P4 STL [R1+0x1610], R80 ;  /* 0x0016105001004387 */ /* 0x0003e20000100800 */
[----:B------:R-:W-:-:S03]  /*447d0*/  ISETP.GT.AND P4, PT, R4, 0x4a, PT ;  /* 0x0000004a0400780c */ /* 0x000fc60003f84270 */
[----:B------:R-:W2:Y:S04]  /*447e0*/  LDL.LU.64 R40, [R1+0x2d18] ;  /* 0x002d180001287983 */ /* 0x000ea80000300a00 */
[----:B0-----:R-:W2:Y:S04]  /*447f0*/  LDL R50, [R1+0x1124] ;  /* 0x0011240001327983 */ /* 0x001ea80000100800 */
[----:B------:R0:W-:Y:S04]  /*44800*/  @P3 STL [R1+0x1604], R5 ;  /* 0x0016040501003387 */ /* 0x0001e80000100800 */
[----:B------:R-:W2:Y:S04]  /*44810*/  LDL R30, [R1+0x111c] ;  /* 0x00111c00011e7983 */ /* 0x000ea80000100800 */
[----:B------:R-:W2:Y:S04]  /*44820*/  LDL R31, [R1+0x1118] ;  /* 0x00111800011f7983 */ /* 0x000ea80000100800 */
[----:B-1----:R-:W2:Y:S04]  /*44830*/  LDL R80, [R1+0x1110] ;  /* 0x0011100001507983 */ /* 0x002ea80000100800 */
[----:B------:R-:W2:Y:S04]  /*44840*/  LDL R85, [R1+0x1114] ;  /* 0x0011140001557983 */ /* 0x000ea80000100800 */
[----:B0-----:R-:W2:Y:S04]  /*44850*/  LDL R5, [R1+0x1120] ;  /* 0x0011200001057983 */ /* 0x001ea80000100800 */
        /* <DEDUP_REMOVED lines=16> */
[----:B------:R-:W3:Y:S04]  /*44960*/  LDL.LU R86, [R1+0x1104] ;  /* 0x0011040001567983 */ /* 0x000ee80000300800 */
[----:B------:R-:W3:Y:S04]  /*44970*/  LDL.LU R84, [R1+0x1100] ;  /* 0x0011000001547983 */ /* 0x000ee80000300800 */
[----:B------:R-:W3:Y:S04]  /*44980*/  LDL.LU R3, [R1+0x10fc] ;  /* 0x0010fc0001037983 */ /* 0x000ee80000300800 */
[----:B------:R-:W3:Y:S04]  /*44990*/  LDL.LU R2, [R1+0x10f8] ;  /* 0x0010f80001027983 */ /* 0x000ee80000300800 */
[----:B------:R-:W3:Y:S04]  /*449a0*/  LDL.LU.64 R42, [R1+0x2d10] ;  /* 0x002d1000012a7983 */ /* 0x000ee80000300a00 */
[----:B--2---:R-:W2:Y:S04]  /*449b0*/  @P4 LDG.E.U16 R51, desc[UR6][R68.64] ;  /* 0x0000000644334981 */ /* 0x004ea8000c1e1500 */
[----:B----4-:R0:W-:Y:S01]  /*449c0*/  @P3 STL [R1+0x15f8], R71 ;  /* 0x0015f84701003387 */ /* 0x0101e20000100800 */
[----:B------:R-:W-:-:S03]  /*449d0*/  ISETP.GT.AND P3, PT, R4, 0x4b, PT ;  /* 0x0000004b0400780c */ /* 0x000fc60003f64270 */
[----:B0-----:R-:W4:Y:S04]  /*449e0*/  LDL.LU R71, [R1+0x2d08] ;  /* 0x002d080001477983 */ /* 0x001f280000300800 */
[----:B------:R-:W4:Y:S04]  /*449f0*/  LDL.LU.64 R60, [R1+0x2d00] ;  /* 0x002d0000013c7983 */ /* 0x000f280000300a00 */
[----:B------:R0:W-:Y:S04]  /*44a00*/  @P1 STL [R1+0x1154], R74 ;  /* 0x0011544a01001387 */ /* 0x0001e80000100800 */
[----:B------:R-:W4:Y:S04]  /*44a10*/  @P3 LDG.E.U16 R50, desc[UR6][R52.64] ;  /* 0x0000000634323981 */ /* 0x000f28000c1e1500 */
[----:B------:R-:W4:Y:S04]  /*44a20*/  @P3 LDG.E.U16 R5, desc[UR6][R38.64] ;  /* 0x0000000626053981 */ /* 0x000f28000c1e1500 */
[----:B------:R-:W4:Y:S04]  /*44a30*/  @P3 LDG.E.U16 R30, desc[UR6][R20.64] ;  /* 0x00000006141e3981 */ /* 0x000f28000c1e1500 */
[----:B------:R-:W4:Y:S04]  /*44a40*/  @P3 LDG.E.U16 R31, desc[UR6][R44.64] ;  /* 0x000000062c1f3981 */ /* 0x000f28000c1e1500 */
[----:B0-----:R-:W4:Y:S04]  /*44a50*/  LDL.LU R74, [R1+0x2cf8] ;  /* 0x002cf800014a7983 */ /* 0x001f280000300800 */
[----:B------:R-:W4:Y:S04]  /*44a60*/  LDL.LU.64 R14, [R1+0x2cf0] ;  /* 0x002cf000010e7983 */ /* 0x000f280000300a00 */
[----:B------:R0:W-:Y:S04]  /*44a70*/  @P1 STL [R1+0x1150], R75 ;  /* 0x0011504b01001387 */ /* 0x0001e80000100800 */
[----:B0-----:R-:W4:Y:S04]  /*44a80*/  LDL.LU R75, [R1+0x2ce8] ;  /* 0x002ce800014b7983 */ /* 0x001f280000300800 */
[----:B------:R-:W4:Y:S04]  /*44a90*/  LDL.LU.64 R62, [R1+0x2ce0] ;  /* 0x002ce000013e7983 */ /* 0x000f280000300a00 */
[----:B------:R0:W-:Y:S04]  /*44aa0*/  @P1 STL [R1+0x114c], R36 ;  /* 0x00114c2401001387 */ /* 0x0001e80000100800 */
[----:B0-----:R-:W4:Y:S04]  /*44ab0*/  LDL.LU R36, [R1+0x2cd8] ;  /* 0x002cd80001247983 */ /* 0x001f280000300800 */
[----:B------:R-:W4:Y:S04]  /*44ac0*/  LDL.LU.64 R78, [R1+0x2cd0] ;  /* 0x002cd000014e7983 */ /* 0x000f280000300a00 */
[----:B------:R0:W-:Y:S01]  /*44ad0*/  @P1 STL [R1+0x1148], R37 ;  /* 0x0011482501001387 */ /* 0x0001e20000100800 */
[----:B------:R-:W-:-:S03]  /*44ae0*/  ISETP.GT.AND P1, PT, R4, 0x4c, PT ;  /* 0x0000004c0400780c */ /* 0x000fc60003f24270 */
[----:B0-----:R-:W4:Y:S04]  /*44af0*/  LDL.LU R37, [R1+0x2cc8] ;  /* 0x002cc80001257983 */ /* 0x001f280000300800 */
[----:B------:R-:W4:Y:S04]  /*44b00*/  LDL.LU.64 R22, [R1+0x2cc0] ;  /* 0x002cc00001167983 */ /* 0x000f280000300a00 */
[----:B------:R0:W-:Y:S04]  /*44b10*/  @P5 STL [R1+0x1144], R58 ;  /* 0x0011443a01005387 */ /* 0x0001e80000100800 */
[----:B------:R-:W4:Y:S04]  /*44b20*/  @P1 LDG.E.U16 R80, desc[UR6][R64.64] ;  /* 0x0000000640501981 */ /* 0x000f28000c1e1500 */
[----:B------:R-:W4:Y:S04]  /*44b30*/  @P1 LDG.E.U16 R0, desc[UR6][R18.64] ;  /* 0x0000000612001981 */ /* 0x000f28000c1e1500 */
[----:B---3--:R-:W3:Y:S04]  /*44b40*/  @P1 LDG.E.U16 R93, desc[UR6][R72.64] ;  /* 0x00000006485d1981 */ /* 0x008ee8000c1e1500 */
        /* <DEDUP_REMOVED lines=19> */
[----:B------:R0:W-:Y:S01]  /*44c80*/  @P4 STL [R1+0x112c], R81 ;  /* 0x00112c5101004387 */ /* 0x0001e20000100800 */
[----:B------:R-:W-:-:S03]  /*44c90*/  ISETP.GT.AND P5, PT, R4, 0x4d, PT ;  /* 0x0000004d0400780c */ /* 0x000fc60003fa4270 */
[----:B0-----:R-:W3:Y:S04]  /*44ca0*/  LDL R81, [R1+0x15f4] ;  /* 0x0015f40001517983 */ /* 0x001ee80000100800 */
[----:B--2---:R0:W-:Y:S06]  /*44cb0*/  @P4 STL [R1+0x1128], R51 ;  /* 0x0011283301004387 */ /* 0x0041ec0000100800 */
[----:B------:R-:W2:Y:S04]  /*44cc0*/  @P5 LDG.E.U16 R86, desc[UR6][R28.64] ;  /* 0x000000061c565981 */ /* 0x000ea8000c1e1500 */
[----:B------:R-:W2:Y:S04]  /*44cd0*/  @P5 LDG.E.U16 R84, desc[UR6][R66.64] ;  /* 0x0000000642545981 */ /* 0x000ea8000c1e1500 */
[----:B------:R-:W2:Y:S04]  /*44ce0*/  @P5 LDG.E.U16 R3, desc[UR6][R16.64] ;  /* 0x0000000610035981 */ /* 0x000ea8000c1e1500 */
[----:B------:R-:W2:Y:S04]  /*44cf0*/  @P5 LDG.E.U16 R2, desc[UR6][R82.64] ;  /* 0x0000000652025981 */ /* 0x000ea8000c1e1500 */
[----:B0-----:R-:W2:Y:S04]  /*44d00*/  LDL R51, [R1+0x15f0] ;  /* 0x0015f00001337983 */ /* 0x001ea80000100800 */
[----:B------:R-:W2:Y:S01]  /*44d10*/  LDL.LU.64 R52, [R1+0x2c50] ;  /* 0x002c500001347983 */ /* 0x000ea20000300a00 */
[----:B------:R-:W-:-:S03]  /*44d20*/  ISETP.GT.AND P4, PT, R4, 0x4e, PT ;  /* 0x0000004e0400780c */ /* 0x000fc60003f84270 */
[----:B----4-:R0:W-:Y:S04]  /*44d30*/  @P3 STL [R1+0x1124], R50 ;  /* 0x0011243201003387 */ /* 0x0101e80000100800 */
        /* <DEDUP_REMOVED lines=18> */
[----:B------:R-:W-:Y:S04]  /*44e60*/  @P1 STL [R1+0x1114], R85 ;  /* 0x0011145501001387 */ /* 0x000fe80000100800 */
[----:B------:R-:W3:Y:S04]  /*44e70*/  LDL R29, [R1+0x15dc] ;  /* 0x0015dc00011d7983 */ /* 0x000ee80000100800 */
[----:B------:R-:W3:Y:S04]  /*44e80*/  LDL R73, [R1+0x15d8] ;  /* 0x0015d80001497983 */ /* 0x000ee80000100800 */
[----:B------:R-:W3:Y:S04]  /*44e90*/  @P4 LDG.E.U16 R81, desc[UR6][R12.64] ;  /* 0x000000060c514981 */ /* 0x000ee8000c1e1500 */
[----:B--2---:R-:W2:Y:S04]  /*44ea0*/  @P4 LDG.E.U16 R51, desc[UR6][R8.64] ;  /* 0x0000000608334981 */ /* 0x004ea8000c1e1500 */
[----:B------:R-:W-:Y:S04]  /*44eb0*/  STL [R1+0x2438], R86 ;  /* 0x0024385601007387 */ /* 0x000fe80000100800 */
[----:B------:R-:W2:Y:S04]  /*44ec0*/  LDL.LU.64 R66, [R1+0x2c08] ;  /* 0x002c080001427983 */ /* 0x000ea80000300a00 */
[----:B------:R-:W-:Y:S04]  /*44ed0*/  STL [R1+0x243c], R84 ;  /* 0x00243c5401007387 */ /* 0x000fe80000100800 */
[----:B------:R-:W2:Y:S04]  /*44ee0*/  LDL.LU.64 R16, [R1+0x2c00] ;  /* 0x002c000001107983 */ /* 0x000ea80000300a00 */
[----:B0-----:R-:W2:Y:S04]  /*44ef0*/  LDL R93, [R1+0x10f4] ;  /* 0x0010f400015d7983 */ /* 0x001ea80000100800 */
[----:B------:R-:W-:Y:S04]  /*44f00*/  STL [R1+0x2440], R3 ;  /* 0x0024400301007387 */ /* 0x000fe80000100800 */
[----:B------:R-:W2:Y:S04]  /*44f10*/  LDL R82, [R1+0x10f0] ;  /* 0x0010f00001527983 */ /* 0x000ea80000100800 */
[----:B------:R-:W2:Y:S04]  /*44f20*/  LDL R83, [R1+0x10ec] ;  /* 0x0010ec0001537983 */ /* 0x000ea80000100800 */
[----:B------:R-:W2:Y:S01]  /*44f30*/  LDL R72, [R1+0x10e8] ;  /* 0x0010e80001487983 */ /* 0x000ea20000100800 */
[----:B------:R-:W-:-:S03]  /*44f40*/  ISETP.GT.AND P3, PT, R4, 0x4f, PT ;  /* 0x0000004f0400780c */ /* 0x000fc60003f64270 */
[----:B------:R-:W-:Y:S04]  /*44f50*/  STL [R1+0x2444], R2 ;  /* 0x0024440201007387 */ /* 0x000fe80000100800 */
[----:B------:R-:W2:Y:S04]  /*44f60*/  LDL.LU.64 R12, [R1+0x2bf8] ;  /* 0x002bf800010c7983 */ /* 0x000ea80000300a00 */
[----:B------:R-:W2:Y:S01]  /*44f70*/  LDL.LU.64 R8, [R1+0x2bf0] ;  /* 0x002bf00001087983 */ /* 0x000ea20000300a00 */
[----:B------:R-:W-:-:S03]  /*44f80*/  ISETP.GT.AND P1, PT, R4, 0x50, PT ;  /* 0x000000500400780c */ /* 0x000fc60003f24270 */
[----:B----4-:R-:W4:Y:S04]  /*44f90*/  @P4 LDG.E.U16 R50, desc[UR6][R32.64] ;  /* 0x0000000620324981 */ /* 0x010f28000c1e1500 */
[----:B------:R-:W4:Y:S04]  /*44fa0*/  @P4 LDG.E.U16 R5, desc[UR6][R56.64] ;  /* 0x0000000638054981 */ /* 0x000f28000c1e1500 */
[----:B------:R-:W4:Y:S04]  /*44fb0*/  @P3 LDG.E.U16 R80, desc[UR6][R40.64] ;  /* 0x0000000628503981 */ /* 0x000f28000c1e1500 */
[----:B------:R-:W4:Y:S04]  /*44fc0*/  @P3 LDG.E.U16 R0, desc[UR6][R42.64] ;  /* 0x000000062a003981 */ /* 0x000f28000c1e1500 */
[----:B---3--:R-:W3:Y:S04]  /*44fd0*/  @P3 LDG.E.U16 R29, desc[UR6][R70.64] ;  /* 0x00000006461d3981 */ /* 0x008ee8000c1e1500 */
[----:B------:R-:W3:Y:S04]  /*44fe0*/  @P3 LDG.E.U16 R73, desc[UR6][R60.64] ;  /* 0x000000063c493981 */ /* 0x000ee8000c1e1500 */
[----:B------:R0:W-:Y:S04]  /*44ff0*/  @P4 STL [R1+0x15f4], R81 ;  /* 0x0015f45101004387 */ /* 0x0001e80000100800 */
[----:B0-----:R-:W3:Y:S04]  /*45000*/  LDL R81, [R1+0x10e4] ;  /* 0x0010e40001517983 */ /* 0x001ee80000100800 */
[----:B------:R-:W3:Y:S04]  /*45010*/  LDL.LU.64 R32, [R1+0x2be8] ;  /* 0x002be80001207983 */ /* 0x000ee80000300a00 */
[----:B--2---:R0:W-:Y:S04]  /*45020*/  @P4 STL [R1+0x15f0], R51 ;  /* 0x0015f03301004387 */ /* 0x0041e80000100800 */
[----:B------:R-:W2:Y:S04]  /*45030*/  LDL R56, [R1+0x10dc] ;  /* 0x0010dc0001387983 */ /* 0x000ea80000100800 */
[----:B------:R-:W2:Y:S04]  /*45040*/  LDL R57, [R1+0x10d8] ;  /* 0x0010d80001397983 */ /* 0x000ea80000100800 */
[----:B------:R-:W2:Y:S04]  /*45050*/  @P1 LDG.E.U16 R93, desc[UR6][R14.64] ;  /* 0x000000060e5d1981 */ /* 0x000ea8000c1e1500 */
[----:B------:R-:W2:Y:S04]  /*45060*/  @P1 LDG.E.U16 R82, desc[UR6][R74.64] ;  /* 0x000000064a521981 */ /* 0x000ea8000c1e1500 */
[----:B------:R-:W2:Y:S04]  /*45070*/  @P1 LDG.E.U16 R83, desc[UR6][R62.64] ;  /* 0x000000063e531981 */ /* 0x000ea8000c1e1500 */
[----:B------:R-:W2:Y:S04]  /*45080*/  @P1 LDG.E.U16 R72, desc[UR6][R78.64] ;  /* 0x000000064e481981 */ /* 0x000ea8000c1e1500 */
[----:B------:R-:W2:Y:S04]  /*45090*/  LDL R28, [R1+0x10d4] ;  /* 0x0010d400011c7983 */ /* 0x000ea80000100800 */
[----:B0-----:R-:W2:Y:S01]  /*450a0*/  LDL R51, [R1+0x10e0] ;  /* 0x0010e00001337983 */ /* 0x001ea20000100800 */
[----:B------:R-:W-:-:S03]  /*450b0*/  ISETP.GT.AND P5, PT, R4, 0x51, PT ;  /* 0x000000510400780c */ /* 0x000fc60003fa4270 */
[----:B----4-:R0:W-:Y:S04]  /*450c0*/  @P4 STL [R1+0x15ec], R50 ;  /* 0x0015ec3201004387 */ /* 0x0101e80000100800 */
[----:B0-----:R-:W4:Y:S04]  /*450d0*/  LDL R50, [R1+0x10d0] ;  /* 0x0010d00001327983 */ /* 0x001f280000100800 */
[----:B------:R0:W-:Y:S04]  /*450e0*/  @P4 STL [R1+0x15e8], R5 ;  /* 0x0015e80501004387 */ /* 0x0001e80000100800 */
[----:B0-----:R-:W4:Y:S04]  /*450f0*/  LDL R5, [R1+0x10cc] ;  /* 0x0010cc0001057983 */ /* 0x001f280000100800 */
[----:B------:R-:W4:Y:S04]  /*45100*/  LDL.LU R85, [R1+0x10a4] ;  /* 0x0010a40001557983 */ /* 0x000f280000300800 */
[----:B------:R-:W4:Y:S04]  /*45110*/  LDL.LU.64 R40, [R1+0x2be0] ;  /* 0x002be00001287983 */ /* 0x000f280000300a00 */
[----:B------:R0:W-:Y:S04]  /*45120*/  @P3 STL [R1+0x15e4], R80 ;  /* 0x0015e45001003387 */ /* 0x0001e80000100800 */
[----:B0-----:R-:W4:Y:S04]  /*45130*/  LDL R80, [R1+0x10c8] ;  /* 0x0010c80001507983 */ /* 0x001f280000100800 */
[----:B------:R-:W4:Y:S04]  /*45140*/  LDL.LU.64 R42, [R1+0x2bd8] ;  /* 0x002bd800012a7983 */ /* 0x000f280000300a00 */
[----:B------:R0:W-:Y:S04]  /*45150*/  @P3 STL [R1+0x15e0], R0 ;  /* 0x0015e00001003387 */ /* 0x0001e80000100800 */
[----:B0-----:R-:W4:Y:S04]  /*45160*/  LDL R0, [R1+0x10c4] ;  /* 0x0010c40001007983 */ /* 0x001f280000100800 */
[----:B------:R-:W4:Y:S04]  /*45170*/  LDL.LU.64 R70, [R1+0x2bd0] ;  /* 0x002bd00001467983 */ /* 0x000f280000300a00 */
[----:B---3--:R0:W-:Y:S04]  /*45180*/  @P3 STL [R1+0x15dc], R29 ;  /* 0x0015dc1d01003387 */ /* 0x0081e80000100800 */
[----:B------:R-:W3:Y:S04]  /*45190*/  LDL R60, [R1+0x10bc] ;  /* 0x0010bc00013c7983 */ /* 0x000ee80000100800 */
[----:B------:R-:W3:Y:S04]  /*451a0*/  LDL R61, [R1+0x10b8] ;  /* 0x0010b800013d7983 */ /* 0x000ee80000100800 */
[----:B0-----:R-:W3:Y:S04]  /*451b0*/  LDL R29, [R1+0x10c0] ;  /* 0x0010c000011d7983 */ /* 0x001ee80000100800 */
[----:B------:R0:W-:Y:S04]  /*451c0*/  @P3 STL [R1+0x15d8], R73 ;  /* 0x0015d84901003387 */ /* 0x0001e80000100800 */
[----:B------:R-:W3:Y:S04]  /*451d0*/  LDL R14, [R1+0x10b0] ;  /* 0x0010b000010e7983 */ /* 0x000ee80000100800 */
[----:B------:R-:W3:Y:S04]  /*451e0*/  LDL R15, [R1+0x10ac] ;  /* 0x0010ac00010f7983 */ /* 0x000ee80000100800 */
[----:B0-----:R-:W3:Y:S04]  /*451f0*/  LDL R73, [R1+0x10b4] ;  /* 0x0010b40001497983 */ /* 0x001ee80000100800 */
[----:B------:R-:W3:Y:S04]  /*45200*/  @P5 LDG.E.U16 R81, desc[UR6][R36.64] ;  /* 0x0000000624515981 */ /* 0x000ee8000c1e1500 */
[----:B--2---:R-:W2:Y:S04]  /*45210*/  @P5 LDG.E.U16 R56, desc[UR6][R24.64] ;  /* 0x0000000618385981 */ /* 0x004ea8000c1e1500 */
[----:B------:R-:W2:Y:S04]  /*45220*/  @P5 LDG.E.U16 R57, desc[UR6][R58.64] ;  /* 0x000000063a395981 */ /* 0x000ea8000c1e1500 */
[----:B------:R-:W2:Y:S04]  /*45230*/  @P5 LDG.E.U16 R51, desc[UR6][R22.64] ;  /* 0x0000000616335981 */ /* 0x000ea8000c1e1500 */
[----:B------:R0:W-:Y:S04]  /*45240*/  @P1 STL [R1+0x10f4], R93 ;  /* 0x0010f45d01001387 */ /* 0x0001e80000100800 */
[----:B0-----:R-:W2:Y:S01]  /*45250*/  LDL R93, [R1+0x10a8] ;  /* 0x0010a800015d7983 */ /* 0x001ea20000100800 */
[----:B------:R-:W-:-:S03]  /*45260*/  ISETP.GT.AND P4, PT, R4, 0x52, PT ;  /* 0x000000520400780c */ /* 0x000fc60003f84270 */
[----:B------:R-:W2:Y:S04]  /*45270*/  LDL.LU.64 R74, [R1+0x2bc8] ;  /* 0x002bc800014a7983 */ /* 0x000ea80000300a00 */
[----:B------:R0:W-:Y:S04]  /*45280*/  @P1 STL [R1+0x10f0], R82 ;  /* 0x0010f05201001387 */ /* 0x0001e80000100800 */
[----:B0-----:R-:W2:Y:S04]  /*45290*/  LDL.LU R82, [R1+0x2bc0] ;  /* 0x002bc00001527983 */ /* 0x001ea80000300800 */
[----:B------:R-:W2:Y:S04]  /*452a0*/  LDL.LU.64 R62, [R1+0x2bb8] ;  /* 0x002bb800013e7983 */ /* 0x000ea80000300a00 */
[----:B------:R0:W-:Y:S04]  /*452b0*/  @P1 STL [R1+0x10ec], R83 ;  /* 0x0010ec5301001387 */ /* 0x0001e80000100800 */
[----:B------:R-:W2:Y:S01]  /*452c0*/  @P4 LDG.E.U16 R28, desc[UR6][R54.64] ;  /* 0x00000006361c4981 */ /* 0x000ea2000c1e1500 */
[----:B------:R-:W-:-:S03]  /*452d0*/  ISETP.GT.AND P3, PT, R4, 0x53, PT ;  /* 0x000000530400780c */ /* 0x000fc60003f64270 */
[----:B0-----:R-:W2:Y:S04]  /*452e0*/  LDL.LU R83, [R1+0x2bb0] ;  /* 0x002bb00001537983 */ /* 0x001ea80000300800 */
[----:B------:R-:W2:Y:S04]  /*452f0*/  LDL.LU.64 R78, [R1+0x2ba8] ;  /* 0x002ba800014e7983 */ /* 0x000ea80000300a00 */
[----:B------:R0:W-:Y:S04]  /*45300*/  @P1 STL [R1+0x10e8], R72 ;  /* 0x0010e84801001387 */ /* 0x0001e80000100800 */
[----:B0-----:R-:W2:Y:S04]  /*45310*/  LDL R72, [R1+0x10a0] ;  /* 0x0010a00001487983 */ /* 0x001ea80000100800 */
        /* <DEDUP_REMOVED lines=8> */
[----:B------:R-:W3:Y:S04]  /*453a0*/  @P3 LDG.E.U16 R29, desc[UR6][R34.64] ;  /* 0x00000006221d3981 */ /* 0x000ee8000c1e1500 */
[----:B------:R-:W3:Y:S04]  /*453b0*/  @P1 LDG.E.U16 R14, desc[UR6][R38.64] ;  /* 0x00000006260e1981 */ /* 0x000ee8000c1e1500 */
[----:B------:R-:W3:Y:S04]  /*453c0*/  @P1 LDG.E.U16 R15, desc[UR6][R20.64] ;  /* 0x00000006140f1981 */ /* 0x000ee8000c1e1500 */
[----:B------:R-:W3:Y:S04]  /*453d0*/  @P1 LDG.E.U16 R73, desc[UR6][R52.64] ;  /* 0x0000000634491981 */ /* 0x000ee8000c1e1500 */
[----:B------:R0:W-:Y:S04]  /*453e0*/  @P5 STL [R1+0x10e4], R81 ;  /* 0x0010e45101005387 */ /* 0x0001e80000100800 */
[----:B0-----:R-:W3:Y:S04]  /*453f0*/  LDL R81, [R1+0x109c] ;  /* 0x00109c0001517983 */ /* 0x001ee80000100800 */
[----:B------:R-:W3:Y:S04]  /*45400*/  LDL.LU.64 R22, [R1+0x2b98] ;  /* 0x002b980001167983 */ /* 0x000ee80000300a00 */
[----:B--2---:R0:W-:Y:S04]  /*45410*/  @P5 STL [R1+0x10e0], R51 ;  /* 0x0010e03301005387 */ /* 0x0041e80000100800 */
[----:B------:R-:W2:Y:S04]  /*45420*/  @P1 LDG.E.U16 R93, desc[UR6][R44.64] ;  /* 0x000000062c5d1981 */ /* 0x000ea8000c1e1500 */
[----:B0-----:R-:W2:Y:S04]  /*45430*/  LDL R51, [R1+0x1098] ;  /* 0x0010980001337983 */ /* 0x001ea80000100800 */
[----:B------:R-:W2:Y:S04]  /*45440*/  LDL.LU.64 R24, [R1+0x2b90] ;  /* 0x002b900001187983 */ /* 0x000ea80000300a00 */
[----:B------:R0:W-:Y:S04]  /*45450*/  @P5 STL [R1+0x10dc], R56 ;  /* 0x0010dc3801005387 */ /* 0x0001e80000100800 */
[----:B0-----:R-:W2:Y:S04]  /*45460*/  LDL.LU R56, [R1+0x2b88] ;  /* 0x002b880001387983 */ /* 0x001ea80000300800 */
[----:B------:R-:W2:Y:S04]  /*45470*/  LDL.LU.64 R58, [R1+0x2b80] ;  /* 0x002b8000013a7983 */ /* 0x000ea80000300a00 */
[----:B------:R0:W-:Y:S01]  /*45480*/  @P5 STL [R1+0x10d8], R57 ;  /* 0x0010d83901005387 */ /* 0x0001e20000100800 */
[----:B------:R-:W-:-:S03]  /*45490*/  ISETP.GT.AND P5, PT, R4, 0x55, PT ;  /* 0x000000550400780c */ /* 0x000fc60003fa4270 */
[----:B0-----:R-:W2:Y:S04]  /*454a0*/  LDL.LU R57, [R1+0x2b78] ;  /* 0x002b780001397983 */ /* 0x001ea80000300800 */
[----:B------:R-:W2:Y:S06]  /*454b0*/  LDL.LU.64 R54, [R1+0x2b70] ;  /* 0x002b700001367983 */ /* 0x000eac0000300a00 */
[----:B------:R-:W2:Y:S04]  /*454c0*/  @P5 LDG.E.U16 R85, desc[UR6][R30.64] ;  /* 0x000000061e555981 */ /* 0x000ea8000c1e1500 */
[----:B------:R0:W-:Y:S04]  /*454d0*/  @P4 STL [R1+0x10d4], R28 ;  /* 0x0010d41c01004387 */ /* 0x0001e80000100800 */
[----:B------:R-:W2:Y:S04]  /*454e0*/  @P5 LDG.E.U16 R72, desc[UR6][R26.64] ;  /* 0x000000061a485981 */ /* 0x000ea8000c1e1500 */
[----:B0-----:R-:W2:Y:S04]  /*454f0*/  LDL.LU R28, [R1+0x2b68] ;  /* 0x002b6800011c7983 */ /* 0x001ea80000300800 */
[----:B------:R-:W2:Y:S04]  /*45500*/  LDL.LU.64 R10, [R1+0x2b60] ;  /* 0x002b6000010a7983 */ /* 0x000ea80000300a00 */
[----:B----4-:R0:W-:Y:S04]  /*45510*/  @P4 STL [R1+0x10d0], R50 ;  /* 0x0010d03201004387 */ /* 0x0101e80000100800 */
[----:B0-----:R-:W4:Y:S04]  /*45520*/  LDL R50, [R1+0x15d4] ;  /* 0x0015d40001327983 */ /* 0x001f280000100800 */
[----:B------:R-:W4:Y:S04]  /*45530*/  LDL.LU.64 R48, [R1+0x2b58] ;  /* 0x002b580001307983 */ /* 0x000f280000300a00 */
[----:B------:R0:W-:Y:S04]  /*45540*/  @P4 STL [R1+0x10cc], R5 ;  /* 0x0010cc0501004387 */ /* 0x0001e80000100800 */
[----:B0-----:R-:W4:Y:S04]  /*45550*/  LDL R5, [R1+0x15d0] ;  /* 0x0015d00001057983 */ /* 0x001f280000100800 */
[----:B------:R-:W4:Y:S04]  /*45560*/  LDL.LU.64 R46, [R1+0x2b50] ;  /* 0x002b5000012e7983 */ /* 0x000f280000300a00 */
[----:B------:R0:W-:Y:S04]  /*45570*/  @P4 STL [R1+0x10c8], R80 ;  /* 0x0010c85001004387 */ /* 0x0001e80000100800 */
[----:B------:R-:W4:Y:S04]  /*45580*/  LDL.LU.64 R6, [R1+0x2b48] ;  /* 0x002b480001067983 */ /* 0x000f280000300a00 */
[----:B0-----:R-:W4:Y:S04]  /*45590*/  LDL R80, [R1+0x15cc] ;  /* 0x0015cc0001507983 */ /* 0x001f280000100800 */
[----:B------:R0:W-:Y:S04]  /*455a0*/  @P3 STL [R1+0x10c4], R0 ;  /* 0x0010c40001003387 */ /* 0x0001e80000100800 */
[----:B0-----:R-:W4:Y:S04]  /*455b0*/  LDL R0, [R1+0x15c8] ;  /* 0x0015c80001007983 */ /* 0x001f280000100800 */
        /* <DEDUP_REMOVED lines=11> */
[----:B0-----:R-:W3:Y:S04]  /*45670*/  LDL R73, [R1+0x15c4] ;  /* 0x0015c40001497983 */ /* 0x001ee80000100800 */
[----:B------:R-:W3:Y:S04]  /*45680*/  LDL.LU.64 R38, [R1+0x2b08] ;  /* 0x002b080001267983 */ /* 0x000ee80000300a00 */
[----:B------:R0:W-:Y:S04]  /*45690*/  @P1 STL [R1+0x10b0], R14 ;  /* 0x0010b00e01001387 */ /* 0x0001e80000100800 */
[----:B------:R-:W3:Y:S04]  /*456a0*/  @P5 LDG.E.U16 R81, desc[UR6][R64.64] ;  /* 0x0000000640515981 */ /* 0x000ee8000c1e1500 */
[----:B0-----:R-:W3:Y:S04]  /*456b0*/  LDL.LU R14, [R1+0x2b00] ;  /* 0x002b0000010e7983 */ /* 0x001ee80000300800 */
[----:B------:R-:W3:Y:S04]  /*456c0*/  LDL.LU.64 R20, [R1+0x2af8] ;  /* 0x002af80001147983 */ /* 0x000ee80000300a00 */
[----:B--2---:R-:W2:Y:S04]  /*456d0*/  @P5 LDG.E.U16 R51, desc[UR6][R18.64] ;  /* 0x0000000612335981 */ /* 0x004ea8000c1e1500 */
[----:B------:R0:W-:Y:S04]  /*456e0*/  @P1 STL [R1+0x10ac], R15 ;  /* 0x0010ac0f01001387 */ /* 0x0001e80000100800 */
[----:B0-----:R-:W2:Y:S04]  /*456f0*/  LDL.LU R15, [R1+0x2af0] ;  /* 0x002af000010f7983 */ /* 0x001ea80000300800 */
[----:B------:R-:W2:Y:S04]  /*45700*/  LDL.LU.64 R44, [R1+0x2ae8] ;  /* 0x002ae800012c7983 */ /* 0x000ea80000300a00 */
[----:B------:R0:W-:Y:S04]  /*45710*/  @P1 STL [R1+0x10a8], R93 ;  /* 0x0010a85d01001387 */ /* 0x0001e80000100800 */
[----:B0-----:R-:W2:Y:S01]  /*45720*/  LDL R93, [R1+0x15c0] ;  /* 0x0015c000015d7983 */ /* 0x001ea20000100800 */
[----:B------:R-:W-:-:S03]  /*45730*/  ISETP.GT.AND P4, PT, R4, 0x56, PT ;  /* 0x000000560400780c */ /* 0x000fc60003f84270 */
[----:B------:R-:W2:Y:S04]  /*45740*/  LDL.LU.64 R30, [R1+0x2ae0] ;  /* 0x002ae000011e7983 */ /* 0x000ea80000300a00 */
[----:B------:R-:W-:Y:S04]  /*45750*/  STL [R1+0x2448], R85 ;  /* 0x0024485501007387 */ /* 0x000fe80000100800 */
[----:B------:R-:W2:Y:S04]  /*45760*/  LDL.LU.64 R26, [R1+0x2ad8] ;  /* 0x002ad800011a7983 */ /* 0x000ea80000300a00 */
[----:B------:R0:W-:Y:S04]  /*45770*/  @P5 STL [R1+0x10a0], R72 ;  /* 0x0010a04801005387 */ /* 0x0001e80000100800 */
[----:B------:R-:W2:Y:S04]  /*45780*/  LDL R64, [R1+0x15b8] ;  /* 0x0015b80001407983 */ /* 0x000ea80000100800 */
[----:B------:R-:W2:Y:S04]  /*45790*/  LDL R65, [R1+0x1094] ;  /* 0x0010940001417983 */ /* 0x000ea80000100800 */
[----:B0-----:R-:W2:Y:S01]  /*457a0*/  LDL R72, [R1+0x15bc] ;  /* 0x0015bc0001487983 */ /* 0x001ea20000100800 */
[----:B------:R-:W-:-:S03]  /*457b0*/  ISETP.GT.AND P3, PT, R4, 0x57, PT ;  /* 0x000000570400780c */ /* 0x000fc60003f64270 */
[----:B----4-:R-:W4:Y:S04]  /*457c0*/  @P4 LDG.E.U16 R50, desc[UR6][R66.64] ;  /* 0x0000000642324981 */ /* 0x010f28000c1e1500 */
[----:B------:R-:W4:Y:S04]  /*457d0*/  @P4 LDG.E.U16 R5, desc[UR6][R16.64] ;  /* 0x0000000610054981 */ /* 0x000f28000c1e1500 */
[----:B------:R-:W4:Y:S04]  /*457e0*/  @P4 LDG.E.U16 R80, desc[UR6][R12.64] ;  /* 0x000000060c504981 */ /* 0x000f28000c1e1500 */
[----:B------:R-:W4:Y:S04]  /*457f0*/  @P4 LDG.E.U16 R0, desc[UR6][R8.64] ;  /* 0x0000000608004981 */ /* 0x000f28000c1e1500 */
[----:B---3--:R-:W3:Y:S04]  /*45800*/  @P3 LDG.E.U16 R73, desc[UR6][R32.64] ;  /* 0x0000000620493981 */ /* 0x008ee8000c1e1500 */
[----:B--2---:R0:W-:Y:S04]  /*45810*/  @P5 STL [R1+0x1098], R51 ;  /* 0x0010983301005387 */ /* 0x0041e80000100800 */
[----:B------:R-:W2:Y:S04]  /*45820*/  LDL R18, [R1+0x108c] ;  /* 0x00108c0001127983 */ /* 0x000ea80000100800 */
[----:B------:R-:W2:Y:S04]  /*45830*/  LDL R19, [R1+0x1088] ;  /* 0x0010880001137983 */ /* 0x000ea80000100800 */
[----:B0-----:R-:W2:Y:S04]  /*45840*/  LDL R51, [R1+0x1090] ;  /* 0x0010900001337983 */ /* 0x001ea80000100800 */
[----:B------:R-:W2:Y:S04]  /*45850*/  @P3 LDG.E.U16 R93, desc[UR6][R40.64] ;  /* 0x00000006285d3981 */ /* 0x000ea8000c1e1500 */
[----:B------:R-:W-:Y:S01]  /*45860*/  @P5 STL [R1+0x109c], R81 ;  /* 0x00109c5101005387 */ /* 0x000fe20000100800 */
[----:B------:R-:W-:-:S03]  /*45870*/  ISETP.GT.AND P1, PT, R4, 0x58, PT ;  /* 0x000000580400780c */ /* 0x000fc60003f24270 */
[----:B------:R-:W2:Y:S04]  /*45880*/  LDL.LU.64 R66, [R1+0x2ad0] ;  /* 0x002ad00001427983 */ /* 0x000ea80000300a00 */
[----:B------:R-:W2:Y:S06]  /*45890*/  @P3 LDG.E.U16 R64, desc[UR6][R70.64] ;  /* 0x0000000646403981 */ /* 0x000eac000c1e1500 */
[----:B------:R-:W2:Y:S04]  /*458a0*/  @P1 LDG.E.U16 R65, desc[UR6][R74.64] ;  /* 0x000000064a411981 */ /* 0x000ea8000c1e1500 */
[----:B------:R-:W2:Y:S04]  /*458b0*/  @P3 LDG.E.U16 R72, desc[UR6][R42.64] ;  /* 0x000000062a483981 */ /* 0x000ea8000c1e1500 */
[----:B----4-:R0:W-:Y:S04]  /*458c0*/  @P4 STL [R1+0x15d4], R50 ;  /* 0x0015d43201004387 */ /* 0x0101e80000100800 */
[----:B------:R-:W4:Y:S04]  /*458d0*/  LDL R16, [R1+0x1080] ;  /* 0x0010800001107983 */ /* 0x000f280000100800 */
[----:B------:R-:W4:Y:S04]  /*458e0*/  LDL R17, [R1+0x107c] ;  /* 0x00107c0001117983 */ /* 0x000f280000100800 */
[----:B0-----:R-:W4:Y:S04]  /*458f0*/  LDL R50, [R1+0x1084] ;  /* 0x0010840001327983 */ /* 0x001f280000100800 */
[----:B------:R0:W-:Y:S04]  /*45900*/  @P4 STL [R1+0x15d0], R5 ;  /* 0x0015d00501004387 */ /* 0x0001e80000100800 */
[----:B------:R-:W4:Y:S04]  /*45910*/  LDL R12, [R1+0x1074] ;  /* 0x00107400010c7983 */ /* 0x000f280000100800 */
[----:B------:R-:W4:Y:S04]  /*45920*/  LDL R13, [R1+0x1070] ;  /* 0x00107000010d7983 */ /* 0x000f280000100800 */
[----:B------:R-:W4:Y:S04]  /*45930*/  LDL R8, [R1+0x106c] ;  /* 0x00106c0001087983 */ /* 0x000f280000100800 */
[----:B0-----:R-:W4:Y:S04]  /*45940*/  LDL R5, [R1+0x1078] ;  /* 0x0010780001057983 */ /* 0x001f280000100800 */
[----:B------:R0:W-:Y:S04]  /*45950*/  @P4 STL [R1+0x15c8], R0 ;  /* 0x0015c80001004387 */ /* 0x0001e80000100800 */
[----:B0-----:R-:W4:Y:S04]  /*45960*/  LDL R0, [R1+0x1068] ;  /* 0x0010680001007983 */ /* 0x001f280000100800 */
[----:B------:R0:W-:Y:S04]  /*45970*/  @P4 STL [R1+0x15cc], R80 ;  /* 0x0015cc5001004387 */ /* 0x0001e80000100800 */
[----:B------:R-:W4:Y:S04]  /*45980*/  LDL R9, [R1+0x1064] ;  /* 0x0010640001097983 */ /* 0x000f280000100800 */
[----:B------:R-:W4:Y:S04]  /*45990*/  LDL R32, [R1+0x1060] ;  /* 0x0010600001207983 */ /* 0x000f280000100800 */
[----:B------:R-:W4:Y:S04]  /*459a0*/  LDL R33, [R1+0x105c] ;  /* 0x00105c0001217983 */ /* 0x000f280000100800 */
[----:B------:R-:W4:Y:S04]  /*459b0*/  LDL R81, [R1+0x1058] ;  /* 0x0010580001517983 */ /* 0x000f280000100800 */
[----:B------:R-:W4:Y:S04]  /*459c0*/  LDL.LU.64 R40, [R1+0x2ac8] ;  /* 0x002ac80001287983 */ /* 0x000f280000300a00 */
[----:B0-----:R-:W4:Y:S04]  /*459d0*/  LDL R80, [R1+0x1054] ;  /* 0x0010540001507983 */ /* 0x001f280000100800 */
[----:B---3--:R0:W-:Y:S04]  /*459e0*/  @P3 STL [R1+0x15c4], R73 ;  /* 0x0015c44901003387 */ /* 0x0081e80000100800 */
[----:B0-----:R-:W3:Y:S04]  /*459f0*/  LDL R73, [R1+0x1050] ;  /* 0x0010500001497983 */ /* 0x001ee80000100800 */
[----:B--2---:R-:W2:Y:S04]  /*45a00*/  @P1 LDG.E.U16 R18, desc[UR6][R82.64] ;  /* 0x0000000652121981 */ /* 0x004ea8000c1e1500 */
[----:B------:R-:W2:Y:S04]  /*45a10*/  @P1 LDG.E.U16 R19, desc[UR6][R78.64] ;  /* 0x000000064e131981 */ /* 0x000ea8000c1e1500 */
[----:B------:R-:W2:Y:S04]  /*45a20*/  @P1 LDG.E.U16 R51, desc[UR6][R62.64] ;  /* 0x000000063e331981 */ /* 0x000ea8000c1e1500 */
[----:B------:R0:W-:Y:S04]  /*45a30*/  @P3 STL [R1+0x15c0], R93 ;  /* 0x0015c05d01003387 */ /* 0x0001e80000100800 */
[----:B0-----:R-:W3:Y:S01]  /*45a40*/  LDL R93, [R1+0x104c] ;  /* 0x00104c00015d7983 */ /* 0x001ee20000100800 */
[----:B------:R-:W-:-:S03]  /*45a50*/  ISETP.GT.AND P5, PT, R4, 0x59, PT ;  /* 0x000000590400780c */ /* 0x000fc60003fa4270 */
[----:B------:R-:W3:Y:S01]  /*45a60*/  LDL.LU.64 R42, [R1+0x2ac0] ;  /* 0x002ac000012a7983 */ /* 0x000ee20000300a00 */
[----:B------:R-:W-:-:S03]  /*45a70*/  ISETP.GT.AND P4, PT, R4, 0x5a, PT ;  /* 0x0000005a0400780c */ /* 0x000fc60003f84270 */
[----:B------:R0:W-:Y:S04]  /*45a80*/  @P3 STL [R1+0x15bc], R72 ;  /* 0x0015bc4801003387 */ /* 0x0001e80000100800 */
[----:B0-----:R-:W3:Y:S04]  /*45a90*/  LDL R72, [R1+0x1048] ;  /* 0x0010480001487983 */ /* 0x001ee80000100800 */
[----:B------:R-:W3:Y:S04]  /*45aa0*/  LDL.LU.64 R70, [R1+0x2ab8] ;  /* 0x002ab80001467983 */ /* 0x000ee80000300a00 */
[----:B------:R0:W-:Y:S01]  /*45ab0*/  @P3 STL [R1+0x15b8], R64 ;  /* 0x0015b84001003387 */ /* 0x0001e20000100800 */
[----:B------:R-:W-:-:S03]  /*45ac0*/  ISETP.GT.AND P3, PT, R4, 0x5b, PT ;  /* 0x0000005b0400780c */ /* 0x000fc60003f64270 */
[----:B0-----:R-:W3:Y:S04]  /*45ad0*/  LDL.LU R64, [R1+0x2ab0] ;  /* 0x002ab00001407983 */ /* 0x001ee80000300800 */
        /* <DEDUP_REMOVED lines=16> */
[----:B--2---:R0:W-:Y:S04]  /*45be0*/  @P1 STL [R1+0x1090], R51 ;  /* 0x0010903301001387 */ /* 0x0041e80000100800 */
        /* <DEDUP_REMOVED lines=9> */
[----:B---3--:R-:W3:Y:S04]  /*45c80*/  @P1 LDG.E.U16 R93, desc[UR6][R60.64] ;  /* 0x000000063c5d1981 */ /* 0x008ee8000c1e1500 */
        /* <DEDUP_REMOVED lines=36> */
[----:B------:R-:W-:Y:S04]  /*45ed0*/  @P3 STL [R1+0x1058], R81 ;  /* 0x0010585101003387 */ /* 0x000fe80000100800 */
[----:B---3--:R0:W-:Y:S04]  /*45ee0*/  @P1 STL [R1+0x104c], R93 ;  /* 0x00104c5d01001387 */ /* 0x0081e80000100800 */
[----:B------:R-:W3:Y:S04]  /*45ef0*/  LDL R76, [R1+0x15b0] ;  /* 0x0015b000014c7983 */ /* 0x000ee80000100800 */
[----:B------:R-:W3:Y:S01]  /*45f00*/  LDL R77, [R1+0x15ac] ;  /* 0x0015ac00014d7983 */ /* 0x000ee20000100800 */
[----:B------:R-:W-:-:S03]  /*45f10*/  ISETP.GT.AND P5, PT, R4, 0x5d, PT ;  /* 0x0000005d0400780c */ /* 0x000fc60003fa4270 */
[----:B------:R-:W3:Y:S04]  /*45f20*/  LDL R52, [R1+0x15a8] ;  /* 0x0015a80001347983 */ /* 0x000ee80000100800 */
[----:B0-----:R-:W3:Y:S04]  /*45f30*/  LDL R93, [R1+0x15b4] ;  /* 0x0015b400015d7983 */ /* 0x001ee80000100800 */
[----:B--2---:R-:W-:Y:S04]  /*45f40*/  @P1 STL [R1+0x1048], R72 ;  /* 0x0010484801001387 */ /* 0x004fe80000100800 */
[----:B------:R-:W-:Y:S04]  /*45f50*/  @P1 STL [R1+0x1050], R73 ;  /* 0x0010504901001387 */ /* 0x000fe80000100800 */
[----:B------:R0:W-:Y:S04]  /*45f60*/  @P1 STL [R1+0x1054], R80 ;  /* 0x0010545001001387 */ /* 0x0001e80000100800 */
[----:B------:R-:W2:Y:S04]  /*45f70*/  LDL R53, [R1+0x15a4] ;  /* 0x0015a40001357983 */ /* 0x000ea80000100800 */
[----:B------:R-:W2:Y:S04]  /*45f80*/  LDL R68, [R1+0x15a0] ;  /* 0x0015a00001447983 */ /* 0x000ea80000100800 */
[----:B------:R-:W2:Y:S04]  /*45f90*/  LDL R69, [R1+0x159c] ;  /* 0x00159c0001457983 */ /* 0x000ea80000100800 */
[----:B------:R-:W2:Y:S04]  /*45fa0*/  @P5 LDG.E.U16 R51, desc[UR6][R38.64] ;  /* 0x0000000626335981 */ /* 0x000ea8000c1e1500 */
[----:B------:R-:W2:Y:S04]  /*45fb0*/  LDL R81, [R1+0x102c] ;  /* 0x00102c0001517983 */ /* 0x000ea80000100800 */
[----:B------:R-:W2:Y:S01]  /*45fc0*/  LDL R60, [R1+0x1028] ;  /* 0x00102800013c7983 */ /* 0x000ea20000100800 */
[----:B------:R-:W-:-:S03]  /*45fd0*/  ISETP.GT.AND P4, PT, R4, 0x5e, PT ;  /* 0x0000005e0400780c */ /* 0x000fc60003f84270 */
[----:B----4-:R-:W4:Y:S04]  /*45fe0*/  @P5 LDG.E.U16 R50, desc[UR6][R20.64] ;  /* 0x0000000614325981 */ /* 0x010f28000c1e1500 */
[----:B------:R-:W4:Y:S04]  /*45ff0*/  LDL R38, [R1+0x1598] ;  /* 0x0015980001267983 */ /* 0x000f280000100800 */
[----:B------:R-:W4:Y:S04]  /*46000*/  LDL R39, [R1+0x1034] ;  /* 0x0010340001277983 */ /* 0x000f280000100800 */
[----:B0-----:R-:W4:Y:S04]  /*46010*/  LDL R80, [R1+0x1030] ;  /* 0x0010300001507983 */ /* 0x001f280000100800 */
[----:B------:R-:W4:Y:S04]  /*46020*/  @P5 LDG.E.U16 R5, desc[UR6][R14.64] ;  /* 0x000000060e055981 */ /* 0x000f28000c1e1500 */
[----:B------:R-:W4:Y:S01]  /*46030*/  @P5 LDG.E.U16 R0, desc[UR6][R44.64] ;  /* 0x000000062c005981 */ /* 0x000f22000c1e1500 */
[----:B------:R-:W-:-:S02]  /*46040*/  ISETP.GT.AND P3, PT, R4, 0x5f, PT ;  /* 0x0000005f0400780c */ /* 0x000fc40003f64270 */
[C---:B------:R-:W-:Y:S01]  /*46050*/  ISETP.GT.AND P1, PT, R4.reuse, 0x60, PT ;  /* 0x000000600400780c */ /* 0x040fe20003f24270 */
[----:B------:R-:W4:Y:S04]  /*46060*/  LDL R61, [R1+0x1024] ;  /* 0x00102400013d7983 */ /* 0x000f280000100800 */
[----:B------:R-:W4:Y:S04]  /*46070*/  LDL R20, [R1+0x1020] ;  /* 0x0010200001147983 */ /* 0x000f280000100800 */
[----:B------:R-:W4:Y:S04]  /*46080*/  LDL R21, [R1+0x101c] ;  /* 0x00101c0001157983 */ /* 0x000f280000100800 */
[----:B------:R-:W4:Y:S04]  /*46090*/  LDL R14, [R1+0x1018] ;  /* 0x00101800010e7983 */ /* 0x000f280000100800 */
[----:B------:R-:W4:Y:S04]  /*460a0*/  LDL R15, [R1+0x1014] ;  /* 0x00101400010f7983 */ /* 0x000f280000100800 */
[----:B------:R-:W4:Y:S04]  /*460b0*/  LDL R72, [R1+0x1010] ;  /* 0x0010100001487983 */ /* 0x000f280000100800 */
[----:B------:R-:W4:Y:S04]  /*460c0*/  LDL R73, [R1+0x100c] ;  /* 0x00100c0001497983 */ /* 0x000f280000100800 */
[----:B---3--:R-:W3:Y:S04]  /*460d0*/  @P4 LDG.E.U16 R76, desc[UR6][R26.64] ;  /* 0x000000061a4c4981 */ /* 0x008ee8000c1e1500 */
[----:B------:R-:W3:Y:S04]  /*460e0*/  @P4 LDG.E.U16 R77, desc[UR6][R66.64] ;  /* 0x00000006424d4981 */ /* 0x000ee8000c1e1500 */
[----:B------:R-:W3:Y:S04]  /*460f0*/  @P4 LDG.E.U16 R52, desc[UR6][R40.64] ;  /* 0x0000000628344981 */ /* 0x000ee8000c1e1500 */
[----:B------:R-:W3:Y:S04]  /*46100*/  @P4 LDG.E.U16 R93, desc[UR6][R30.64] ;  /* 0x000000061e5d4981 */ /* 0x000ee8000c1e1500 */
[----:B--2---:R-:W2:Y:S04]  /*46110*/  @P3 LDG.E.U16 R53, desc[UR6][R42.64] ;  /* 0x000000062a353981 */ /* 0x004ea8000c1e1500 */
[----:B------:R-:W2:Y:S04]  /*46120*/  @P3 LDG.E.U16 R68, desc[UR6][R70.64] ;  /* 0x0000000646443981 */ /* 0x000ea8000c1e1500 */
[----:B------:R-:W2:Y:S04]  /*46130*/  @P3 LDG.E.U16 R69, desc[UR6][R74.64] ;  /* 0x000000064a453981 */ /* 0x000ea8000c1e1500 */
[----:B------:R-:W2:Y:S04]  /*46140*/  @P1 LDG.E.U16 R81, desc[UR6][R78.64] ;  /* 0x000000064e511981 */ /* 0x000ea8000c1e1500 */
[----:B------:R-:W2:Y:S04]  /*46150*/  @P1 LDG.E.U16 R60, desc[UR6][R18.64] ;  /* 0x00000006123c1981 */ /* 0x000ea8000c1e1500 */
[----:B----4-:R-:W4:Y:S04]  /*46160*/  @P3 LDG.E.U16 R38, desc[UR6][R64.64] ;  /* 0x0000000640263981 */ /* 0x010f28000c1e1500 */
[----:B------:R-:W2:Y:S04]  /*46170*/  @P1 LDG.E.U16 R39, desc[UR6][R62.64] ;  /* 0x000000063e271981 */ /* 0x000ea8000c1e1500 */
[----:B------:R-:W2:Y:S04]  /*46180*/  @P1 LDG.E.U16 R80, desc[UR6][R82.64] ;  /* 0x0000000652501981 */ /* 0x000ea8000c1e1500 */
[----:B------:R0:W-:Y:S04]  /*46190*/  @P5 STL [R1+0x1040], R50 ;  /* 0x0010403201005387 */ /* 0x0001e80000100800 */
[----:B0-----:R-:W2:Y:S04]  /*461a0*/  LDL R50, [R1+0x1008] ;  /* 0x0010080001327983 */ /* 0x001ea80000100800 */
[----:B------:R0:W-:Y:S04]  /*461b0*/  @P5 STL [R1+0x1044], R51 ;  /* 0x0010443301005387 */ /* 0x0001e80000100800 */
[----:B------:R-:W4:Y:S04]  /*461c0*/  LDL R44, [R1+0x1000] ;  /* 0x00100000012c7983 */ /* 0x000f280000100800 */
[----:B------:R-:W4:Y:S04]  /*461d0*/  LDL R45, [R1+0xffc] ;  /* 0x000ffc00012d7983 */ /* 0x000f280000100800 */
[----:B0-----:R-:W4:Y:S04]  /*461e0*/  LDL R51, [R1+0x1004] ;  /* 0x0010040001337983 */ /* 0x001f280000100800 */
[----:B------:R0:W-:Y:S04]  /*461f0*/  @P5 STL [R1+0x103c], R5 ;  /* 0x00103c0501005387 */ /* 0x0001e80000100800 */
[----:B0-----:R-:W4:Y:S04]  /*46200*/  LDL R5, [R1+0xff8] ;  /* 0x000ff80001057983 */ /* 0x001f280000100800 */
[----:B------:R0:W-:Y:S04]  /*46210*/  @P5 STL [R1+0x1038], R0 ;  /* 0x0010380001005387 */ /* 0x0001e80000100800 */
[----:B------:R-:W4:Y:S04]  /*46220*/  LDL.LU.64 R30, [R1+0x29d0] ;  /* 0x0029d000011e7983 */ /* 0x000f280000300a00 */
[----:B0-----:R-:W4:Y:S04]  /*46230*/  LDL R0, [R1+0xff4] ;  /* 0x000ff40001007983 */ /* 0x001f280000100800 */
[----:B---3--:R0:W-:Y:S04]  /*46240*/  @P4 STL [R1+0x15b4], R93 ;  /* 0x0015b45d01004387 */ /* 0x0081e80000100800 */
[----:B0-----:R-:W3:Y:S01]  /*46250*/  LDL R93, [R1+0xff0] ;  /* 0x000ff000015d7983 */ /* 0x001ee20000100800 */
[----:B------:R-:W-:-:S03]  /*46260*/  ISETP.GT.AND P5, PT, R4, 0x61, PT ;  /* 0x000000610400780c */ /* 0x000fc60003fa4270 */
[----:B------:R-:W3:Y:S04]  /*46270*/  LDL.LU.64 R26, [R1+0x29c8] ;  /* 0x0029c800011a7983 */ /* 0x000ee80000300a00 */
[----:B------:R0:W-:Y:S04]  /*46280*/  @P4 STL [R1+0x15b0], R76 ;  /* 0x0015b04c01004387 */ /* 0x0001e80000100800 */
[----:B0-----:R-:W3:Y:S04]  /*46290*/  LDL.LU R76, [R1+0x29c0] ;  /* 0x0029c000014c7983 */ /* 0x001ee80000300800 */
[----:B------:R-:W3:Y:S04]  /*462a0*/  LDL.LU.64 R66, [R1+0x29b8] ;  /* 0x0029b80001427983 */ /* 0x000ee80000300a00 */
[----:B------:R0:W-:Y:S04]  /*462b0*/  @P4 STL [R1+0x15ac], R77 ;  /* 0x0015ac4d01004387 */ /* 0x0001e80000100800 */
[----:B------:R-:W3:Y:S04]  /*462c0*/  @P5 LDG.E.U16 R61, desc[UR6][R36.64] ;  /* 0x00000006243d5981 */ /* 0x000ee8000c1e1500 */
[----:B------:R-:W3:Y:S04]  /*462d0*/  @P5 LDG.E.U16 R20, desc[UR6][R22.64] ;  /* 0x0000000616145981 */ /* 0x000ee8000c1e1500 */
[----:B------:R-:W3:Y:S04]  /*462e0*/  @P5 LDG.E.U16 R21, desc[UR6][R24.64] ;  /* 0x0000000618155981 */ /* 0x000ee8000c1e1500 */
[----:B------:R-:W3:Y:S04]  /*462f0*/  @P5 LDG.E.U16 R14, desc[UR6][R16.64] ;  /* 0x00000006100e5981 */ /* 0x000ee8000c1e1500 */
[----:B0-----:R-:W3:Y:S04]  /*46300*/  LDL.LU R77, [R1+0x29b0] ;  /* 0x0029b000014d7983 */ /* 0x001ee80000300800 */
[----:B------:R-:W3:Y:S04]  /*46310*/  LDL.LU.64 R40, [R1+0x29a8] ;  /* 0x0029a80001287983 */ /* 0x000ee80000300a00 */
[----:B------:R0:W-:Y:S01]  /*46320*/  @P4 STL [R1+0x15a8], R52 ;  /* 0x0015a83401004387 */ /* 0x0001e20000100800 */
[----:B------:R-:W-:-:S03]  /*46330*/  ISETP.GT.AND P4, PT, R4, 0x62, PT ;  /* 0x000000620400780c */ /* 0x000fc60003f84270 */
[----:B0-----:R-:W3:Y:S04]  /*46340*/  LDL.LU R52, [R1+0x29a0] ;  /* 0x0029a00001347983 */ /* 0x001ee80000300800 */
[----:B------:R-:W3:Y:S04]  /*46350*/  LDL.LU.64 R42, [R1+0x2998] ;  /* 0x00299800012a7983 */ /* 0x000ee80000300a00 */
[----:B--2---:R0:W-:Y:S04]  /*46360*/  @P3 STL [R1+0x15a4], R53 ;  /* 0x0015a43501003387 */ /* 0x0041e80000100800 */
[----:B------:R-:W2:Y:S04]  /*46370*/  @P4 LDG.E.U16 R15, desc[UR6][R58.64] ;  /* 0x000000063a0f4981 */ /* 0x000ea8000c1e1500 */
[----:B------:R-:W2:Y:S04]  /*46380*/  @P4 LDG.E.U16 R72, desc[UR6][R56.64] ;  /* 0x0000000638484981 */ /* 0x000ea8000c1e1500 */
[----:B------:R-:W2:Y:S04]  /*46390*/  @P4 LDG.E.U16 R73, desc[UR6][R54.64] ;  /* 0x0000000636494981 */ /* 0x000ea8000c1e1500 */
[----:B0-----:R-:W2:Y:S04]  /*463a0*/  LDL.LU R53, [R1+0x2990] ;  /* 0x0029900001357983 */ /* 0x001ea80000300800 */
[----:B------:R-:W2:Y:S04]  /*463b0*/  LDL.LU.64 R70, [R1+0x2988] ;  /* 0x0029880001467983 */ /* 0x000ea80000300a00 */
[----:B------:R0:W-:Y:S04]  /*463c0*/  @P3 STL [R1+0x15a0], R68 ;  /* 0x0015a04401003387 */ /* 0x0001e80000100800 */
[----:B0-----:R-:W2:Y:S04]  /*463d0*/  LDL.LU R68, [R1+0x2980] ;  /* 0x0029800001447983 */ /* 0x001ea80000300800 */
[----:B------:R-:W2:Y:S04]  /*463e0*/  LDL.LU.64 R74, [R1+0x2978] ;  /* 0x00297800014a7983 */ /* 0x000ea80000300a00 */
[----:B------:R0:W-:Y:S04]  /*463f0*/  @P3 STL [R1+0x159c], R69 ;  /* 0x00159c4501003387 */ /* 0x0001e80000100800 */
[----:B0-----:R-:W2:Y:S04]  /*46400*/  LDL.LU R69, [R1+0x2970] ;  /* 0x0029700001457983 */ /* 0x001ea80000300800 */
[----:B------:R-:W2:Y:S04]  /*46410*/  LDL.LU.64 R64, [R1+0x2968] ;  /* 0x0029680001407983 */ /* 0x000ea80000300a00 */
        /* <DEDUP_REMOVED lines=8> */
[----:B0-----:R-:W4:Y:S04]  /*464a0*/  LDL.LU R39, [R1+0x2950] ;  /* 0x0029500001277983 */ /* 0x001f280000300800 */
[----:B------:R-:W4:Y:S04]  /*464b0*/  LDL.LU.64 R82, [R1+0x2948] ;  /* 0x0029480001527983 */ /* 0x000f280000300a00 */
[----:B------:R0:W-:Y:S04]  /*464c0*/  @P1 STL [R1+0x1030], R80 ;  /* 0x0010305001001387 */ /* 0x0001e80000100800 */
[----:B------:R-:W4:Y:S04]  /*464d0*/  @P3 LDG.E.U16 R51, desc[UR6][R10.64] ;  /* 0x000000060a333981 */ /* 0x000f28000c1e1500 */
[----:B0-----:R-:W4:Y:S04]  /*464e0*/  LDL.LU R80, [R1+0x2940] ;  /* 0x0029400001507983 */ /* 0x001f280000300800 */
[----:B------:R-:W4:Y:S04]  /*464f0*/  LDL.LU.64 R78, [R1+0x2938] ;  /* 0x00293800014e7983 */ /* 0x000f280000300a00 */
[----:B------:R0:W-:Y:S04]  /*46500*/  @P1 STL [R1+0x102c], R81 ;  /* 0x00102c5101001387 */ /* 0x0001e80000100800 */
[----:B------:R-:W4:Y:S04]  /*46510*/  @P3 LDG.E.U16 R5, desc[UR6][R8.64] ;  /* 0x0000000608053981 */ /* 0x000f28000c1e1500 */
[----:B0-----:R-:W4:Y:S04]  /*46520*/  LDL.LU R81, [R1+0x2930] ;  /* 0x0029300001517983 */ /* 0x001f280000300800 */
[----:B------:R-:W4:Y:S04]  /*46530*/  LDL.LU.64 R18, [R1+0x2928] ;  /* 0x0029280001127983 */ /* 0x000f280000300a00 */
[----:B------:R0:W-:Y:S01]  /*46540*/  @P1 STL [R1+0x1028], R60 ;  /* 0x0010283c01001387 */ /* 0x0001e20000100800 */
[----:B------:R-:W-:-:S03]  /*46550*/  ISETP.GT.AND P1, PT, R4, 0x64, PT ;  /* 0x000000640400780c */ /* 0x000fc60003f24270 */
[----:B0-----:R-:W4:Y:S04]  /*46560*/  LDL.LU R60, [R1+0x2920] ;  /* 0x00292000013c7983 */ /* 0x001f280000300800 */
[----:B------:R-:W4:Y:S06]  /*46570*/  LDL.LU.64 R36, [R1+0x2918] ;  /* 0x0029180001247983 */ /* 0x000f2c0000300a00 */
[----:B------:R-:W4:Y:S04]  /*46580*/  @P1 LDG.E.U16 R0, desc[UR6][R6.64] ;  /* 0x0000000606001981 */ /* 0x000f28000c1e1500 */
[----:B---3--:R-:W3:Y:S04]  /*46590*/  @P1 LDG.E.U16 R93, desc[UR6][R34.64] ;  /* 0x00000006225d1981 */ /* 0x008ee8000c1e1500 */
        /* <DEDUP_REMOVED lines=12> */
[----:B--2---:R0:W-:Y:S04]  /*46660*/  @P4 STL [R1+0x1014], R15 ;  /* 0x0010140f01004387 */ /* 0x0041e80000100800 */
        /* <DEDUP_REMOVED lines=8> */
[----:B----4-:R0:W-:Y:S04]  /*466f0*/  @P4 STL [R1+0x1008], R50 ;  /* 0x0010083201004387 */ /* 0x0101e80000100800 */
[----:B0-----:R-:W4:Y:S04]  /*46700*/  LDL.LU R50, [R1+0x28a0] ;  /* 0x0028a00001327983 */ /* 0x001f280000300800 */
[----:B------:R-:W2:Y:S04]  /*46710*/  LDL.LU.64 R10, [R1+0x2898] ;  /* 0x00289800010a7983 */ /* 0x000ea80000300a00 */
[----:B------:R0:W-:Y:S04]  /*46720*/  @P3 STL [R1+0x1004], R51 ;  /* 0x0010043301003387 */ /* 0x0001e80000100800 */
[----:B0-----:R-:W4:Y:S04]  /*46730*/  LDL.LU R51, [R1+0x2890] ;  /* 0x0028900001337983 */ /* 0x001f280000300800 */
[----:B------:R-:W2:Y:S04]  /*46740*/  LDL.LU.64 R48, [R1+0x2888] ;  /* 0x0028880001307983 */ /* 0x000ea80000300a00 */
[----:B------:R0:W-:Y:S04]  /*46750*/  @P3 STL [R1+0x1000], R44 ;  /* 0x0010002c01003387 */ /* 0x0001e80000100800 */
        /* <DEDUP_REMOVED lines=10> */
[----:B------:R-:W4:Y:S04]  /*46800*/  LDL.LU.64 R34, [R1+0x2848] ;  /* 0x0028480001227983 */ /* 0x000f280000300a00 */
[----:B---3--:R0:W-:Y:S04]  /*46810*/  @P1 STL [R1+0xff0], R93 ;  /* 0x000ff05d01001387 */ /* 0x0081e80000100800 */
[----:B0-----:R-:W3:Y:S04]  /*46820*/  LDL.LU R93, [R1+0x2840] ;  /* 0x00284000015d7983 */ /* 0x001ee80000300800 */
[----:B--2---:R-:W2:Y:S04]  /*46830*/  @P1 LDG.E.U16 R0, desc[UR6][R28.64] ;  /* 0x000000061c001981 */ /* 0x004ea8000c1e1500 */
[----:B---3--:R-:W3:Y:S04]  /*46840*/  @P1 LDG.E.U16 R93, desc[UR6][R32.64] ;  /* 0x00000006205d1981 */ /* 0x008ee8000c1e1500 */
[----:B------:R-:W2:Y:S04]  /*46850*/  LDL.LU.64 R32, [R1+0x2838] ;  /* 0x0028380001207983 */ /* 0x000ea80000300a00 */
[----:B---3--:R0:W-:Y:S04]  /*46860*/  STL [R1+0xfec], R93 ;  /* 0x000fec5d01007387 */ /* 0x0081e80000100800 */
[----:B0-----:R-:W3:Y:S04]  /*46870*/  LDL.LU R93, [R1+0x2830] ;  /* 0x00283000015d7983 */ /* 0x001ee80000300800 */
[----:B------:R-:W3:Y:S01]  /*46880*/  LDL.LU.64 R28, [R1+0x2828] ;  /* 0x00282800011c7983 */ /* 0x000ee20000300a00 */
[----:B------:R-:W-:-:S02]  /*46890*/  ISETP.GT.AND P5, PT, R4, 0x65, PT ;  /* 0x000000650400780c */ /* 0x000fc40003fa4270 */
[----:B------:R-:W-:Y:S01]  /*468a0*/  PRMT R5, RZ, 0x7610, R5 ;  /* 0x00007610ff057816 */ /* 0x000fe20000000005 */
[----:B--2---:R0:W-:Y:S04]  /*468b0*/  STL [R1+0xfe8], R0 ;  /* 0x000fe80001007387 */ /* 0x0041e80000100800 */
[----:B0-----:R-:W2:Y:S06]  /*468c0*/  LDL.LU R0, [R1+0x2820] ;  /* 0x0028200001007983 */ /* 0x001eac0000300800 */
[----:B------:R-:W4:Y:S01]  /*468d0*/  @P5 LDG.E.U16 R5, desc[UR6][R26.64] ;  /* 0x000000061a055981 */ /* 0x000f22000c1e1500 */
[----:B---3--:R-:W-:-:S02]  /*468e0*/  PRMT R29, RZ, 0x7610, R29 ;  /* 0x00007610ff1d7816 */ /* 0x008fc4000000001d */
[----:B------:R-:W-:-:S04]  /*468f0*/  PRMT R93, RZ, 0x7610, R93 ;  /* 0x00007610ff5d7816 */ /* 0x000fc8000000005d */
[----:B------:R-:W3:Y:S04]  /*46900*/  @P5 LDG.E.U16 R29, desc[UR6][R30.64] ;  /* 0x000000061e1d5981 */ /* 0x000ee8000c1e1500 */
[----:B------:R-:W4:Y:S01]  /*46910*/  @P5 LDG.E.U16 R93, desc[UR6][R66.64] ;  /* 0x00000006425d5981 */ /* 0x000f22000c1e1500 */
[----:B--2---:R-:W-:-:S03]  /*46920*/  PRMT R0, RZ, 0x7610, R0 ;  /* 0x00007610ff007816 */ /* 0x004fc60000000000 */
[----:B------:R-:W2:Y:S04]  /*46930*/  LDL.LU.64 R30, [R1+0x2818] ;  /* 0x00281800011e7983 */ /* 0x000ea80000300a00 */
[----:B------:R-:W2:Y:S04]  /*46940*/  @P5 LDG.E.U16 R0, desc[UR6][R76.64] ;  /* 0x000000064c005981 */ /* 0x000ea8000c1e1500 */
[----:B---3--:R0:W-:Y:S04]  /*46950*/  STL [R1+0xfe4], R29 ;  /* 0x000fe41d01007387 */ /* 0x0081e80000100800 */
[----:B0-----:R-:W3:Y:S04]  /*46960*/  LDL.LU R29, [R1+0x2810] ;  /* 0x00281000011d7983 */ /* 0x001ee80000300800 */
[----:B------:R-:W3:Y:S04]  /*46970*/  LDL.LU.64 R26, [R1+0x2808] ;  /* 0x00280800011a7983 */ /* 0x000ee80000300a00 */
[----:B----4-:R0:W-:Y:S04]  /*46980*/  STL [R1+0xfe0], R5 ;  /* 0x000fe00501007387 */ /* 0x0101e80000100800 */
[----:B0-----:R-:W4:Y:S04]  /*46990*/  LDL.LU R5, [R1+0x2800] ;  /* 0x0028000001057983 */ /* 0x001f280000300800 */
[----:B------:R-:W3:Y:S04]  /*469a0*/  LDL.LU.64 R66, [R1+0x27f8] ;  /* 0x0027f80001427983 */ /* 0x000ee80000300a00 */
[----:B------:R0:W-:Y:S04]  /*469b0*/  STL [R1+0xfdc], R93 ;  /* 0x000fdc5d01007387 */ /* 0x0001e80000100800 */
[----:B0-----:R-:W3:Y:S04]  /*469c0*/  LDL.LU R93, [R1+0x27f0] ;  /* 0x0027f000015d7983 */ /* 0x001ee80000300800 */
[----:B------:R-:W3:Y:S01]  /*469d0*/  LDL.LU.64 R76, [R1+0x27e8] ;  /* 0x0027e800014c7983 */ /* 0x000ee20000300a00 */
[----:B------:R-:W-:-:S03]  /*469e0*/  ISETP.GT.AND P1, PT, R4, 0x68, PT ;  /* 0x000000680400780c */ /* 0x000fc60003f24270 */
[----:B--2---:R0:W-:Y:S04]  /*469f0*/  STL [R1+0xfd8], R0 ;  /* 0x000fd80001007387 */ /* 0x0041e80000100800 */
[----:B0-----:R-:W2:Y:S01]  /*46a00*/  LDL.LU R0, [R1+0x27e0] ;  /* 0x0027e00001007983 */ /* 0x001ea20000300800 */
[----:B----4-:R-:W-:-:S06]  /*46a10*/  PRMT R5, RZ, 0x7610, R5 ;  /* 0x00007610ff057816 */ /* 0x010fcc0000000005 */
[----:B------:R-:W4:Y:S01]  /*46a20*/  @P1 LDG.E.U16 R5, desc[UR6][R82.64] ;  /* 0x0000000652051981 */ /* 0x000f22000c1e1500 */
[----:B---3--:R-:W-:Y:S02]  /*46a30*/  PRMT R77, RZ, 0x7610, R77 ;  /* 0x00007610ff4d7816 */ /* 0x008fe4000000004d */
        /* <DEDUP_REMOVED lines=18> */
[----:B---3--:R-:W-:Y:S02]  /*46b60*/  PRMT R80, RZ, 0x7610, R80 ;  /* 0x00007610ff507816 */ /* 0x008fe40000000050 */
[----:B------:R-:W-:Y:S02]  /*46b70*/  PRMT R81, RZ, 0x7610, R81 ;  /* 0x00007610ff517816 */ /* 0x000fe40000000051 */
[----:B------:R-:W-:Y:S02]  /*46b80*/  PRMT R93, RZ, 0x7610, R93 ;  /* 0x00007610ff5d7816 */ /* 0x000fe4000000005d */
[----:B------:R-:W3:Y:S04]  /*46b90*/  @P5 LDG.E.U16 R80, desc[UR6][R76.64] ;  /* 0x000000064c505981 */ /* 0x000ee8000c1e1500 */
[----:B------:R-:W4:Y:S04]  /*46ba0*/  @P5 LDG.E.U16 R81, desc[UR6][R82.64] ;  /* 0x0000000652515981 */ /* 0x000f28000c1e1500 */
[----:B------:R-:W4:Y:S04]  /*46bb0*/  @P5 LDG.E.U16 R93, desc[UR6][R78.64] ;  /* 0x000000064e5d5981 */ /* 0x000f28000c1e1500 */
[----:B------:R-:W4:Y:S01]  /*46bc0*/  LDL.LU.64 R76, [R1+0x2798] ;  /* 0x00279800014c7983 */ /* 0x000f220000300a00 */
[----:B--2---:R-:W-:-:S03]  /*46bd0*/  PRMT R0, RZ, 0x7610, R0 ;  /* 0x00007610ff007816 */ /* 0x004fc60000000000 */
[----:B---3--:R0:W-:Y:S04]  /*46be0*/  STL [R1+0xf74], R80 ;  /* 0x000f745001007387 */ /* 0x0081e80000100800 */
[----:B0-----:R-:W2:Y:S04]  /*46bf0*/  LDL.LU R80, [R1+0x2790] ;  /* 0x0027900001507983 */ /* 0x001ea80000300800 */
[----:B------:R-:W3:Y:S04]  /*46c00*/  LDL.LU.64 R82, [R1+0x2788] ;  /* 0x0027880001527983 */ /* 0x000ee80000300a00 */
[----:B----4-:R0:W-:Y:S04]  /*46c10*/  STL [R1+0xf70], R81 ;  /* 0x000f705101007387 */ /* 0x0101e80000100800 */
[----:B------:R1:W4:Y:S04]  /*46c20*/  @P5 LDG.E.U16 R0, desc[UR6][R76.64] ;  /* 0x000000064c005981 */ /* 0x000328000c1e1500 */
[----:B0-----:R-:W2:Y:S04]  /*46c30*/  LDL.LU R81, [R1+0x2780] ;  /* 0x0027800001517983 */ /* 0x001ea80000300800 */
[----:B------:R-:W2:Y:S04]  /*46c40*/  LDL.LU.64 R78, [R1+0x2778] ;  /* 0x00277800014e7983 */ /* 0x000ea80000300a00 */
[----:B------:R0:W-:Y:S04]  /*46c50*/  STL [R1+0xf6c], R93 ;  /* 0x000f6c5d01007387 */ /* 0x0001e80000100800 */
[----:B0-----:R-:W2:Y:S04]  /*46c60*/  LDL.LU R93, [R1+0x2770] ;  /* 0x00277000015d7983 */ /* 0x001ea80000300800 */
[----:B------:R-:W1:Y:S01]  /*46c70*/  LDL.LU.64 R76, [R1+0x2768] ;  /* 0x00276800014c7983 */ /* 0x000e620000300a00 */
[----:B------:R-:W-:-:S02]  /*46c80*/  ISETP.GT.AND P1, PT, R4, 0x78, PT ;  /* 0x000000780400780c */ /* 0x000fc40003f24270 */
[----:B-1----:R-:W-:Y:S02]  /*46c90*/  PRMT R76, RZ, 0x7610, R76 ;  /* 0x00007610ff4c7816 */ /* 0x002fe4000000004c */
[----:B------:R-:W-:-:S09]  /*46ca0*/  PRMT R77, RZ, 0x7610, R77 ;  /* 0x00007610ff4d7816 */ /* 0x000fd2000000004d */
[----:B---3--:R-:W3:Y:S04]  /*46cb0*/  @P1 LDG.E.U16 R76, desc[UR6][R82.64] ;  /* 0x00000006524c1981 */ /* 0x008ee8000c1e1500 */
[----:B--2---:R-:W2:Y:S04]  /*46cc0*/  @P1 LDG.E.U16 R77, desc[UR6][R80.64] ;  /* 0x00000006504d1981 */ /* 0x004ea8000c1e1500 */
[----:B----4-:R0:W-:Y:S01]  /*46cd0*/  STL [R1+0xf68], R0 ;  /* 0x000f680001007387 */ /* 0x0101e20000100800 */
[----:B------:R-:W-:-:S06]  /*46ce0*/  PRMT R93, RZ, 0x7610, R93 ;  /* 0x00007610ff5d7816 */ /* 0x000fcc000000005d */
[----:B------:R-:W4:Y:S04]  /*46cf0*/  @P1 LDG.E.U16 R93, desc[UR6][R78.64] ;  /* 0x000000064e5d1981 */ /* 0x000f28000c1e1500 */
[----:B0-----:R-:W2:Y:S04]  /*46d00*/  LDL.LU R0, [R1+0x2760] ;  /* 0x0027600001007983 */ /* 0x001ea80000300800 */
[----:B---3--:R0:W-:Y:S04]  /*46d10*/  STL [R1+0xf14], R76 ;  /* 0x000f144c01007387 */ /* 0x0081e80000100800 */
[----:B0-----:R-:W3:Y:S04]  /*46d20*/  LDL.LU R76, [R1+0x275c] ;  /* 0x00275c00014c7983 */ /* 0x001ee80000300800 */
[----:B------:R-:W-:Y:S04]  /*46d30*/  STL [R1+0x213c], R82 ;  /* 0x00213c5201007387 */ /* 0x000fe80000100800 */
[----:B------:R-:W-:Y:S04]  /*46d40*/  STL [R1+0x220c], R82 ;  /* 0x00220c5201007387 */ /* 0x000fe80000100800 */
[----:B------:R-:W-:Y:S04]  /*46d50*/  STL [R1+0x23f8], R82 ;  /* 0x0023f85201007387 */ /* 0x000fe80000100800 */
[----:B------:R-:W-:Y:S04]  /*46d60*/  STL [R1+0x2138], R83 ;  /* 0x0021385301007387 */ /* 0x000fe80000100800 */
[----:B------:R-:W-:Y:S04]  /*46d70*/  STL [R1+0x2210], R83 ;  /* 0x0022105301007387 */ /* 0x000fe80000100800 */
[----:B------:R-:W-:Y:S04]  /*46d80*/  STL [R1+0x23fc], R83 ;  /* 0x0023fc5301007387 */ /* 0x000fe80000100800 */
[----:B--2---:R0:W-:Y:S04]  /*46d90*/  STL [R1+0xf10], R77 ;  /* 0x000f104d01007387 */ /* 0x0041e80000100800 */
[----:B0-----:R-:W3:Y:S04]  /*46da0*/  LDL.LU R77, [R1+0x2758] ;  /* 0x00275800014d7983 */ /* 0x001ee80000300800 */
[----:B------:R-:W-:Y:S01]  /*46db0*/  STL [R1+0x2144], R80 ;  /* 0x0021445001007387 */ /* 0x000fe20000100800 */
[----:B------:R-:W-:-:S03]  /*46dc0*/  PRMT R0, RZ, 0x7610, R0 ;  /* 0x00007610ff007816 */ /* 0x000fc60000000000 */
[----:B------:R-:W-:Y:S04]  /*46dd0*/  STL [R1+0x2214], R80 ;  /* 0x0022145001007387 */ /* 0x000fe80000100800 */
[----:B------:R-:W-:Y:S04]  /*46de0*/  STL [R1+0x2400], R80 ;  /* 0x0024005001007387 */ /* 0x000fe80000100800 */
[----:B------:R-:W-:Y:S04]  /*46df0*/  STL [R1+0x2140], R81 ;  /* 0x0021405101007387 */ /* 0x000fe80000100800 */
[----:B------:R-:W-:Y:S04]  /*46e00*/  STL [R1+0x2218], R81 ;  /* 0x0022185101007387 */ /* 0x000fe80000100800 */
[----:B------:R-:W-:Y:S04]  /*46e10*/  STL [R1+0x2404], R81 ;  /* 0x0024045101007387 */ /* 0x000fe80000100800 */
[----:B----4-:R0:W-:Y:S04]  /*46e20*/  STL [R1+0xf0c], R93 ;  /* 0x000f0c5d01007387 */ /* 0x0101e80000100800 */
[----:B0-----:R-:W2:Y:S04]  /*46e30*/  LDL.LU R93, [R1+0x2754] ;  /* 0x00275400015d7983 */ /* 0x001ea80000300800 */
[----:B---3--:R-:W3:Y:S01]  /*46e40*/  @P1 LDG.E.U16 R0, desc[UR6][R76.64] ;  /* 0x000000064c001981 */ /* 0x008ee2000c1e1500 */
[----:B------:R-:W-:-:S02]  /*46e50*/  ISETP.GT.AND P4, PT, R4, 0x66, PT ;  /* 0x000000660400780c */ /* 0x000fc40003f84270 */
[----:B------:R-:W-:Y:S01]  /*46e60*/  PRMT R39, RZ, 0x7610, R39 ;  /* 0x00007610ff277816 */ /* 0x000fe20000000027 */
[----:B------:R-:W-:Y:S04]  /*46e70*/  STL [R1+0x214c], R78 ;  /* 0x00214c4e01007387 */ /* 0x000fe80000100800 */
[----:B------:R-:W-:Y:S04]  /*46e80*/  STL [R1+0x221c], R78 ;  /* 0x00221c4e01007387 */ /* 0x000fe80000100800 */
[----:B------:R-:W-:Y:S01]  /*46e90*/  STL [R1+0x2148], R79 ;  /* 0x0021484f01007387 */ /* 0x000fe20000100800 */
[----:B------:R-:W-:-:S03]  /*46ea0*/  PRMT R5, RZ, 0x7610, R5 ;  /* 0x00007610ff057816 */ /* 0x000fc60000000005 */
[----:B------:R-:W-:Y:S04]  /*46eb0*/  STL [R1+0x2220], R79 ;  /* 0x0022204f01007387 */ /* 0x000fe80000100800 */
[----:B------:R-:W-:Y:S04]  /*46ec0*/  STL [R1+0x2408], R79 ;  /* 0x0024084f01007387 */ /* 0x000fe80000100800 */
[----:B------:R-:W4:Y:S04]  /*46ed0*/  @P4 LDG.E.U16 R39, desc[UR6][R40.64] ;  /* 0x0000000628274981 */ /* 0x000f28000c1e1500 */
[----:B------:R-:W4:Y:S01]  /*46ee0*/  @P4 LDG.E.U16 R5, desc[UR6][R42.64] ;  /* 0x000000062a054981 */ /* 0x000f22000c1e1500 */
[----:B--2---:R-:W-:-:S06]  /*46ef0*/  PRMT R93, RZ, 0x7610, R93 ;  /* 0x00007610ff5d7816 */ /* 0x004fcc000000005d */
[----:B------:R-:W2:Y:S04]  /*46f00*/  @P4 LDG.E.U16 R93, desc[UR6][R52.64] ;  /* 0x00000006345d4981 */ /* 0x000ea8000c1e1500 */
[----:B---3--:R0:W-:Y:S04]  /*46f10*/  STL [R1+0xf08], R0 ;  /* 0x000f080001007387 */ /* 0x0081e80000100800 */
[----:B0-----:R-:W3:Y:S04]  /*46f20*/  LDL.LU R0, [R1+0x2750] ;  /* 0x0027500001007983 */ /* 0x001ee80000300800 */
[----:B------:R-:W-:Y:S04]  /*46f30*/  STL [R1+0x2154], R76 ;  /* 0x0021544c01007387 */ /* 0x000fe80000100800 */
[----:B------:R-:W-:Y:S04]  /*46f40*/  STL [R1+0x2224], R76 ;  /* 0x0022244c01007387 */ /* 0x000fe80000100800 */
[----:B------:R-:W-:Y:S04]  /*46f50*/  STL [R1+0x240c], R76 ;  /* 0x00240c4c01007387 */ /* 0x000fe80000100800 */
[----:B------:R-:W-:Y:S04]  /*46f60*/  STL [R1+0x2150], R77 ;  /* 0x0021504d01007387 */ /* 0x000fe80000100800 */
[----:B------:R-:W3:Y:S04]  /*46f70*/  LDL.LU.64 R40, [R1+0x2748] ;  /* 0x0027480001287983 */ /* 0x000ee80000300a00 */
[----:B----4-:R0:W-:Y:S04]  /*46f80*/  STL [R1+0x1594], R39 ;  /* 0x0015942701007387 */ /* 0x0101e80000100800 */
[----:B0-----:R-:W4:Y:S04]  /*46f90*/  LDL.LU R39, [R1+0x2740] ;  /* 0x0027400001277983 */ /* 0x001f280000300800 */
[----:B------:R-:W4:Y:S04]  /*46fa0*/  LDL.LU.64 R42, [R1+0x2738] ;  /* 0x00273800012a7983 */ /* 0x000f280000300a00 */
[----:B------:R0:W-:Y:S04]  /*46fb0*/  STL [R1+0x1590], R5 ;  /* 0x0015900501007387 */ /* 0x0001e80000100800 */
[----:B0-----:R-:W4:Y:S04]  /*46fc0*/  LDL.LU R5, [R1+0x2730] ;  /* 0x0027300001057983 */ /* 0x001f280000300800 */
[----:B------:R-:W4:Y:S04]  /*46fd0*/  LDL.LU.64 R52, [R1+0x2728] ;  /* 0x0027280001347983 */ /* 0x000f280000300a00 */
[----:B--2---:R0:W-:Y:S04]  /*46fe0*/  STL [R1+0x158c], R93 ;  /* 0x00158c5d01007387 */ /* 0x0041e80000100800 */
[----:B0-----:R-:W2:Y:S01]  /*46ff0*/  LDL.LU R93, [R1+0x2720] ;  /* 0x00272000015d7983 */ /* 0x001ea20000300800 */
[----:B---3--:R-:W-:-:S06]  /*47000*/  PRMT R0, RZ, 0x7610, R0 ;  /* 0x00007610ff007816 */ /* 0x008fcc0000000000 */
[----:B------:R-:W3:Y:S04]  /*47010*/  @P4 LDG.E.U16 R0, desc[UR6][R70.64] ;  /* 0x0000000646004981 */ /* 0x000ee8000c1e1500 */
[----:B------:R-:W3:Y:S01]  /*47020*/  LDL.LU.64 R70, [R1+0x2718] ;  /* 0x0027180001467983 */ /* 0x000ee20000300a00 */
[----:B------:R-:W-:Y:S02]  /*47030*/  ISETP.GT.AND P3, PT, R4, 0x67, PT ;  /* 0x000000670400780c */ /* 0x000fe40003f64270 */
[----:B----4-:R-:W-:-:S11]  /*47040*/  PRMT R5, RZ, 0x7610, R5 ;  /* 0x00007610ff057816 */ /* 0x010fd60000000005 */
[----:B------:R-:W4:Y:S01]  /*47050*/  @P3 LDG.E.U16 R5, desc[UR6][R68.64] ;  /* 0x0000000644053981 */ /* 0x000f22000c1e1500 */
[----:B--2---:R-:W-:-:S06]  /*47060*/  PRMT R93, RZ, 0x7610, R93 ;  /* 0x00007610ff5d7816 */ /* 0x004fcc000000005d */
[----:B------:R-:W2:Y:S04]  /*47070*/  @P3 LDG.E.U16 R93, desc[UR6][R64.64] ;  /* 0x00000006405d3981 */ /* 0x000ea8000c1e1500 */
[----:B---3--:R0:W-:Y:S01]  /*47080*/  STL [R1+0x1588], R0 ;  /* 0x0015880001007387 */ /* 0x0081e20000100800 */
[----:B------:R-:W-:-:S03]  /*47090*/  PRMT R71, RZ, 0x7610, R71 ;  /* 0x00007610ff477816 */ /* 0x000fc60000000047 */
[----:B0-----:R-:W3:Y:S04]  /*470a0*/  LDL.LU R0, [R1+0x2710] ;  /* 0x0027100001007983 */ /* 0x001ee80000300800 */
[----:B------:R-:W2:Y:S04]  /*470b0*/  @P3 LDG.E.U16 R71, desc[UR6][R74.64] ;  /* 0x000000064a473981 */ /* 0x000ea8000c1e1500 */
[----:B------:R-:W4:Y:S01]  /*470c0*/  LDL.LU.64 R74, [R1+0x2708] ;  /* 0x00270800014a7983 */ /* 0x000f220000300a00 */
[----:B---3--:R-:W-:-:S03]  /*470d0*/  PRMT R0, RZ, 0x7610, R0 ;  /* 0x00007610ff007816 */ /* 0x008fc60000000000 */
[----:B--2---:R0:W-:Y:S04]  /*470e0*/  STL [R1+0x1584], R71 ;  /* 0x0015844701007387 */ /* 0x0041e80000100800 */
[----:B------:R-:W2:Y:S04]  /*470f0*/  @P3 LDG.E.U16 R0, desc[UR6][R62.64] ;  /* 0x000000063e003981 */ /* 0x000ea8000c1e1500 */
        /* <DEDUP_REMOVED lines=16> */
[----:B------:R-:W4:Y:S04]  /*47200*/  @P5 LDG.E.U16 R93, desc[UR6][R60.64] ;  /* 0x000000063c5d5981 */ /* 0x000f28000c1e1500 */
[----:B------:R-:W4:Y:S01]  /*47210*/  LDL.LU.64 R18, [R1+0x26c8] ;  /* 0x0026c80001127983 */ /* 0x000f220000300a00 */
[----:B--2---:R-:W-:-:S06]  /*47220*/  PRMT R0, RZ, 0x7610, R0 ;  /* 0x00007610ff007816 */ /* 0x004fcc0000000000 */
        /* <DEDUP_REMOVED lines=62> */
[----:B--2---:R-:W-:-:S06]  /*47610*/  PRMT R0, RZ, 0x7610, R0 ;  /* 0x00007610ff007816 */ /* 0x004fcc0000000000 */
[----:B------:R0:W2:Y:S04]  /*47620*/  @P1 LDG.E.U16 R0, desc[UR6][R68.64] ;  /* 0x0000000644001981 */ /* 0x0000a8000c1e1500 */
[----:B---3--:R1:W-:Y:S04]  /*47630*/  STL [R1+0xf64], R72 ;  /* 0x000f644801007387 */ /* 0x0083e80000100800 */
[----:B-1----:R-:W3:Y:S04]  /*47640*/  LDL.LU R72, [R1+0x2600] ;  /* 0x0026000001487983 */ /* 0x002ee80000300800 */
[----:B------:R-:W2:Y:S04]  /*47650*/  LDL.LU.64 R74, [R1+0x25f8] ;  /* 0x0025f800014a7983 */ /* 0x000ea80000300a00 */
[----:B----4-:R1:W-:Y:S04]  /*47660*/  STL [R1+0xf60], R73 ;  /* 0x000f604901007387 */ /* 0x0103e80000100800 */
[----:B-1----:R-:W3:Y:S04]  /*47670*/  LDL.LU R73, [R1+0x25f0] ;  /* 0x0025f00001497983 */ /* 0x002ee80000300800 */
[----:B------:R-:W4:Y:S04]  /*47680*/  LDL.LU.64 R70, [R1+0x25e8] ;  /* 0x0025e80001467983 */ /* 0x000f280000300a00 */
[----:B------:R1:W-:Y:S04]  /*47690*/  STL [R1+0xf5c], R93 ;  /* 0x000f5c5d01007387 */ /* 0x0003e80000100800 */
[----:B-1----:R-:W2:Y:S04]  /*476a0*/  LDL.LU R93, [R1+0x25e0] ;  /* 0x0025e000015d7983 */ /* 0x002ea80000300800 */
[----:B------:R-:W0:Y:S01]  /*476b0*/  LDL.LU.64 R68, [R1+0x25d8] ;  /* 0x0025d80001447983 */ /* 0x000e220000300a00 */
[----:B------:R-:W-:-:S02]  /*476c0*/  ISETP.GT.AND P4, PT, R4, 0x79, PT ;  /* 0x000000790400780c */ /* 0x000fc40003f84270 */
[----:B0-----:R-:W-:Y:S02]  /*476d0*/  PRMT R68, RZ, 0x7610, R68 ;  /* 0x00007610ff447816 */ /* 0x001fe40000000044 */
[----:B------:R-:W-:-:S09]  /*476e0*/  PRMT R69, RZ, 0x7610, R69 ;  /* 0x00007610ff457816 */ /* 0x000fd20000000045 */
[----:B--2---:R-:W2:Y:S04]  /*476f0*/  @P4 LDG.E.U16 R68, desc[UR6][R74.64] ;  /* 0x000000064a444981 */ /* 0x004ea8000c1e1500 */
[----:B---3--:R-:W3:Y:S04]  /*47700*/  @P4 LDG.E.U16 R69, desc[UR6][R72.64] ;  /* 0x0000000648454981 */ /* 0x008ee8000c1e1500 */
[----:B------:R0:W-:Y:S01]  /*47710*/  STL [R1+0xf58], R0 ;  /* 0x000f580001007387 */ /* 0x0001e20000100800 */
[----:B------:R-:W-:-:S06]  /*47720*/  PRMT R93, RZ, 0x7610, R93 ;  /* 0x00007610ff5d7816 */ /* 0x000fcc000000005d */
[----:B----4-:R-:W4:Y:S04]  /*47730*/  @P4 LDG.E.U16 R93, desc[UR6][R70.64] ;  /* 0x00000006465d4981 */ /* 0x010f28000c1e1500 */
[----:B0-----:R-:W3:Y:S04]  /*47740*/  LDL.LU R0, [R1+0x25d0] ;  /* 0x0025d00001007983 */ /* 0x001ee80000300800 */
[----:B--2---:R0:W-:Y:S04]  /*47750*/  STL [R1+0xf04], R68 ;  /* 0x000f044401007387 */ /* 0x0041e80000100800 */
[----:B0-----:R-:W2:Y:S04]  /*47760*/  LDL.LU R68, [R1+0x25cc] ;  /* 0x0025cc0001447983 */ /* 0x001ea80000300800 */
[----:B------:R-:W-:Y:S04]  /*47770*/  STL [R1+0x215c], R74 ;  /* 0x00215c4a01007387 */ /* 0x000fe80000100800 */
[----:B------:R-:W-:Y:S04]  /*47780*/  STL [R1+0x2228], R74 ;  /* 0x0022284a01007387 */ /* 0x000fe80000100800 */
[----:B------:R-:W-:Y:S04]  /*47790*/  STL [R1+0x2410], R74 ;  /* 0x0024104a01007387 */ /* 0x000fe80000100800 */
[----:B------:R-:W-:Y:S04]  /*477a0*/  STL [R1+0x2158], R75 ;  /* 0x0021584b01007387 */ /* 0x000fe80000100800 */
[----:B------:R-:W-:Y:S04]  /*477b0*/  STL [R1+0x222c], R75 ;  /* 0x00222c4b01007387 */ /* 0x000fe80000100800 */
[----:B------:R-:W-:Y:S04]  /*477c0*/  STL [R1+0x2414], R75 ;  /* 0x0024144b01007387 */ /* 0x000fe80000100800 */
[----:B---3--:R0:W-:Y:S04]  /*477d0*/  STL [R1+0xf00], R69 ;  /* 0x000f004501007387 */ /* 0x0081e80000100800 */
[----:B0-----:R-:W2:Y:S04]  /*477e0*/  LDL.LU R69, [R1+0x25c8] ;  /* 0x0025c80001457983 */ /* 0x001ea80000300800 */
[----:B------:R-:W-:Y:S04]  /*477f0*/  STL [R1+0x2164], R72 ;  /* 0x0021644801007387 */ /* 0x000fe80000100800 */
[----:B------:R-:W-:Y:S04]  /*47800*/  STL [R1+0x2230], R72 ;  /* 0x0022304801007387 */ /* 0x000fe80000100800 */
[----:B------:R-:W-:Y:S04]  /*47810*/  STL [R1+0x2418], R72 ;  /* 0x0024184801007387 */ /* 0x000fe80000100800 */
[----:B------:R-:W-:Y:S04]  /*47820*/  STL [R1+0x2160], R73 ;  /* 0x0021604901007387 */ /* 0x000fe80000100800 */
[----:B------:R-:W-:Y:S01]  /*47830*/  STL [R1+0x2234], R73 ;  /* 0x0022344901007387 */ /* 0x000fe20000100800 */
[----:B------:R-:W-:-:S03]  /*47840*/  PRMT R0, RZ, 0x7610, R0 ;  /* 0x00007610ff007816 */ /* 0x000fc60000000000 */
[----:B------:R-:W-:Y:S04]  /*47850*/  STL [R1+0x241c], R73 ;  /* 0x00241c4901007387 */ /* 0x000fe80000100800 */
[----:B----4-:R0:W-:Y:S01]  /*47860*/  STL [R1+0xefc], R93 ;  /* 0x000efc5d01007387 */ /* 0x0101e20000100800 */
[----:B------:R-:W-:-:S03]  /*47870*/  ISETP.GT.AND P3, PT, R4, 0x6c, PT ;  /* 0x0000006c0400780c */ /* 0x000fc60003f64270 */
[----:B0-----:R-:W3:Y:S04]  /*47880*/  LDL.LU R93, [R1+0x25c4] ;  /* 0x0025c400015d7983 */ /* 0x001ee80000300800 */
[----:B------:R-:W-:Y:S04]  /*47890*/  STL [R1+0x216c], R70 ;  /* 0x00216c4601007387 */ /* 0x000fe80000100800 */
[----:B------:R-:W-:Y:S04]  /*478a0*/  STL [R1+0x2238], R70 ;  /* 0x0022384601007387 */ /* 0x000fe80000100800 */
[----:B------:R-:W-:Y:S04]  /*478b0*/  STL [R1+0x2420], R70 ;  /* 0x0024204601007387 */ /* 0x000fe80000100800 */
[----:B------:R-:W-:Y:S04]  /*478c0*/  STL [R1+0x2168], R71 ;  /* 0x0021684701007387 */ /* 0x000fe80000100800 */
[----:B------:R-:W-:Y:S04]  /*478d0*/  STL [R1+0x223c], R71 ;  /* 0x00223c4701007387 */ /* 0x000fe80000100800 */
[----:B------:R0:W-:Y:S01]  /*478e0*/  STL [R1+0x2424], R71 ;  /* 0x0024244701007387 */ /* 0x0001e20000100800 */
[----:B------:R-:W-:-:S02]  /*478f0*/  PRMT R86, RZ, 0x7610, R86 ;  /* 0x00007610ff567816 */ /* 0x000fc40000000056 */
[----:B------:R-:W-:Y:S02]  /*47900*/  PRMT R85, RZ, 0x7610, R85 ;  /* 0x00007610ff557816 */ /* 0x000fe40000000055 */
[----:B------:R-:W-:Y:S02]  /*47910*/  PRMT R84, RZ, 0x7610, R84 ;  /* 0x00007610ff547816 */ /* 0x000fe40000000054 */
[----:B------:R-:W4:Y:S04]  /*47920*/  @P3 LDG.E.U16 R86, desc[UR6][R10.64] ;  /* 0x000000060a563981 */ /* 0x000f28000c1e1500 */
[----:B------:R-:W3:Y:S04]  /*47930*/  @P3 LDG.E.U16 R85, desc[UR6][R50.64] ;  /* 0x0000000632553981 */ /* 0x000ee8000c1e1500 */
[----:B------:R-:W3:Y:S01]  /*47940*/  @P3 LDG.E.U16 R84, desc[UR6][R48.64] ;  /* 0x0000000630543981 */ /* 0x000ee2000c1e1500 */
[----:B0-----:R-:W-:-:S06]  /*47950*/  PRMT R71, RZ, 0x7610, R71 ;  /* 0x00007610ff477816 */ /* 0x001fcc0000000047 */
[----:B------:R-:W3:Y:S04]  /*47960*/  @P3 LDG.E.U16 R71, desc[UR6][R12.64] ;  /* 0x000000060c473981 */ /* 0x000ee8000c1e1500 */
[----:B--2---:R-:W2:Y:S01]  /*47970*/  @P4 LDG.E.U16 R0, desc[UR6][R68.64] ;  /* 0x0000000644004981 */ /* 0x004ea2000c1e1500 */
[----:B------:R-:W-:Y:S02]  /*47980*/  ISETP.GT.AND P1, PT, R4, 0x6d, PT ;  /* 0x0000006d0400780c */ /* 0x000fe40003f24270 */
[----:B------:R-:W-:Y:S02]  /*47990*/  PRMT R79, RZ, 0x7610, R79 ;  /* 0x00007610ff4f7816 */ /* 0x000fe4000000004f */
[----:B------:R-:W-:Y:S02]  /*479a0*/  PRMT R81, RZ, 0x7610, R81 ;  /* 0x00007610ff517816 */ /* 0x000fe40000000051 */
[----:B------:R-:W-:-:S02]  /*479b0*/  PRMT R80, RZ, 0x7610, R80 ;  /* 0x00007610ff507816 */ /* 0x000fc40000000050 */
[----:B------:R-:W-:-:S05]  /*479c0*/  PRMT R83, RZ, 0x7610, R83 ;  /* 0x00007610ff537816 */ /* 0x000fca0000000053 */
[----:B------:R-:W3:Y:S04]  /*479d0*/  @P1 LDG.E.U16 R79, desc[UR6][R46.64] ;  /* 0x000000062e4f1981 */ /* 0x000ee8000c1e1500 */
[----:B------:R-:W3:Y:S04]  /*479e0*/  @P1 LDG.E.U16 R81, desc[UR6][R44.64] ;  /* 0x000000062c511981 */ /* 0x000ee8000c1e1500 */
[----:B------:R-:W3:Y:S04]  /*479f0*/  @P1 LDG.E.U16 R80, desc[UR6][R8.64] ;  /* 0x0000000608501981 */ /* 0x000ee8000c1e1500 */
[----:B------:R-:W3:Y:S01]  /*47a00*/  @P1 LDG.E.U16 R83, desc[UR6][R6.64] ;  /* 0x0000000606531981 */ /* 0x000ee2000c1e1500 */
[----:B------:R-:W-:-:S02]  /*47a10*/  ISETP.GT.AND P1, PT, R4, 0x72, PT ;  /* 0x000000720400780c */ /* 0x000fc40003f24270 */
[----:B------:R-:W-:Y:S02]  /*47a20*/  ISETP.GT.AND P4, PT, R4, 0x6e, PT ;  /* 0x0000006e0400780c */ /* 0x000fe40003f84270 */
[----:B------:R-:W-:Y:S02]  /*47a30*/  PRMT R78, RZ, 0x7610, R78 ;  /* 0x00007610ff4e7816 */ /* 0x000fe4000000004e */
[----:B------:R-:W-:Y:S02]  /*47a40*/  PRMT R75, RZ, 0x7610, R75 ;  /* 0x00007610ff4b7816 */ /* 0x000fe4000000004b */
[----:B------:R-:W-:-:S05]  /*47a50*/  PRMT R74, RZ, 0x7610, R74 ;  /* 0x00007610ff4a7816 */ /* 0x000fca000000004a */
[----:B------:R-:W3:Y:S04]  /*47a60*/  @P1 LDG.E.U16 R78, desc[UR6][R64.64] ;  /* 0x00000006404e1981 */ /* 0x000ee8000c1e1500 */
[----:B------:R-:W4:Y:S04]  /*47a70*/  @P1 LDG.E.U16 R75, desc[UR6][R18.64] ;  /* 0x00000006124b1981 */ /* 0x000f28000c1e1500 */
[----:B------:R-:W4:Y:S04]  /*47a80*/  @P1 LDG.E.U16 R74, desc[UR6][R62.64] ;  /* 0x000000063e4a1981 */ /* 0x000f28000c1e1500 */
        /* <DEDUP_REMOVED lines=8> */
[----:B------:R-:W2:Y:S04]  /*47b10*/  LDL.LU.64 R12, [R1+0x25b8] ;  /* 0x0025b800010c7983 */ /* 0x000ea80000300a00 */
[----:B---3--:R-:W-:Y:S04]  /*47b20*/  STL [R1+0x2460], R71 ;  /* 0x0024604701007387 */ /* 0x008fe80000100800 */
[----:B------:R-:W3:Y:S04]  /*47b30*/  LDL.LU.64 R10, [R1+0x25b0] ;  /* 0x0025b000010a7983 */ /* 0x000ee80000300a00 */
[----:B----4-:R-:W-:Y:S04]  /*47b40*/  STL [R1+0x2464], R86 ;  /* 0x0024645601007387 */ /* 0x010fe80000100800 */
[----:B------:R-:W4:Y:S04]  /*47b50*/  LDL.LU.64 R50, [R1+0x25a8] ;  /* 0x0025a80001327983 */ /* 0x000f280000300a00 */
[----:B------:R-:W-:Y:S04]  /*47b60*/  STL [R1+0x2468], R85 ;  /* 0x0024685501007387 */ /* 0x000fe80000100800 */
[----:B------:R-:W2:Y:S04]  /*47b70*/  LDL.LU.64 R48, [R1+0x25a0] ;  /* 0x0025a00001307983 */ /* 0x000ea80000300a00 */
[----:B------:R0:W-:Y:S04]  /*47b80*/  STL [R1+0x246c], R84 ;  /* 0x00246c5401007387 */ /* 0x0001e80000100800 */
[----:B------:R-:W2:Y:S01]  /*47b90*/  LDL.LU.64 R46, [R1+0x2598] ;  /* 0x00259800012e7983 */ /* 0x000ea20000300a00 */
[----:B0-----:R-:W-:-:S06]  /*47ba0*/  PRMT R84, RZ, 0x7610, R84 ;  /* 0x00007610ff547816 */ /* 0x001fcc0000000054 */
[----:B------:R-:W2:Y:S01]  /*47bb0*/  @P4 LDG.E.U16 R84, desc[UR6][R34.64] ;  /* 0x0000000622544981 */ /* 0x000ea2000c1e1500 */
[----:B------:R-:W-:-:S03]  /*47bc0*/  ISETP.GT.AND P3, PT, R4, 0x6f, PT ;  /* 0x0000006f0400780c */ /* 0x000fc60003f64270 */
[----:B------:R0:W-:Y:S04]  /*47bd0*/  STL [R1+0x2430], R79 ;  /* 0x0024304f01007387 */ /* 0x0001e80000100800 */
[----:B------:R-:W3:Y:S04]  /*47be0*/  LDL.LU.64 R44, [R1+0x2590] ;  /* 0x00259000012c7983 */ /* 0x000ee80000300a00 */
[----:B------:R1:W-:Y:S04]  /*47bf0*/  STL [R1+0x2434], R81 ;  /* 0x0024345101007387 */ /* 0x0003e80000100800 */
[----:B------:R-:W3:Y:S04]  /*47c00*/  LDL.LU.64 R8, [R1+0x2588] ;  /* 0x0025880001087983 */ /* 0x000ee80000300a00 */
[----:B------:R1:W-:Y:S01]  /*47c10*/  STL [R1+0x244c], R80 ;  /* 0x00244c5001007387 */ /* 0x0003e20000100800 */
[----:B------:R-:W-:-:S03]  /*47c20*/  PRMT R43, RZ, 0x7610, R43 ;  /* 0x00007610ff2b7816 */ /* 0x000fc6000000002b */
[----:B------:R-:W3:Y:S01]  /*47c30*/  LDL.LU.64 R6, [R1+0x2580] ;  /* 0x0025800001067983 */ /* 0x000ee20000300a00 */
[----:B------:R-:W-:Y:S02]  /*47c40*/  PRMT R42, RZ, 0x7610, R42 ;  /* 0x00007610ff2a7816 */ /* 0x000fe4000000002a */
[----:B0-----:R-:W-:Y:S02]  /*47c50*/  PRMT R79, RZ, 0x7610, R79 ;  /* 0x00007610ff4f7816 */ /* 0x001fe4000000004f */
[----:B-1----:R-:W-:Y:S02]  /*47c60*/  PRMT R81, RZ, 0x7610, R81 ;  /* 0x00007610ff517816 */ /* 0x002fe40000000051 */
[----:B------:R-:W-:Y:S01]  /*47c70*/  PRMT R80, RZ, 0x7610, R80 ;  /* 0x00007610ff507816 */ /* 0x000fe20000000050 */
[----:B------:R-:W-:Y:S04]  /*47c80*/  STL [R1+0x2450], R83 ;  /* 0x0024505301007387 */ /* 0x000fe80000100800 */
[----:B------:R-:W3:Y:S04]  /*47c90*/  LDL.LU.64 R34, [R1+0x2578] ;  /* 0x0025780001227983 */ /* 0x000ee80000300a00 */
[----:B------:R-:W3:Y:S04]  /*47ca0*/  @P4 LDG.E.U16 R81, desc[UR6][R32.64] ;  /* 0x0000000620514981 */ /* 0x000ee8000c1e1500 */
[----:B------:R-:W3:Y:S04]  /*47cb0*/  @P4 LDG.E.U16 R80, desc[UR6][R30.64] ;  /* 0x000000061e504981 */ /* 0x000ee8000c1e1500 */
[----:B------:R-:W3:Y:S04]  /*47cc0*/  @P4 LDG.E.U16 R79, desc[UR6][R28.64] ;  /* 0x000000061c4f4981 */ /* 0x000ee8000c1e1500 */
[----:B------:R-:W3:Y:S04]  /*47cd0*/  @P3 LDG.E.U16 R43, desc[UR6][R26.64] ;  /* 0x000000061a2b3981 */ /* 0x000ee8000c1e1500 */
[----:B------:R-:W3:Y:S04]  /*47ce0*/  @P3 LDG.E.U16 R42, desc[UR6][R66.64] ;  /* 0x00000006422a3981 */ /* 0x000ee8000c1e1500 */
[----:B------:R-:W3:Y:S04]  /*47cf0*/  LDL.LU.64 R32, [R1+0x2570] ;  /* 0x0025700001207983 */ /* 0x000ee80000300a00 */
[----:B------:R-:W3:Y:S04]  /*47d00*/  LDL.LU.64 R30, [R1+0x2568] ;  /* 0x00256800011e7983 */ /* 0x000ee80000300a00 */
[----:B------:R-:W3:Y:S04]  /*47d10*/  LDL.LU.64 R28, [R1+0x2560] ;  /* 0x00256000011c7983 */ /* 0x000ee80000300a00 */
[----:B------:R-:W3:Y:S04]  /*47d20*/  LDL.LU.64 R26, [R1+0x2558] ;  /* 0x00255800011a7983 */ /* 0x000ee80000300a00 */
[----:B------:R-:W3:Y:S04]  /*47d30*/  LDL.LU.64 R66, [R1+0x2550] ;  /* 0x0025500001427983 */ /* 0x000ee80000300a00 */
[----:B------:R-:W4:Y:S01]  /*47d40*/  LDL.LU.64 R64, [R1+0x2548] ;  /* 0x0025480001407983 */ /* 0x000f220000300a00 */
[----:B------:R-:W-:-:S03]  /*47d50*/  PRMT R72, RZ, 0x7610, R72 ;  /* 0x00007610ff487816 */ /* 0x000fc60000000048 */
[----:B------:R-:W-:Y:S04]  /*47d60*/  STL [R1+0x24b8], R78 ;  /* 0x0024b84e01007387 */ /* 0x000fe80000100800 */
[----:B------:R-:W-:Y:S04]  /*47d70*/  STL [R1+0x24bc], R75 ;  /* 0x0024bc4b01007387 */ /* 0x000fe80000100800 */
[----:B------:R-:W4:Y:S04]  /*47d80*/  LDL.LU.64 R62, [R1+0x2540] ;  /* 0x00254000013e7983 */ /* 0x000f280000300a00 */
[----:B------:R-:W-:Y:S04]  /*47d90*/  STL [R1+0x24c0], R74 ;  /* 0x0024c04a01007387 */ /* 0x000fe80000100800 */
[----:B------:R-:W4:Y:S04]  /*47da0*/  @P1 LDG.E.U16 R72, desc[UR6][R60.64] ;  /* 0x000000063c481981 */ /* 0x000f28000c1e1500 */
[----:B--2---:R-:W-:Y:S04]  /*47db0*/  STL [R1+0x1574], R84 ;  /* 0x0015745401007387 */ /* 0x004fe80000100800 */
[----:B------:R-:W2:Y:S01]  /*47dc0*/  LDL.LU.64 R60, [R1+0x2538] ;  /* 0x00253800013c7983 */ /* 0x000ea20000300a00 */
[----:B------:R-:W-:-:S02]  /*47dd0*/  ISETP.GT.AND P5, PT, R4, 0x7a, PT ;  /* 0x0000007a0400780c */ /* 0x000fc40003fa4270 */
[----:B------:R-:W-:Y:S02]  /*47de0*/  PRMT R73, RZ, 0x7610, R73 ;  /* 0x00007610ff497816 */ /* 0x000fe40000000049 */
[----:B------:R-:W-:Y:S02]  /*47df0*/  PRMT R37, RZ, 0x7610, R37 ;  /* 0x00007610ff257816 */ /* 0x000fe40000000025 */
[----:B------:R-:W-:Y:S02]  /*47e00*/  PRMT R36, RZ, 0x7610, R36 ;  /* 0x00007610ff247816 */ /* 0x000fe40000000024 */
[----:B------:R-:W-:Y:S02]  /*47e10*/  PRMT R71, RZ, 0x7610, R71 ;  /* 0x00007610ff477816 */ /* 0x000fe40000000047 */
[----:B------:R-:W2:Y:S04]  /*47e20*/  @P3 LDG.E.U16 R37, desc[UR6][R40.64] ;  /* 0x0000000628253981 */ /* 0x000ea8000c1e1500 */
[----:B------:R-:W2:Y:S01]  /*47e30*/  @P3 LDG.E.U16 R36, desc[UR6][R38.64] ;  /* 0x0000000626243981 */ /* 0x000ea2000c1e1500 */
[----:B------:R-:W-:-:S02]  /*47e40*/  PRMT R14, RZ, 0x7610, R14 ;  /* 0x00007610ff0e7816 */ /* 0x000fc4000000000e */
[----:B------:R-:W-:Y:S01]  /*47e50*/  PRMT R15, RZ, 0x7610, R15 ;  /* 0x00007610ff0f7816 */ /* 0x000fe2000000000f */
[----:B---3--:R-:W3:Y:S04]  /*47e60*/  @P5 LDG.E.U16 R73, desc[UR6][R66.64] ;  /* 0x0000000642495981 */ /* 0x008ee8000c1e1500 */
[----:B----4-:R-:W4:Y:S04]  /*47e70*/  @P5 LDG.E.U16 R71, desc[UR6][R64.64] ;  /* 0x0000000640475981 */ /* 0x010f28000c1e1500 */
[----:B------:R-:W4:Y:S04]  /*47e80*/  @P5 LDG.E.U16 R15, desc[UR6][R62.64] ;  /* 0x000000063e0f5981 */ /* 0x000f28000c1e1500 */
[----:B--2---:R-:W2:Y:S04]  /*47e90*/  @P5 LDG.E.U16 R14, desc[UR6][R60.64] ;  /* 0x000000063c0e5981 */ /* 0x004ea8000c1e1500 */
[----:B------:R-:W-:Y:S04]  /*47ea0*/  STL [R1+0x24c4], R72 ;  /* 0x0024c44801007387 */ /* 0x000fe80000100800 */
[----:B------:R-:W-:Y:S04]  /*47eb0*/  STL [R1+0x1570], R81 ;  /* 0x0015705101007387 */ /* 0x000fe80000100800 */
[----:B------:R-:W-:Y:S04]  /*47ec0*/  STL [R1+0x156c], R80 ;  /* 0x00156c5001007387 */ /* 0x000fe80000100800 */
[----:B------:R-:W-:Y:S04]  /*47ed0*/  STL [R1+0x1568], R79 ;  /* 0x0015684f01007387 */ /* 0x000fe80000100800 */
[----:B---3--:R-:W-:Y:S04]  /*47ee0*/  STL [R1+0x24c8], R73 ;  /* 0x0024c84901007387 */ /* 0x008fe80000100800 */
        /* <DEDUP_REMOVED lines=10> */
[----:B----4-:R-:W-:Y:S04]  /*47f90*/  STL [R1+0x24cc], R71 ;  /* 0x0024cc4701007387 */ /* 0x010fe80000100800 */
        /* <DEDUP_REMOVED lines=12> */
[----:B------:R-:W-:-:S02]  /*48060*/  ISETP.GT.AND P4, PT, R4, 0x73, PT ;  /* 0x000000730400780c */ /* 0x000fc40003f84270 */
[----:B------:R-:W-:Y:S02]  /*48070*/  PRMT R17, RZ, 0x7610, R17 ;  /* 0x00007610ff117816 */ /* 0x000fe40000000011 */
[----:B------:R-:W-:Y:S02]  /*48080*/  PRMT R16, RZ, 0x7610, R16 ;  /* 0x00007610ff107816 */ /* 0x000fe40000000010 */
[----:B------:R-:W-:-:S07]  /*48090*/  PRMT R13, RZ, 0x7610, R13 ;  /* 0x00007610ff0d7816 */ /* 0x000fce000000000d */
[----:B------:R-:W3:Y:S04]  /*480a0*/  @P4 LDG.E.U16 R17, desc[UR6][R24.64] ;  /* 0x0000000618114981 */ /* 0x000ee8000c1e1500 */
[----:B------:R-:W4:Y:S04]  /*480b0*/  @P4 LDG.E.U16 R16, desc[UR6][R22.64] ;  /* 0x0000000616104981 */ /* 0x000f28000c1e1500 */
[----:B------:R-:W3:Y:S04]  /*480c0*/  @P4 LDG.E.U16 R13, desc[UR6][R20.64] ;  /* 0x00000006140d4981 */ /* 0x000ee8000c1e1500 */
[----:B--2---:R-:W-:Y:S04]  /*480d0*/  STL [R1+0xee8], R14 ;  /* 0x000ee80e01007387 */ /* 0x004fe80000100800 */
[----:B------:R0:W-:Y:S04]  /*480e0*/  STL [R1+0xeec], R15 ;  /* 0x000eec0f01007387 */ /* 0x0001e80000100800 */
[----:B0-----:R-:W2:Y:S04]  /*480f0*/  LDL.64 R14, [R1] ;  /* 0x00000000010e7983 */ /* 0x001ea80000100a00 */
[----:B------:R0:W-:Y:S04]  /*48100*/  STL [R1+0x2194], R60 ;  /* 0x0021943c01007387 */ /* 0x0001e80000100800 */
[----:B------:R-:W-:Y:S04]  /*48110*/  STL [R1+0x2190], R61 ;  /* 0x0021903d01007387 */ /* 0x000fe80000100800 */
[----:B------:R-:W-:Y:S04]  /*48120*/  STL [R1+0x2260], R61 ;  /* 0x0022603d01007387 */ /* 0x000fe80000100800 */
[----:B------:R-:W3:Y:S04]  /*48130*/  LDL.LU.64 R24, [R1+0x2530] ;  /* 0x0025300001187983 */ /* 0x000ee80000300a00 */
[----:B------:R-:W4:Y:S04]  /*48140*/  LDL.LU.64 R22, [R1+0x2528] ;  /* 0x0025280001167983 */ /* 0x000f280000300a00 */
[----:B------:R-:W4:Y:S01]  /*48150*/  LDL.LU.64 R20, [R1+0x2520] ;  /* 0x0025200001147983 */ /* 0x000f220000300a00 */
[----:B------:R-:W-:-:S02]  /*48160*/  ISETP.GT.AND P3, PT, R4, 0x74, PT ;  /* 0x000000740400780c */ /* 0x000fc40003f64270 */
[----:B------:R-:W-:Y:S02]  /*48170*/  PRMT R76, RZ, 0x7610, R76 ;  /* 0x00007610ff4c7816 */ /* 0x000fe4000000004c */
[----:B------:R-:W-:Y:S02]  /*48180*/  PRMT R66, RZ, 0x7610, R66 ;  /* 0x00007610ff427816 */ /* 0x000fe40000000042 */
[----:B------:R-:W-:Y:S02]  /*48190*/  ISETP.GT.AND P1, PT, R4, 0x75, PT ;  /* 0x000000750400780c */ /* 0x000fe40003f24270 */
[----:B------:R-:W-:Y:S02]  /*481a0*/  PRMT R64, RZ, 0x7610, R64 ;  /* 0x00007610ff407816 */ /* 0x000fe40000000040 */
[----:B0-----:R-:W-:Y:S01]  /*481b0*/  PRMT R60, RZ, 0x7610, R60 ;  /* 0x00007610ff3c7816 */ /* 0x001fe2000000003c */
[----:B------:R-:W4:Y:S01]  /*481c0*/  @P4 LDG.E.U16 R76, desc[UR6][R58.64] ;  /* 0x000000063a4c4981 */ /* 0x000f22000c1e1500 */
[----:B------:R-:W-:-:S02]  /*481d0*/  PRMT R3, RZ, 0x7610, R3 ;  /* 0x00007610ff037816 */ /* 0x000fc40000000003 */
[----:B------:R-:W-:Y:S01]  /*481e0*/  PRMT R82, RZ, 0x7610, R82 ;  /* 0x00007610ff527816 */ /* 0x000fe20000000052 */
[----:B------:R-:W4:Y:S04]  /*481f0*/  @P3 LDG.E.U16 R66, desc[UR6][R56.64] ;  /* 0x0000000638423981 */ /* 0x000f28000c1e1500 */
[----:B------:R-:W4:Y:S04]  /*48200*/  @P3 LDG.E.U16 R64, desc[UR6][R54.64] ;  /* 0x0000000636403981 */ /* 0x000f28000c1e1500 */
[----:B------:R-:W4:Y:S04]  /*48210*/  @P3 LDG.E.U16 R60, desc[UR6][R52.64] ;  /* 0x00000006343c3981 */ /* 0x000f28000c1e1500 */
[----:B------:R-:W4:Y:S01]  /*48220*/  @P3 LDG.E.U16 R3, desc[UR6][R50.64] ;  /* 0x0000000632033981 */ /* 0x000f22000c1e1500 */
[----:B------:R-:W-:-:S02]  /*48230*/  PRMT R92, RZ, 0x7610, R92 ;  /* 0x00007610ff5c7816 */ /* 0x000fc4000000005c */
[----:B------:R-:W-:Y:S01]  /*48240*/  PRMT R91, RZ, 0x7610, R91 ;  /* 0x00007610ff5b7816 */ /* 0x000fe2000000005b */
[----:B------:R-:W4:Y:S01]  /*48250*/  @P1 LDG.E.U16 R82, desc[UR6][R48.64] ;  /* 0x0000000630521981 */ /* 0x000f22000c1e1500 */
[----:B------:R-:W-:Y:S02]  /*48260*/  PRMT R90, RZ, 0x7610, R90 ;  /* 0x00007610ff5a7816 */ /* 0x000fe4000000005a */
[----:B------:R-:W-:Y:S02]  /*48270*/  PRMT R12, RZ, 0x7610, R12 ;  /* 0x00007610ff0c7816 */ /* 0x000fe4000000000c */
[----:B------:R-:W-:Y:S01]  /*48280*/  PRMT R5, RZ, 0x7610, R5 ;  /* 0x00007610ff057816 */ /* 0x000fe20000000005 */
[----:B------:R-:W4:Y:S04]  /*48290*/  @P1 LDG.E.U16 R92, desc[UR6][R46.64] ;  /* 0x000000062e5c1981 */ /* 0x000f28000c1e1500 */
[----:B------:R-:W4:Y:S01]  /*482a0*/  @P1 LDG.E.U16 R91, desc[UR6][R44.64] ;  /* 0x000000062c5b1981 */ /* 0x000f22000c1e1500 */
[----:B------:R-:W-:-:S02]  /*482b0*/  ISETP.GT.AND P4, PT, R4, 0x76, PT ;  /* 0x000000760400780c */ /* 0x000fc40003f84270 */
[----:B------:R-:W-:Y:S02]  /*482c0*/  ISETP.GT.AND P3, PT, R4, 0x77, PT ;  /* 0x000000770400780c */ /* 0x000fe40003f64270 */
[----:B------:R-:W-:Y:S02]  /*482d0*/  PRMT R11, RZ, 0x7610, R11 ;  /* 0x00007610ff0b7816 */ /* 0x000fe4000000000b */
[----:B------:R-:W-:Y:S02]  /*482e0*/  PRMT R7, RZ, 0x7610, R7 ;  /* 0x00007610ff077816 */ /* 0x000fe40000000007 */
[----:B------:R-:W-:Y:S02]  /*482f0*/  PRMT R6, RZ, 0x7610, R6 ;  /* 0x00007610ff067816 */ /* 0x000fe40000000006 */
[----:B------:R-:W-:Y:S02]  /*48300*/  PRMT R9, RZ, 0x7610, R9 ;  /* 0x00007610ff097816 */ /* 0x000fe40000000009 */
[----:B------:R-:W-:-:S02]  /*48310*/  PRMT R10, RZ, 0x7610, R10 ;  /* 0x00007610ff0a7816 */ /* 0x000fc4000000000a */
[----:B------:R-:W-:Y:S01]  /*48320*/  PRMT R8, RZ, 0x7610, R8 ;  /* 0x00007610ff087816 */ /* 0x000fe20000000008 */
[----:B------:R-:W4:Y:S04]  /*48330*/  LDL.LU.64 R58, [R1+0x2518] ;  /* 0x00251800013a7983 */ /* 0x000f280000300a00 */
[----:B------:R-:W4:Y:S04]  /*48340*/  @P4 LDG.E.U16 R12, desc[UR6][R34.64] ;  /* 0x00000006220c4981 */ /* 0x000f28000c1e1500 */
[----:B------:R-:W4:Y:S04]  /*48350*/  @P4 LDG.E.U16 R11, desc[UR6][R32.64] ;  /* 0x00000006200b4981 */ /* 0x000f28000c1e1500 */
[----:B------:R-:W4:Y:S04]  /*48360*/  @P4 LDG.E.U16 R9, desc[UR6][R28.64] ;  /* 0x000000061c094981 */ /* 0x000f28000c1e1500 */
[----:B------:R-:W4:Y:S04]  /*48370*/  @P4 LDG.E.U16 R10, desc[UR6][R30.64] ;  /* 0x000000061e0a4981 */ /* 0x000f28000c1e1500 */
[----:B------:R-:W4:Y:S04]  /*48380*/  @P3 LDG.E.U16 R8, desc[UR6][R26.64] ;  /* 0x000000061a083981 */ /* 0x000f28000c1e1500 */
[----:B--2---:R-:W2:Y:S04]  /*48390*/  @P1 LDG.E.U16 R90, desc[UR6][R14.64] ;  /* 0x000000060e5a1981 */ /* 0x004ea8000c1e1500 */
[----:B---3--:R-:W3:Y:S04]  /*483a0*/  @P3 LDG.E.U16 R7, desc[UR6][R24.64] ;  /* 0x0000000618073981 */ /* 0x008ee8000c1e1500 */
[----:B----4-:R-:W4:Y:S04]  /*483b0*/  @P3 LDG.E.U16 R5, desc[UR6][R20.64] ;  /* 0x0000000614053981 */ /* 0x010f28000c1e1500 */
[----:B------:R-:W3:Y:S04]  /*483c0*/  @P3 LDG.E.U16 R6, desc[UR6][R22.64] ;  /* 0x0000000616063981 */ /* 0x000ee8000c1e1500 */
[----:B------:R-:W-:Y:S04]  /*483d0*/  STL [R1+0x24b0], R76 ;  /* 0x0024b04c01007387 */ /* 0x000fe80000100800 */
[----:B------:R-:W3:Y:S04]  /*483e0*/  LDL.LU.64 R56, [R1+0x2510] ;  /* 0x0025100001387983 */ /* 0x000ee80000300a00 */
        /* <DEDUP_REMOVED lines=9> */
[----:B------:R-:W-:Y:S04]  /*48480*/  STL [R1+0x248c], R82 ;  /* 0x00248c5201007387 */ /* 0x000fe80000100800 */
[----:B------:R-:W-:Y:S04]  /*48490*/  STL [R1+0xf40], R16 ;  /* 0x000f401001007387 */ /* 0x000fe80000100800 */
[----:B------:R-:W3:Y:S04]  /*484a0*/  LDL.LU.64 R46, [R1+0x24e8] ;  /* 0x0024e800012e7983 */ /* 0x000ee80000300a00 */
[----:B------:R-:W-:Y:S04]  /*484b0*/  STL [R1+0x2490], R92 ;  /* 0x0024905c01007387 */ /* 0x000fe80000100800 */
[----:B------:R-:W-:Y:S04]  /*484c0*/  STL [R1+0xf3c], R13 ;  /* 0x000f3c0d01007387 */ /* 0x000fe80000100800 */
[----:B------:R-:W3:Y:S04]  /*484d0*/  LDL.LU.64 R44, [R1+0x24e0] ;  /* 0x0024e000012c7983 */ /* 0x000ee80000300a00 */
[----:B------:R-:W-:Y:S04]  /*484e0*/  STL [R1+0x2494], R91 ;  /* 0x0024945b01007387 */ /* 0x000fe80000100800 */
[----:B--2---:R-:W-:Y:S04]  /*484f0*/  STL [R1+0x2498], R90 ;  /* 0x0024985a01007387 */ /* 0x004fe80000100800 */
        /* <DEDUP_REMOVED lines=23> */
[----:B------:R-:W-:Y:S04]  /*48670*/  STL.64 [R1+0x21c0], R24 ;  /* 0x0021c01801007387 */ /* 0x000fe80000100a00 */
[----:B------:R-:W-:Y:S04]  /*48680*/  STL.64 [R1+0x21c8], R22 ;  /* 0x0021c81601007387 */ /* 0x000fe80000100a00 */
[----:B------:R-:W2:Y:S04]  /*48690*/  LDL.LU R43, [R1+0x209c] ;  /* 0x00209c00012b7983 */ /* 0x000ea80000300800 */
[----:B----4-:R0:W-:Y:S04]  /*486a0*/  STL [R1+0x1538], R5 ;  /* 0x0015380501007387 */ /* 0x0101e80000100800 */
[----:B------:R-:W-:Y:S04]  /*486b0*/  STL [R1+0x1550], R11 ;  /* 0x0015500b01007387 */ /* 0x000fe80000100800 */
[----:B0-----:R-:W4:Y:S04]  /*486c0*/  LDL.LU R5, [R1+0x20cc] ;  /* 0x0020cc0001057983 */ /* 0x001f280000300800 */
[----:B---3--:R0:W-:Y:S04]  /*486d0*/  STL [R1+0x1540], R7 ;  /* 0x0015400701007387 */ /* 0x0081e80000100800 */
[----:B0-----:R-:W3:Y:S04]  /*486e0*/  LDL.LU R7, [R1+0x20a0] ;  /* 0x0020a00001077983 */ /* 0x001ee80000300800 */
[----:B------:R0:W-:Y:S04]  /*486f0*/  STL [R1+0x153c], R6 ;  /* 0x00153c0601007387 */ /* 0x0001e80000100800 */
[----:B0-----:R-:W3:Y:S04]  /*48700*/  LDL.LU R6, [R1+0x20d0] ;  /* 0x0020d00001067983 */ /* 0x001ee80000300800 */
[----:B------:R0:W-:Y:S04]  /*48710*/  STL [R1+0x1548], R9 ;  /* 0x0015480901007387 */ /* 0x0001e80000100800 */
[----:B0-----:R-:W2:Y:S04]  /*48720*/  LDL.LU R9, [R1+0x20a4] ;  /* 0x0020a40001097983 */ /* 0x001ea80000300800 */
[----:B------:R-:W-:Y:S04]  /*48730*/  STL [R1+0x154c], R10 ;  /* 0x00154c0a01007387 */ /* 0x000fe80000100800 */
[----:B------:R0:W-:Y:S04]  /*48740*/  STL [R1+0x1544], R8 ;  /* 0x0015440801007387 */ /* 0x0001e80000100800 */
[----:B0-----:R-:W2:Y:S04]  /*48750*/  LDL.LU R8, [R1+0x20d4] ;  /* 0x0020d40001087983 */ /* 0x001ea80000300800 */
[----:B------:R-:W2:Y:S04]  /*48760*/  LDL.LU R11, [R1+0x20a8] ;  /* 0x0020a800010b7983 */ /* 0x000ea80000300800 */
[----:B------:R-:W2:Y:S04]  /*48770*/  LDL.LU R10, [R1+0x20d8] ;  /* 0x0020d800010a7983 */ /* 0x000ea80000300800 */
        /* <DEDUP_REMOVED lines=15> */
[----:B------:R-:W-:-:S02]  /*48870*/  ISETP.GT.AND P1, PT, R4, 0x7b, PT ;  /* 0x0000007b0400780c */ /* 0x000fc40003f24270 */
[----:B------:R-:W-:Y:S02]  /*48880*/  PRMT R34, RZ, 0x7610, R34 ;  /* 0x00007610ff227816 */ /* 0x000fe40000000022 */
[----:B------:R-:W-:Y:S02]  /*48890*/  PRMT R33, RZ, 0x7610, R33 ;  /* 0x00007610ff217816 */ /* 0x000fe40000000021 */
[----:B------:R-:W-:Y:S02]  /*488a0*/  PRMT R32, RZ, 0x7610, R32 ;  /* 0x00007610ff207816 */ /* 0x000fe40000000020 */
[----:B------:R-:W-:Y:S02]  /*488b0*/  PRMT R30, RZ, 0x7610, R30 ;  /* 0x00007610ff1e7816 */ /* 0x000fe4000000001e */
[----:B------:R-:W-:-:S03]  /*488c0*/  ISETP.GT.AND P5, PT, R4, 0x7e, PT ;  /* 0x0000007e0400780c */ /* 0x000fc60003fa4270 */
[----:B------:R0:W4:Y:S04]  /*488d0*/  @P1 LDG.E.U16 R34, desc[UR6][R58.64] ;  /* 0x000000063a221981 */ /* 0x000128000c1e1500 */
[----:B------:R-:W4:Y:S04]  /*488e0*/  @P1 LDG.E.U16 R33, desc[UR6][R56.64] ;  /* 0x0000000638211981 */ /* 0x000f28000c1e1500 */
[----:B------:R-:W4:Y:S04]  /*488f0*/  @P1 LDG.E.U16 R32, desc[UR6][R54.64] ;  /* 0x0000000636201981 */ /* 0x000f28000c1e1500 */
[----:B------:R-:W4:Y:S01]  /*48900*/  @P1 LDG.E.U16 R30, desc[UR6][R52.64] ;  /* 0x00000006341e1981 */ /* 0x000f22000c1e1500 */
[----:B------:R-:W-:-:S02]  /*48910*/  ISETP.GT.AND P1, PT, R4, 0x7f, PT ;  /* 0x0000007f0400780c */ /* 0x000fc40003f24270 */
[----:B------:R-:W-:Y:S02]  /*48920*/  PRMT R28, RZ, 0x7610, R28 ;  /* 0x00007610ff1c7816 */ /* 0x000fe4000000001c */
[----:B------:R-:W-:Y:S02]  /*48930*/  PRMT R31, RZ, 0x7610, R31 ;  /* 0x00007610ff1f7816 */ /* 0x000fe4000000001f */
[----:B------:R-:W-:Y:S01]  /*48940*/  PRMT R35, RZ, 0x7610, R35 ;  /* 0x00007610ff237816 */ /* 0x000fe20000000023 */
[----:B------:R-:W1:Y:S06]  /*48950*/  S2R R86, SR_TID.X ;  /* 0x0000000000567919 */ /* 0x000e6c0000002100 */
[----:B---3--:R-:W3:Y:S04]  /*48960*/  @P1 LDG.E.U16 R28, desc[UR6][R6.64] ;  /* 0x00000006061c1981 */ /* 0x008ee8000c1e1500 */
[----:B--2---:R-:W2:Y:S04]  /*48970*/  @P1 LDG.E.U16 R31, desc[UR6][R10.64] ;  /* 0x000000060a1f1981 */ /* 0x004ea8000c1e1500 */
[----:B----4-:R-:W4:Y:S01]  /*48980*/  @P5 LDG.E.U16 R35, desc[UR6][R12.64] ;  /* 0x000000060c235981 */ /* 0x010f22000c1e1500 */
[----:B------:R-:W-:-:S03]  /*48990*/  ISETP.GT.AND P4, PT, R4, 0x7c, PT ;  /* 0x0000007c0400780c */ /* 0x000fc60003f84270 */
[----:B------:R-:W-:Y:S04]  /*489a0*/  STL.64 [R1+0x21d0], R20 ;  /* 0x0021d01401007387 */ /* 0x000fe80000100a00 */
[----:B------:R0:W-:Y:S04]  /*489b0*/  STL.64 [R1+0x21e0], R58 ;  /* 0x0021e03a01007387 */ /* 0x0001e80000100a00 */
[----:B------:R-:W-:Y:S04]  /*489c0*/  STL [R1+0x2280], R56 ;  /* 0x0022803801007387 */ /* 0x000fe80000100800 */
[----:B------:R-:W-:Y:S04]  /*489d0*/  STL [R1+0x227c], R57 ;  /* 0x00227c3901007387 */ /* 0x000fe80000100800 */
[----:B------:R-:W-:Y:S04]  /*489e0*/  STL [R1+0x2288], R54 ;  /* 0x0022883601007387 */ /* 0x000fe80000100800 */
[----:B------:R-:W-:Y:S01]  /*489f0*/  STL [R1+0x2284], R55 ;  /* 0x0022843701007387 */ /* 0x000fe20000100800 */
[----:B------:R-:W-:-:S02]  /*48a00*/  PRMT R2, RZ, 0x7610, R2 ;  /* 0x00007610ff027816 */ /* 0x000fc40000000002 */
[----:B------:R-:W-:Y:S02]  /*48a10*/  PRMT R70, RZ, 0x7610, R70 ;  /* 0x00007610ff467816 */ /* 0x000fe40000000046 */
[----:B------:R-:W-:Y:S02]  /*48a20*/  PRMT R69, RZ, 0x7610, R69 ;  /* 0x00007610ff457816 */ /* 0x000fe40000000045 */
[----:B------:R-:W-:Y:S01]  /*48a30*/  PRMT R68, RZ, 0x7610, R68 ;  /* 0x00007610ff447816 */ /* 0x000fe20000000044 */
[----:B------:R-:W-:Y:S04]  /*48a40*/  STL [R1+0x2290], R52 ;  /* 0x0022903401007387 */ /* 0x000fe80000100800 */
[----:B------:R-:W-:Y:S04]  /*48a50*/  STL [R1+0x228c], R53 ;  /* 0x00228c3501007387 */ /* 0x000fe80000100800 */
[----:B------:R-:W-:Y:S01]  /*48a60*/  STL [R1+0x2298], R50 ;  /* 0x0022983201007387 */ /* 0x000fe20000100800 */
[----:B-1----:R-:W-:-:S03]  /*48a70*/  LOP3.LUT R60, R86, 0x7f, RZ, 0xc0, !PT ;  /* 0x0000007f563c7812 */ /* 0x002fc600078ec0ff */
[----:B------:R-:W-:Y:S04]  /*48a80*/  STL [R1+0x2294], R51 ;  /* 0x0022943301007387 */ /* 0x000fe80000100800 */
[----:B------:R-:W-:Y:S01]  /*48a90*/  STL [R1+0x22a0], R48 ;  /* 0x0022a03001007387 */ /* 0x000fe20000100800 */
[----:B0-----:R-:W-:-:S03]  /*48aa0*/  PRMT R58, RZ, 0x7610, R58 ;  /* 0x00007610ff3a7816 */ /* 0x001fc6000000003a */
[----:B------:R-:W4:Y:S04]  /*48ab0*/  @P4 LDG.E.U16 R2, desc[UR6][R50.64] ;  /* 0x0000000632024981 */ /* 0x000f28000c1e1500 */
[----:B------:R-:W4:Y:S04]  /*48ac0*/  @P4 LDG.E.U16 R70, desc[UR6][R48.64] ;  /* 0x0000000630464981 */ /* 0x000f28000c1e1500 */
[----:B------:R-:W-:Y:S04]  /*48ad0*/  STL [R1+0x229c], R49 ;  /* 0x00229c3101007387 */ /* 0x000fe80000100800 */
[----:B------:R0:W4:Y:S04]  /*48ae0*/  @P4 LDG.E.U16 R69, desc[UR6][R46.64] ;  /* 0x000000062e454981 */ /* 0x000128000c1e1500 */
[----:B------:R-:W4:Y:S01]  /*48af0*/  @P4 LDG.E.U16 R68, desc[UR6][R44.64] ;  /* 0x000000062c444981 */ /* 0x000f22000c1e1500 */
[----:B------:R-:W-:-:S03]  /*48b00*/  ISETP.GT.AND P3, PT, R4, 0x7d, PT ;  /* 0x0000007d0400780c */ /* 0x000fc60003f64270 */
[----:B------:R-:W-:Y:S01]  /*48b10*/  STL [R1+0x22a8], R46 ;  /* 0x0022a82e01007387 */ /* 0x000fe20000100800 */
[----:B------:R-:W-:-:S03]  /*48b20*/  ISETP.GE.AND P4, PT, R60, R4, PT ;  /* 0x000000043c00720c */ /* 0x000fc60003f86270 */
[----:B------:R0:W-:Y:S01]  /*48b30*/  STL [R1+0x22a4], R47 ;  /* 0x0022a42f01007387 */ /* 0x0001e20000100800 */
[----:B------:R-:W-:Y:S01]  /*48b40*/  IMAD.MOV.U32 R4, RZ, RZ, R5 ;  /* 0x000000ffff047224 */ /* 0x000fe200078e0005 */
[----:B------:R-:W-:Y:S01]  /*48b50*/  PRMT R3, RZ, 0x7610, R3 ;  /* 0x00007610ff037816 */ /* 0x000fe20000000003 */
[----:B------:R-:W-:Y:S01]  /*48b60*/  IMAD.MOV.U32 R5, RZ, RZ, R43 ;  /* 0x000000ffff057224 */ /* 0x000fe200078e002b */
[----:B------:R-:W4:Y:S04]  /*48b70*/  @P5 LDG.E.U16 R58, desc[UR6][R16.64] ;  /* 0x00000006103a5981 */ /* 0x000f28000c1e1500 */
[----:B------:R-:W4:Y:S01]  /*48b80*/  @P1 LDG.E.U16 R3, desc[UR6][R4.64] ;  /* 0x0000000604031981 */ /* 0x000f22000c1e1500 */
[----:B0-----:R-:W-:-:S06]  /*48b90*/  PRMT R47, RZ, 0x7610, R47 ;  /* 0x00007610ff2f7816 */ /* 0x001fcc000000002f */
[----:B------:R-:W4:Y:S01]  /*48ba0*/  @P5 LDG.E.U16 R47, desc[UR6][R14.64] ;  /* 0x000000060e2f5981 */ /* 0x000f22000c1e1500 */
[----:B------:R-:W-:Y:S01]  /*48bb0*/  PRMT R29, RZ, 0x7610, R29 ;  /* 0x00007610ff1d7816 */ /* 0x000fe2000000001d */
[----:B------:R-:W-:Y:S02]  /*48bc0*/  IMAD.MOV.U32 R43, RZ, RZ, R42 ;  /* 0x000000ffff2b7224 */ /* 0x000fe400078e002a */
[----:B------:R-:W-:Y:S01]  /*48bd0*/  IMAD.MOV.U32 R42, RZ, RZ, R0 ;  /* 0x000000ffff2a7224 */ /* 0x000fe200078e0000 */
[----:B------:R-:W-:Y:S04]  /*48be0*/  STL [R1+0x22b0], R44 ;  /* 0x0022b02c01007387 */ /* 0x000fe80000100800 */
[----:B------:R-:W-:Y:S04]  /*48bf0*/  STL [R1+0x22ac], R45 ;  /* 0x0022ac2d01007387 */ /* 0x000fe80000100800 */
[----:B------:R-:W4:Y:S04]  /*48c00*/  @P1 LDG.E.U16 R29, desc[UR6][R8.64] ;  /* 0x00000006081d1981 */ /* 0x000f28000c1e1500 */
[----:B------:R-:W4:Y:S04]  /*48c10*/  LDL.LU R0, [R1+0x24d8] ;  /* 0x0024d80001007983 */ /* 0x000f280000300800 */
        /* <DEDUP_REMOVED lines=22> */
[----:B---3--:R0:W-:Y:S04]  /*48d80*/  STL [R1+0x151c], R28 ;  /* 0x00151c1c01007387 */ /* 0x0081e80000100800 */
[----:B0-----:R-:W3:Y:S04]  /*48d90*/  LDL.LU R28, [R1+0x150c] ;  /* 0x00150c00011c7983 */ /* 0x001ee80000300800 */
[----:B--2---:R0:W-:Y:S04]  /*48da0*/  STL [R1+0x1524], R31 ;  /* 0x0015241f01007387 */ /* 0x0041e80000100800 */
[----:B0-----:R-:W2:Y:S04]  /*48db0*/  LDL.LU R31, [R1+0x1508] ;  /* 0x00150800011f7983 */ /* 0x001ea80000300800 */
[----:B----4-:R0:W-:Y:S04]  /*48dc0*/  STL [R1+0x1528], R35 ;  /* 0x0015282301007387 */ /* 0x0101e80000100800 */
[----:B0-----:R-:W4:Y:S04]  /*48dd0*/  LDL.LU R35, [R1+0x1504] ;  /* 0x0015040001237983 */ /* 0x001f280000300800 */
[----:B------:R-:W2:Y:S04]  /*48de0*/  LDL.LU R90, [R1+0x1500] ;  /* 0x00150000015a7983 */ /* 0x000ea80000300800 */
[----:B------:R-:W2:Y:S04]  /*48df0*/  LDL.LU R86, [R1+0x149c] ;  /* 0x00149c0001567983 */ /* 0x000ea80000300800 */
[----:B------:R-:W3:Y:S04]  /*48e00*/  LDL.LU R91, [R1+0x1498] ;  /* 0x00149800015b7983 */ /* 0x000ee80000300800 */
[----:B------:R-:W-:Y:S04]  /*48e10*/  STL [R1+0x1530], R58 ;  /* 0x0015303a01007387 */ /* 0x000fe80000100800 */
[----:B------:R-:W4:Y:S04]  /*48e20*/  LDL.LU R92, [R1+0x1494] ;  /* 0x00149400015c7983 */ /* 0x000f280000300800 */
[----:B------:R-:W4:Y:S04]  /*48e30*/  LDL.LU R82, [R1+0x1490] ;  /* 0x0014900001527983 */ /* 0x000f280000300800 */
[----:B------:R0:W-:Y:S04]  /*48e40*/  STL [R1+0x1518], R3 ;  /* 0x0015180301007387 */ /* 0x0001e80000100800 */
[----:B------:R-:W-:Y:S04]  /*48e50*/  STL [R1+0x152c], R47 ;  /* 0x00152c2f01007387 */ /* 0x000fe80000100800 */
        /* <DEDUP_REMOVED lines=15> */
[----:B------:R-:W-:-:S02]  /*48f50*/  PRMT R77, RZ, 0x7610, R77 ;  /* 0x00007610ff4d7816 */ /* 0x000fc4000000004d */
[----:B------:R-:W-:Y:S02]  /*48f60*/  PRMT R89, RZ, 0x7610, R89 ;  /* 0x00007610ff597816 */ /* 0x000fe40000000059 */
[----:B------:R-:W-:Y:S02]  /*48f70*/  PRMT R88, RZ, 0x7610, R88 ;  /* 0x00007610ff587816 */ /* 0x000fe40000000058 */
[----:B------:R-:W-:Y:S02]  /*48f80*/  PRMT R87, RZ, 0x7610, R87 ;  /* 0x00007610ff577816 */ /* 0x000fe40000000057 */
[----:B------:R-:W-:Y:S01]  /*48f90*/  PRMT R93, RZ, 0x7610, R93 ;  /* 0x00007610ff5d7816 */ /* 0x000fe2000000005d */
[----:B------:R-:W-:Y:S04]  /*48fa0*/  STL [R1+0x1520], R29 ;  /* 0x0015201d01007387 */ /* 0x000fe80000100800 */
[----:B------:R-:W4:Y:S04]  /*48fb0*/  LDL.LU R78, [R1+0x12c8] ;  /* 0x0012c800014e7983 */ /* 0x000f280000300800 */
[----:B------:R-:W4:Y:S04]  /*48fc0*/  LDL.LU R83, [R1+0x1274] ;  /* 0x0012740001537983 */ /* 0x000f280000300800 */
[----:B------:R-:W4:Y:S04]  /*48fd0*/  LDL.LU R80, [R1+0x1270] ;  /* 0x0012700001507983 */ /* 0x000f280000300800 */
[----:B------:R-:W4:Y:S04]  /*48fe0*/  LDL.LU R81, [R1+0x126c] ;  /* 0x00126c0001517983 */ /* 0x000f280000300800 */
[----:B------:R-:W4:Y:S04]  /*48ff0*/  LDL.LU R79, [R1+0x1268] ;  /* 0x00126800014f7983 */ /* 0x000f280000300800 */
[----:B------:R-:W4:Y:S04]  /*49000*/  @P3 LDG.E.U16 R77, desc[UR6][R42.64] ;  /* 0x000000062a4d3981 */ /* 0x000f28000c1e1500 */
[----:B------:R-:W4:Y:S04]  /*49010*/  @P3 LDG.E.U16 R89, desc[UR6][R40.64] ;  /* 0x0000000628593981 */ /* 0x000f28000c1e1500 */
[----:B------:R-:W4:Y:S04]  /*49020*/  @P3 LDG.E.U16 R88, desc[UR6][R38.64] ;  /* 0x0000000626583981 */ /* 0x000f28000c1e1500 */
[----:B------:R-:W4:Y:S04]  /*49030*/  @P3 LDG.E.U16 R87, desc[UR6][R36.64] ;  /* 0x0000000624573981 */ /* 0x000f28000c1e1500 */
[----:B------:R-:W4:Y:S04]  /*49040*/  @P5 LDG.E.U16 R93, desc[UR6][R18.64] ;  /* 0x00000006125d5981 */ /* 0x000f28000c1e1500 */
[----:B------:R-:W4:Y:S04]  /*49050*/  LDL.LU R84, [R1+0x1214] ;  /* 0x0012140001547983 */ /* 0x000f280000300800 */
[----:B------:R-:W4:Y:S01]  /*49060*/  LDL.LU R85, [R1+0x1210] ;  /* 0x0012100001557983 */ /* 0x000f220000300800 */
[----:B------:R-:W-:Y:S06]  /*49070*/  BAR.SYNC.DEFER_BLOCKING 0x0 ;  /* 0x0000000000007b1d */ /* 0x000fec0000010000 */
[----:B------:R-:W-:Y:S04]  /*49080*/  STL [R1+0x2310], R4 ;  /* 0x0023100401007387 */ /* 0x000fe80000100800 */
[----:B------:R-:W-:Y:S04]  /*49090*/  STL [R1+0x230c], R5 ;  /* 0x00230c0501007387 */ /* 0x000fe80000100800 */
[----:B--2---:R0:W-:Y:S04]  /*490a0*/  STS.U16 [R0+UR76+0x20400], R86 ;  /* 0x0204005600007988 */ /* 0x0041e8000800044c */
[----:B0-----:R-:W2:Y:S04]  /*490b0*/  LDL.LU R86, [R1+0x120c] ;  /* 0x00120c0001567983 */ /* 0x001ea80000300800 */
[----:B---3--:R0:W-:Y:S04]  /*490c0*/  STS.U16 [R0+UR76+0x20000], R28 ;  /* 0x0200001c00007988 */ /* 0x0081e8000800044c */
[----:B------:R1:W-:Y:S04]  /*490d0*/  STS.U16 [R0+UR76+0x28000], R31 ;  /* 0x0280001f00007988 */ /* 0x0003e8000800044c */
[----:B----4-:R3:W-:Y:S04]  /*490e0*/  STS.U16 [R0+UR76+0x30000], R35 ;  /* 0x0300002300007988 */ /* 0x0107e8000800044c */
[----:B------:R4:W-:Y:S04]  /*490f0*/  STS.U16 [R0+UR76+0x38000], R90 ;  /* 0x0380005a00007988 */ /* 0x0009e8000800044c */
[----:B------:R-:W-:Y:S04]  /*49100*/  STS.U16 [R0+UR76+0x28400], R91 ;  /* 0x0284005b00007988 */ /* 0x000fe8000800044c */
[----:B------:R-:W-:Y:S04]  /*49110*/  STS.U16 [R0+UR76+0x30400], R92 ;  /* 0x0304005c00007988 */ /* 0x000fe8000800044c */
[----:B0-----:R-:W2:Y:S04]  /*49120*/  LDL.LU R28, [R1+0x1208] ;  /* 0x00120800011c7983 */ /* 0x001ea80000300800 */
[----:B-1----:R-:W2:Y:S04]  /*49130*/  LDL.LU R31, [R1+0x11b4] ;  /* 0x0011b400011f7983 */ /* 0x002ea80000300800 */
[----:B---3--:R-:W3:Y:S04]  /*49140*/  LDL.LU R35, [R1+0x11b0] ;  /* 0x0011b00001237983 */ /* 0x008ee80000300800 */
[----:B----4-:R-:W4:Y:S04]  /*49150*/  LDL.LU R90, [R1+0x11ac] ;  /* 0x0011ac00015a7983 */ /* 0x010f280000300800 */
        /* <DEDUP_REMOVED lines=15> */
[----:B0-----:R-:W3:Y:S04]  /*49250*/  LDL.LU R85, [R1+0x11a8] ;  /* 0x0011a80001557983 */ /* 0x001ee80000300800 */
        /* <DEDUP_REMOVED lines=18> */
[----:B------:R0:W-:Y:S04]  /*49380*/  STS.U16 [R0+UR76+0x39400], R78 ;  /* 0x0394004e00007988 */ /* 0x0001e8000800044c */
[----:B------:R0:W-:Y:S04]  /*49390*/  STS.U16 [R0+UR76+0x21800], R83 ;  /* 0x0218005300007988 */ /* 0x0001e8000800044c */
[----:B------:R1:W-:Y:S04]  /*493a0*/  STS.U16 [R0+UR76+0x29800], R80 ;  /* 0x0298005000007988 */ /* 0x0003e8000800044c */
[----:B------:R1:W-:Y:S04]  /*493b0*/  STS.U16 [R0+UR76+0x31800], R81 ;  /* 0x0318005100007988 */ /* 0x0003e8000800044c */
[----:B0-----:R-:W4:Y:S04]  /*493c0*/  LDL.LU R74, [R1+0xfd4] ;  /* 0x000fd400014a7983 */ /* 0x001f280000300800 */
[----:B-1----:R-:W4:Y:S04]  /*493d0*/  LDL.LU R75, [R1+0xfd0] ;  /* 0x000fd000014b7983 */ /* 0x002f280000300800 */
[----:B------:R-:W4:Y:S04]  /*493e0*/  LDL.LU R78, [R1+0xfcc] ;  /* 0x000fcc00014e7983 */ /* 0x000f280000300800 */
[----:B------:R-:W4:Y:S04]  /*493f0*/  LDL.LU R83, [R1+0xfc8] ;  /* 0x000fc80001537983 */ /* 0x000f280000300800 */
[----:B------:R-:W4:Y:S04]  /*49400*/  LDL.LU R80, [R1+0xf74] ;  /* 0x000f740001507983 */ /* 0x000f280000300800 */
[----:B------:R0:W-:Y:S04]  /*49410*/  STS.U16 [R0+UR76+0x39800], R79 ;  /* 0x0398004f00007988 */ /* 0x0001e8000800044c */
[----:B------:R-:W4:Y:S04]  /*49420*/  LDL.LU R81, [R1+0xf70] ;  /* 0x000f700001517983 */ /* 0x000f280000300800 */
[----:B------:R1:W-:Y:S04]  /*49430*/  STS.U16 [R0+UR76+0x21c00], R84 ;  /* 0x021c005400007988 */ /* 0x0003e8000800044c */
[----:B0-----:R-:W4:Y:S04]  /*49440*/  LDL.LU R79, [R1+0xf6c] ;  /* 0x000f6c00014f7983 */ /* 0x001f280000300800 */
[----:B-1----:R-:W4:Y:S04]  /*49450*/  LDL.LU R84, [R1+0xf68] ;  /* 0x000f680001547983 */ /* 0x002f280000300800 */
[----:B--2---:R0:W-:Y:S04]  /*49460*/  STS.U16 [R0+UR76+0x31c00], R86 ;  /* 0x031c005600007988 */ /* 0x0041e8000800044c */
[----:B0-----:R-:W2:Y:S04]  /*49470*/  LDL.LU R86, [R1+0xf14] ;  /* 0x000f140001567983 */ /* 0x001ea80000300800 */
[----:B---3--:R0:W-:Y:S04]  /*49480*/  STS.U16 [R0+UR76+0x3a000], R85 ;  /* 0x03a0005500007988 */ /* 0x0081e8000800044c */
[----:B0-----:R-:W3:Y:S04]  /*49490*/  LDL.LU R85, [R1+0xf10] ;  /* 0x000f100001557983 */ /* 0x001ee80000300800 */
[----:B--2---:R0:W-:Y:S04]  /*494a0*/  STS.U16 [R0+UR76+0x23c00], R86 ;  /* 0x023c005600007988 */ /* 0x0041e8000800044c */
[----:B0-----:R-:W2:Y:S04]  /*494b0*/  LDL.LU R86, [R1+0xf0c] ;  /* 0x000f0c0001567983 */ /* 0x001ea80000300800 */
[----:B------:R0:W-:Y:S04]  /*494c0*/  STS.U16 [R0+UR76+0x22000], R31 ;  /* 0x0220001f00007988 */ /* 0x0001e8000800044c */
[----:B------:R1:W-:Y:S04]  /*494d0*/  STS.U16 [R0+UR76+0x2a000], R35 ;  /* 0x02a0002300007988 */ /* 0x0003e8000800044c */
[----:B----4-:R4:W-:Y:S04]  /*494e0*/  STS.U16 [R0+UR76+0x3b800], R84 ;  /* 0x03b8005400007988 */ /* 0x0109e8000800044c */
[----:B------:R0:W-:Y:S04]  /*494f0*/  STS.U16 [R0+UR76+0x32000], R90 ;  /* 0x0320005a00007988 */ /* 0x0001e8000800044c */
[----:B------:R1:W-:Y:S04]  /*49500*/  STS.U16 [R0+UR76+0x22400], R91 ;  /* 0x0224005b00007988 */ /* 0x0003e8000800044c */
[----:B------:R4:W-:Y:S04]  /*49510*/  STS.U16 [R0+UR76+0x2a400], R92 ;  /* 0x02a4005c00007988 */ /* 0x0009e8000800044c */
[----:B0-----:R-:W2:Y:S04]  /*49520*/  LDL.LU R31, [R1+0xf08] ;  /* 0x000f0800011f7983 */ /* 0x001ea80000300800 */
[----:B-1----:R-:W2:Y:S04]  /*49530*/  LDL.LU R35, [R1+0x14fc] ;  /* 0x0014fc0001237983 */ /* 0x002ea80000300800 */
[----:B----4-:R-:W4:Y:S04]  /*49540*/  LDL.LU R84, [R1+0x14f8] ;  /* 0x0014f80001547983 */ /* 0x010f280000300800 */
        /* <DEDUP_REMOVED lines=39> */
[----:B---3--:R-:W3:Y:S04]  /*497c0*/  LDL.LU R83, [R1+0x12bc] ;  /* 0x0012bc0001537983 */ /* 0x008ee80000300800 */
[----:B------:R1:W-:Y:S04]  /*497d0*/  STS.U16 [R0+UR76+0x2b800], R81 ;  /* 0x02b8005100007988 */ /* 0x0003e8000800044c */
[----:B------:R1:W-:Y:S04]  /*497e0*/  STS.U16 [R0+UR76+0x33800], R79 ;  /* 0x0338004f00007988 */ /* 0x0003e8000800044c */
[----:B------:R1:W-:Y:S04]  /*497f0*/  STS.U16 [R0+UR76+0x2bc00], R85 ;  /* 0x02bc005500007988 */ /* 0x0003e8000800044c */
[----:B0-----:R-:W3:Y:S04]  /*49800*/  LDL.LU R80, [R1+0x12b8] ;  /* 0x0012b80001507983 */ /* 0x001ee80000300800 */
[----:B-1----:R-:W3:Y:S04]  /*49810*/  LDL.LU R81, [R1+0x1264] ;  /* 0x0012640001517983 */ /* 0x002ee80000300800 */
[----:B------:R-:W3:Y:S04]  /*49820*/  LDL.LU R79, [R1+0x1260] ;  /* 0x00126000014f7983 */ /* 0x000ee80000300800 */
[----:B------:R-:W3:Y:S04]  /*49830*/  LDL.LU R85, [R1+0x125c] ;  /* 0x00125c0001557983 */ /* 0x000ee80000300800 */
[----:B--2---:R0:W-:Y:S04]  /*49840*/  STS.U16 [R0+UR76+0x33c00], R86 ;  /* 0x033c005600007988 */ /* 0x0041e8000800044c */
[----:B0-----:R-:W2:Y:S01]  /*49850*/  LDL.LU R86, [R1+0x1258] ;  /* 0x0012580001567983 */ /* 0x001ea20000300800 */
[----:B------:R-:W-:-:S03]  /*49860*/  LOP3.LUT R47, R0, 0x10, RZ, 0x3c, !PT ;  /* 0x00000010002f7812 */ /* 0x000fc600078e3cff */
[----:B------:R-:W-:Y:S04]  /*49870*/  STS.U16 [R0+UR76+0x39c00], R28 ;  /* 0x039c001c00007988 */ /* 0x000fe8000800044c */
[----:B------:R-:W-:Y:S04]  /*49880*/  STS.U16 [R0+UR76+0x3bc00], R31 ;  /* 0x03bc001f00007988 */ /* 0x000fe8000800044c */
[----:B------:R-:W-:Y:S04]  /*49890*/  STS.U16 [R47+UR76+0x20080], R35 ;  /* 0x020080232f007988 */ /* 0x000fe8000800044c */
[----:B----4-:R0:W-:Y:S04]  /*498a0*/  STS.U16 [R47+UR76+0x28080], R84 ;  /* 0x028080542f007988 */ /* 0x0101e8000800044c */
[----:B------:R-:W-:Y:S04]  /*498b0*/  STS.U16 [R47+UR76+0x30080], R90 ;  /* 0x0300805a2f007988 */ /* 0x000fe8000800044c */
[----:B------:R-:W-:Y:S04]  /*498c0*/  STS.U16 [R47+UR76+0x38080], R91 ;  /* 0x0380805b2f007988 */ /* 0x000fe8000800044c */
[----:B------:R-:W-:Y:S04]  /*498d0*/  STS.U16 [R47+UR76+0x20480], R92 ;  /* 0x0204805c2f007988 */ /* 0x000fe8000800044c */
        /* <DEDUP_REMOVED lines=23> */
[----:B0-----:R-:W3:Y:S04]  /*49a50*/  LDL.LU R85, [R1+0x1200] ;  /* 0x0012000001557983 */ /* 0x001ee80000300800 */
[----:B------:R-:W3:Y:S04]  /*49a60*/  LDL.LU R31, [R1+0x11fc] ;  /* 0x0011fc00011f7983 */ /* 0x000ee80000300800 */
[----:B------:R-:W3:Y:S04]  /*49a70*/  LDL.LU R35, [R1+0x11f8] ;  /* 0x0011f80001237983 */ /* 0x000ee80000300800 */
[----:B--2---:R0:W-:Y:S04]  /*49a80*/  STS.U16 [R47+UR76+0x39880], R86 ;  /* 0x039880562f007988 */ /* 0x0041e8000800044c */
[----:B0-----:R-:W2:Y:S04]  /*49a90*/  LDL.LU R86, [R1+0x11a4] ;  /* 0x0011a40001567983 */ /* 0x001ea80000300800 */
        /* <DEDUP_REMOVED lines=20> */
[----:B----4-:R0:W-:Y:S04]  /*49be0*/  STS.U16 [R47+UR76+0x21c80], R84 ;  /* 0x021c80542f007988 */ /* 0x0101e8000800044c */
[----:B------:R-:W4:Y:S04]  /*49bf0*/  LDL.LU R83, [R1+0xfc0] ;  /* 0x000fc00001537983 */ /* 0x000f280000300800 */
[----:B------:R-:W4:Y:S04]  /*49c00*/  LDL.LU R80, [R1+0xfbc] ;  /* 0x000fbc0001507983 */ /* 0x000f280000300800 */
[----:B------:R-:W4:Y:S04]  /*49c10*/  LDL.LU R81, [R1+0xfb8] ;  /* 0x000fb80001517983 */ /* 0x000f280000300800 */
[----:B------:R-:W4:Y:S04]  /*49c20*/  LDL.LU R79, [R1+0xf64] ;  /* 0x000f6400014f7983 */ /* 0x000f280000300800 */
[----:B0-----:R-:W4:Y:S04]  /*49c30*/  LDL.LU R84, [R1+0xf60] ;  /* 0x000f600001547983 */ /* 0x001f280000300800 */
[----:B---3--:R0:W-:Y:S04]  /*49c40*/  STS.U16 [R47+UR76+0x29c80], R85 ;  /* 0x029c80552f007988 */ /* 0x0081e8000800044c */
[----:B------:R-:W-:Y:S04]  /*49c50*/  STS.U16 [R47+UR76+0x31c80], R31 ;  /* 0x031c801f2f007988 */ /* 0x000fe8000800044c */
[----:B------:R-:W-:Y:S04]  /*49c60*/  STS.U16 [R47+UR76+0x39c80], R35 ;  /* 0x039c80232f007988 */ /* 0x000fe8000800044c */
[----:B0-----:R-:W3:Y:S04]  /*49c70*/  LDL.LU R85, [R1+0xf5c] ;  /* 0x000f5c0001557983 */ /* 0x001ee80000300800 */
[----:B--2---:R0:W-:Y:S04]  /*49c80*/  STS.U16 [R47+UR76+0x22080], R86 ;  /* 0x022080562f007988 */ /* 0x0041e8000800044c */
        /* <DEDUP_REMOVED lines=9> */
[----:B0-----:R-:W2:Y:S04]  /*49d20*/  LDL.LU R86, [R1+0xf58] ;  /* 0x000f580001567983 */ /* 0x001ea80000300800 */
[----:B------:R0:W-:Y:S04]  /*49d30*/  STS.U16 [R47+UR76+0x32880], R61 ;  /* 0x0328803d2f007988 */ /* 0x0001e8000800044c */
        /* <DEDUP_REMOVED lines=14> */
[----:B------:R0:W-:Y:S04]  /*49e20*/  STS.U16 [R47+UR76+0x2ac80], R65 ;  /* 0x02ac80412f007988 */ /* 0x0001e8000800044c */
[----:B------:R0:W-:Y:S04]  /*49e30*/  STS.U16 [R47+UR76+0x32c80], R71 ;  /* 0x032c80472f007988 */ /* 0x0001e8000800044c */
[----:B------:R1:W-:Y:S04]  /*49e40*/  STS.U16 [R47+UR76+0x3ac80], R67 ;  /* 0x03ac80432f007988 */ /* 0x0003e8000800044c */
[----:B------:R4:W-:Y:S04]  /*49e50*/  STS.U16 [R47+UR76+0x23080], R73 ;  /* 0x023080492f007988 */ /* 0x0009e8000800044c */
[----:B0-----:R-:W2:Y:S04]  /*49e60*/  LDL.LU R63, [R1+0x140c] ;  /* 0x00140c00013f7983 */ /* 0x001ea80000300800 */
[----:B-1----:R-:W2:Y:S04]  /*49e70*/  LDL.LU R62, [R1+0x1408] ;  /* 0x00140800013e7983 */ /* 0x002ea80000300800 */
[----:B------:R-:W2:Y:S04]  /*49e80*/  LDL.LU R65, [R1+0x1404] ;  /* 0x0014040001417983 */ /* 0x000ea80000300800 */
[----:B------:R-:W2:Y:S04]  /*49e90*/  LDL.LU R71, [R1+0x1400] ;  /* 0x0014000001477983 */ /* 0x000ea80000300800 */
[----:B------:R-:W2:Y:S04]  /*49ea0*/  LDL.LU R67, [R1+0x1380] ;  /* 0x0013800001437983 */ /* 0x000ea80000300800 */
[----:B------:R0:W-:Y:S04]  /*49eb0*/  STS.U16 [R47+UR76+0x2b080], R72 ;  /* 0x02b080482f007988 */ /* 0x0001e8000800044c */
[----:B----4-:R-:W4:Y:S04]  /*49ec0*/  LDL.LU R73, [R1+0x137c] ;  /* 0x00137c0001497983 */ /* 0x010f280000300800 */
[----:B------:R1:W-:Y:S04]  /*49ed0*/  STS.U16 [R47+UR76+0x33080], R74 ;  /* 0x0330804a2f007988 */ /* 0x0003e8000800044c */
[----:B------:R1:W-:Y:S04]  /*49ee0*/  STS.U16 [R47+UR76+0x3b080], R75 ;  /* 0x03b0804b2f007988 */ /* 0x0003e8000800044c */
[----:B------:R1:W-:Y:S04]  /*49ef0*/  STS.U16 [R47+UR76+0x23480], R78 ;  /* 0x0234804e2f007988 */ /* 0x0003e8000800044c */
[----:B0-----:R-:W4:Y:S04]  /*49f00*/  LDL.LU R72, [R1+0x1378] ;  /* 0x0013780001487983 */ /* 0x001f280000300800 */
[----:B-1----:R-:W4:Y:S04]  /*49f10*/  LDL.LU R74, [R1+0x1374] ;  /* 0x00137400014a7983 */ /* 0x002f280000300800 */
[----:B------:R-:W4:Y:S04]  /*49f20*/  LDL.LU R75, [R1+0x1314] ;  /* 0x00131400014b7983 */ /* 0x000f280000300800 */
        /* <DEDUP_REMOVED lines=11> */
[----:B---3--:R0:W-:Y:S04]  /*49fe0*/  STS.U16 [R47+UR76+0x33880], R85 ;  /* 0x033880552f007988 */ /* 0x0081e8000800044c */
[----:B0-----:R-:W3:Y:S04]  /*49ff0*/  LDL.LU R85, [R1+0x12a8] ;  /* 0x0012a80001557983 */ /* 0x001ee80000300800 */
[----:B--2---:R0:W-:Y:S04]  /*4a000*/  STS.U16 [R47+UR76+0x3b880], R86 ;  /* 0x03b880562f007988 */ /* 0x0041e8000800044c */
[----:B0-----:R-:W2:Y:S04]  /*4a010*/  LDL.LU R86, [R1+0x1254] ;  /* 0x0012540001567983 */ /* 0x001ea80000300800 */
[----:B------:R0:W-:Y:S04]  /*4a020*/  STS.U16 [R47+UR76+0x23c80], R61 ;  /* 0x023c803d2f007988 */ /* 0x0001e8000800044c */
[----:B------:R-:W-:Y:S04]  /*4a030*/  STS.U16 [R47+UR76+0x2bc80], R31 ;  /* 0x02bc801f2f007988 */ /* 0x000fe8000800044c */
[----:B------:R-:W-:Y:S04]  /*4a040*/  STS.U16 [R47+UR76+0x33c80], R35 ;  /* 0x033c80232f007988 */ /* 0x000fe8000800044c */
[----:B------:R-:W-:Y:S01]  /*4a050*/  STS.U16 [R47+UR76+0x3bc80], R90 ;  /* 0x03bc805a2f007988 */ /* 0x000fe2000800044c */
[----:B0-----:R-:W-:-:S05]  /*4a060*/  LOP3.LUT R61, R0, 0x20, RZ, 0x3c, !PT ;  /* 0x00000020003d7812 */ /* 0x001fca00078e3cff */
        /* <DEDUP_REMOVED lines=10> */
[----:B------:R-:W-:Y:S04]  /*4a110*/  STL [R1+0x2314], R47 ;  /* 0x0023142f01007387 */ /* 0x000fe80000100800 */
[----:B------:R-:W-:Y:S04]  /*4a120*/  STS.U16 [R61+UR76+0x30900], R65 ;  /* 0x030900413d007988 */ /* 0x000fe8000800044c */
[----:B------:R0:W-:Y:S04]  /*4a130*/  STS.U16 [R61+UR76+0x38900], R71 ;  /* 0x038900473d007988 */ /* 0x0001e8000800044c */
[----:B------:R-:W2:Y:S04]  /*4a140*/  LDL.LU R28, [R1+0x1250] ;  /* 0x00125000011c7983 */ /* 0x000ea80000300800 */
[----:B------:R-:W-:Y:S04]  /*4a150*/  STS.U16 [R61+UR76+0x20d00], R67 ;  /* 0x020d00433d007988 */ /* 0x000fe8000800044c */
[----:B------:R-:W2:Y:S04]  /*4a160*/  LDL.LU R29, [R1+0x124c] ;  /* 0x00124c00011d7983 */ /* 0x000ea80000300800 */
[----:B----4-:R1:W-:Y:S04]  /*4a170*/  STS.U16 [R61+UR76+0x28d00], R73 ;  /* 0x028d00493d007988 */ /* 0x0103e8000800044c */
[----:B0-----:R-:W4:Y:S04]  /*4a180*/  LDL.LU R71, [R1+0x1248] ;  /* 0x0012480001477983 */ /* 0x001f280000300800 */
[----:B------:R0:W-:Y:S04]  /*4a190*/  STS.U16 [R61+UR76+0x30d00], R72 ;  /* 0x030d00483d007988 */ /* 0x0001e8000800044c */
[----:B-1----:R-:W4:Y:S04]  /*4a1a0*/  LDL.LU R73, [R1+0x11f4] ;  /* 0x0011f40001497983 */ /* 0x002f280000300800 */
        /* <DEDUP_REMOVED lines=28> */
[----:B---3--:R3:W-:Y:S04]  /*4a370*/  STS.U16 [R61+UR76+0x39500], R85 ;  /* 0x039500553d007988 */ /* 0x0087e8000800044c */
[----:B0-----:R-:W4:Y:S04]  /*4a380*/  LDL.LU R83, [R1+0x1010] ;  /* 0x0010100001537983 */ /* 0x001f280000300800 */
[----:B-1----:R-:W4:Y:S04]  /*4a390*/  LDL.LU R80, [R1+0x100c] ;  /* 0x00100c0001507983 */ /* 0x002f280000300800 */
[----:B------:R-:W4:Y:S04]  /*4a3a0*/  LDL.LU R81, [R1+0x1008] ;  /* 0x0010080001517983 */ /* 0x000f280000300800 */
[----:B------:R-:W4:Y:S04]  /*4a3b0*/  LDL.LU R79, [R1+0xfb4] ;  /* 0x000fb400014f7983 */ /* 0x000f280000300800 */
[----:B------:R-:W4:Y:S04]  /*4a3c0*/  LDL.LU R84, [R1+0xfb0] ;  /* 0x000fb00001547983 */ /* 0x000f280000300800 */
[----:B---3--:R-:W3:Y:S04]  /*4a3d0*/  LDL.LU R85, [R1+0xfac] ;  /* 0x000fac0001557983 */ /* 0x008ee80000300800 */
[----:B--2---:R0:W-:Y:S04]  /*4a3e0*/  STS.U16 [R61+UR76+0x21900], R86 ;  /* 0x021900563d007988 */ /* 0x0041e8000800044c */
[----:B0-----:R-:W2:Y:S04]  /*4a3f0*/  LDL.LU R86, [R1+0xfa8] ;  /* 0x000fa80001567983 */ /* 0x001ea80000300800 */
[----:B------:R0:W-:Y:S04]  /*4a400*/  STS.U16 [R61+UR76+0x29900], R28 ;  /* 0x0299001c3d007988 */ /* 0x0001e8000800044c */
[----:B------:R1:W-:Y:S04]  /*4a410*/  STS.U16 [R61+UR76+0x31900], R29 ;  /* 0x0319001d3d007988 */ /* 0x0003e8000800044c */
[----:B----4-:R4:W-:Y:S04]  /*4a420*/  STS.U16 [R61+UR76+0x39900], R71 ;  /* 0x039900473d007988 */ /* 0x0109e8000800044c */
[----:B0-----:R-:W2:Y:S04]  /*4a430*/  LDL.LU R28, [R1+0x24d4] ;  /* 0x0024d400011c7983 */ /* 0x001ea80000300800 */
[----:B-1----:R-:W2:Y:S04]  /*4a440*/  LDL.LU R29, [R1+0x24d0] ;  /* 0x0024d000011d7983 */ /* 0x002ea80000300800 */
[----:B------:R0:W-:Y:S04]  /*4a450*/  STS.U16 [R61+UR76+0x21d00], R73 ;  /* 0x021d00493d007988 */ /* 0x0001e8000800044c */
[----:B----4-:R-:W4:Y:S04]  /*4a460*/  LDL.LU R71, [R1+0x24cc] ;  /* 0x0024cc0001477983 */ /* 0x010f280000300800 */
[----:B0-----:R-:W4:Y:S04]  /*4a470*/  LDL.LU R73, [R1+0x24c8] ;  /* 0x0024c80001497983 */ /* 0x001f280000300800 */
        /* <DEDUP_REMOVED lines=8> */
[----:B------:R-:W-:Y:S04]  /*4a500*/  STS.U16 [R61+UR76+0x2a100], R58 ;  /* 0x02a1003a3d007988 */ /* 0x000fe8000800044c */
[----:B------:R0:W-:Y:S04]  /*4a510*/  STS.U16 [R61+UR76+0x32100], R31 ;  /* 0x0321001f3d007988 */ /* 0x0001e8000800044c */
        /* <DEDUP_REMOVED lines=10> */
[----:B0-----:R-:W4:Y:S04]  /*4a5c0*/  LDL.LU R31, [R1+0xeec] ;  /* 0x000eec00011f7983 */ /* 0x001f280000300800 */
        /* <DEDUP_REMOVED lines=18> */
[----:B---3--:R-:W-:Y:S04]  /*4a6f0*/  STS.U16 [R61+UR76+0x33500], R85 ;  /* 0x033500553d007988 */ /* 0x008fe8000800044c */
[----:B------:R-:W3:Y:S04]  /*4a700*/  LDL.LU R76, [R1+0x13fc] ;  /* 0x0013fc00014c7983 */ /* 0x000ee80000300800 */
[----:B0-----:R-:W3:Y:S04]  /*4a710*/  LDL.LU R63, [R1+0x13f8] ;  /* 0x0013f800013f7983 */ /* 0x001ee80000300800 */
[----:B-1----:R-:W3:Y:S04]  /*4a720*/  LDL.LU R62, [R1+0x13f4] ;  /* 0x0013f400013e7983 */ /* 0x002ee80000300800 */
[----:B------:R-:W3:Y:S04]  /*4a730*/  LDL.LU R65, [R1+0x13f0] ;  /* 0x0013f00001417983 */ /* 0x000ee80000300800 */
[----:B------:R-:W3:Y:S04]  /*4a740*/  LDL.LU R67, [R1+0x1370] ;  /* 0x0013700001437983 */ /* 0x000ee80000300800 */
[----:B------:R-:W3:Y:S04]  /*4a750*/  LDL.LU R83, [R1+0x136c] ;  /* 0x00136c0001537983 */ /* 0x000ee80000300800 */
[----:B--2---:R-:W-:Y:S04]  /*4a760*/  STS.U16 [R61+UR76+0x3b500], R86 ;  /* 0x03b500563d007988 */ /* 0x004fe8000800044c */
[----:B----4-:R-:W-:Y:S04]  /*4a770*/  STS.U16 [R61+UR76+0x23900], R78 ;  /* 0x0239004e3d007988 */ /* 0x010fe8000800044c */
[----:B------:R-:W-:Y:S04]  /*4a780*/  STS.U16 [R61+UR76+0x2b900], R75 ;  /* 0x02b9004b3d007988 */ /* 0x000fe8000800044c */
[----:B------:R-:W-:Y:S04]  /*4a790*/  STS.U16 [R61+UR76+0x33900], R74 ;  /* 0x0339004a3d007988 */ /* 0x000fe8000800044c */
[----:B------:R0:W-:Y:S04]  /*4a7a0*/  STS.U16 [R61+UR76+0x3b900], R72 ;  /* 0x03b900483d007988 */ /* 0x0001e8000800044c */
[----:B0-----:R-:W2:Y:S04]  /*4a7b0*/  LDL.LU R72, [R1+0x1368] ;  /* 0x0013680001487983 */ /* 0x001ea80000300800 */
[----:B------:R-:W4:Y:S04]  /*4a7c0*/  LDL.LU R75, [R1+0x1364] ;  /* 0x00136400014b7983 */ /* 0x000f280000300800 */
[----:B------:R-:W4:Y:S04]  /*4a7d0*/  LDL.LU R74, [R1+0x1304] ;  /* 0x00130400014a7983 */ /* 0x000f280000300800 */
[----:B------:R-:W4:Y:S04]  /*4a7e0*/  LDL.LU R80, [R1+0x1300] ;  /* 0x0013000001507983 */ /* 0x000f280000300800 */
[----:B------:R-:W4:Y:S04]  /*4a7f0*/  LDL.LU R81, [R1+0x12fc] ;  /* 0x0012fc0001517983 */ /* 0x000f280000300800 */
[----:B------:R-:W4:Y:S04]  /*4a800*/  LDL.LU R79, [R1+0x12f8] ;  /* 0x0012f800014f7983 */ /* 0x000f280000300800 */
[----:B------:R-:W4:Y:S04]  /*4a810*/  LDL.LU R84, [R1+0x12a4] ;  /* 0x0012a40001547983 */ /* 0x000f280000300800 */
[----:B------:R-:W-:Y:S04]  /*4a820*/  STS.U16 [R61+UR76+0x23d00], R73 ;  /* 0x023d00493d007988 */ /* 0x000fe8000800044c */
[----:B------:R-:W4:Y:S04]  /*4a830*/  LDL.LU R85, [R1+0x12a0] ;  /* 0x0012a00001557983 */ /* 0x000f280000300800 */
[----:B------:R0:W-:Y:S04]  /*4a840*/  STS.U16 [R61+UR76+0x2bd00], R71 ;  /* 0x02bd00473d007988 */ /* 0x0001e8000800044c */
[----:B------:R-:W4:Y:S04]  /*4a850*/  LDL.LU R86, [R1+0x129c] ;  /* 0x00129c0001567983 */ /* 0x000f280000300800 */
[----:B0-----:R-:W4:Y:S01]  /*4a860*/  LDL.LU R71, [R1+0x1298] ;  /* 0x0012980001477983 */ /* 0x001f220000300800 */
[----:B------:R-:W-:-:S03]  /*4a870*/  LOP3.LUT R78, R0, 0x30, RZ, 0x3c, !PT ;  /* 0x00000030004e7812 */ /* 0x000fc600078e3cff */
[----:B------:R-:W-:Y:S04]  /*4a880*/  STS.U16 [R61+UR76+0x33d00], R31 ;  /* 0x033d001f3d007988 */ /* 0x000fe8000800044c */
[----:B------:R-:W-:Y:S04]  /*4a890*/  STS.U16 [R61+UR76+0x3bd00], R35 ;  /* 0x03bd00233d007988 */ /* 0x000fe8000800044c */
[----:B------:R-:W4:Y:S04]  /*4a8a0*/  LDL.LU R73, [R1+0x1244] ;  /* 0x0012440001497983 */ /* 0x000f280000300800 */
        /* <DEDUP_REMOVED lines=12> */
[----:B------:R-:W-:Y:S04]  /*4a970*/  STS.U16 [R78+UR76+0x20d80], R67 ;  /* 0x020d80434e007988 */ /* 0x000fe8000800044c */
[----:B------:R-:W-:Y:S04]  /*4a980*/  STS.U16 [R78+UR76+0x28d80], R83 ;  /* 0x028d80534e007988 */ /* 0x000fe8000800044c */
[----:B------:R-:W-:Y:S04]  /*4a990*/  STL [R1+0x2318], R61 ;  /* 0x0023183d01007387 */ /* 0x000fe80000100800 */
[----:B--2---:R0:W-:Y:S04]  /*4a9a0*/  STS.U16 [R78+UR76+0x30d80], R72 ;  /* 0x030d80484e007988 */ /* 0x0041e8000800044c */
[----:B----4-:R1:W-:Y:S04]  /*4a9b0*/  STS.U16 [R78+UR76+0x38d80], R75 ;  /* 0x038d804b4e007988 */ /* 0x0103e8000800044c */
[----:B------:R2:W-:Y:S04]  /*4a9c0*/  STS.U16 [R78+UR76+0x21180], R74 ;  /* 0x0211804a4e007988 */ /* 0x0005e8000800044c */
[----:B0-----:R-:W3:Y:S04]  /*4a9d0*/  LDL.LU R72, [R1+0x1240] ;  /* 0x0012400001487983 */ /* 0x001ee80000300800 */
[----:B-1----:R-:W4:Y:S04]  /*4a9e0*/  LDL.LU R75, [R1+0x123c] ;  /* 0x00123c00014b7983 */ /* 0x002f280000300800 */
[----:B--2---:R-:W2:Y:S04]  /*4a9f0*/  LDL.LU R74, [R1+0x1238] ;  /* 0x00123800014a7983 */ /* 0x004ea80000300800 */
        /* <DEDUP_REMOVED lines=31> */
[----:B------:R0:W-:Y:S04]  /*4abf0*/  STS.U16 [R78+UR76+0x21980], R73 ;  /* 0x021980494e007988 */ /* 0x0001e8000800044c */
[----:B0-----:R-:W2:Y:S04]  /*4ac00*/  LDL.LU R73, [R1+0xfa4] ;  /* 0x000fa40001497983 */ /* 0x001ea80000300800 */
[----:B---3--:R0:W-:Y:S04]  /*4ac10*/  STS.U16 [R78+UR76+0x29980], R72 ;  /* 0x029980484e007988 */ /* 0x0081e8000800044c */
[----:B----4-:R1:W-:Y:S04]  /*4ac20*/  STS.U16 [R78+UR76+0x31980], R75 ;  /* 0x0319804b4e007988 */ /* 0x0103e8000800044c */
[----:B--2---:R2:W-:Y:S04]  /*4ac30*/  STS.U16 [R78+UR76+0x39980], R74 ;  /* 0x0399804a4e007988 */ /* 0x0045e8000800044c */
[----:B------:R3:W-:Y:S04]  /*4ac40*/  STS.U16 [R78+UR76+0x21d80], R31 ;  /* 0x021d801f4e007988 */ /* 0x0007e8000800044c */
[----:B------:R4:W-:Y:S04]  /*4ac50*/  STS.U16 [R78+UR76+0x29d80], R76 ;  /* 0x029d804c4e007988 */ /* 0x0009e8000800044c */
[----:B------:R-:W-:Y:S04]  /*4ac60*/  STS.U16 [R78+UR76+0x31d80], R58 ;  /* 0x031d803a4e007988 */ /* 0x000fe8000800044c */
[----:B------:R-:W-:Y:S04]  /*4ac70*/  STS.U16 [R78+UR76+0x39d80], R35 ;  /* 0x039d80234e007988 */ /* 0x000fe8000800044c */
[----:B------:R-:W-:Y:S04]  /*4ac80*/  STS.U16 [R78+UR76+0x22180], R90 ;  /* 0x0221805a4e007988 */ /* 0x000fe8000800044c */
[----:B0-----:R-:W2:Y:S04]  /*4ac90*/  LDL.LU R72, [R1+0xfa0] ;  /* 0x000fa00001487983 */ /* 0x001ea80000300800 */
[----:B-1----:R-:W2:Y:S04]  /*4aca0*/  LDL.LU R75, [R1+0xf9c] ;  /* 0x000f9c00014b7983 */ /* 0x002ea80000300800 */
[----:B--2---:R-:W2:Y:S04]  /*4acb0*/  LDL.LU R74, [R1+0xf98] ;  /* 0x000f9800014a7983 */ /* 0x004ea80000300800 */
[----:B---3--:R-:W3:Y:S04]  /*4acc0*/  LDL.LU R31, [R1+0x24b4] ;  /* 0x0024b400011f7983 */ /* 0x008ee80000300800 */
[----:B----4-:R-:W4:Y:S04]  /*4acd0*/  LDL.LU R76, [R1+0x24b0] ;  /* 0x0024b000014c7983 */ /* 0x010f280000300800 */
[----:B------:R0:W-:Y:S04]  /*4ace0*/  STS.U16 [R78+UR76+0x2a180], R91 ;  /* 0x02a1805b4e007988 */ /* 0x0001e8000800044c */
[----:B------:R1:W-:Y:S04]  /*4acf0*/  STS.U16 [R78+UR76+0x32180], R92 ;  /* 0x0321805c4e007988 */ /* 0x0003e8000800044c */
[----:B------:R1:W-:Y:S04]  /*4ad00*/  STS.U16 [R78+UR76+0x3a180], R82 ;  /* 0x03a180524e007988 */ /* 0x0003e8000800044c */
[----:B------:R1:W-:Y:S04]  /*4ad10*/  STS.U16 [R78+UR76+0x22580], R3 ;  /* 0x022580034e007988 */ /* 0x0003e8000800044c */
[----:B0-----:R-:W3:Y:S04]  /*4ad20*/  LDL.LU R91, [R1+0xf44] ;  /* 0x000f4400015b7983 */ /* 0x001ee80000300800 */
[----:B-1----:R-:W4:Y:S04]  /*4ad30*/  LDL.LU R92, [R1+0xf40] ;  /* 0x000f4000015c7983 */ /* 0x002f280000300800 */
        /* <DEDUP_REMOVED lines=32> */
[----:B------:R0:W-:Y:S01]  /*4af40*/  STS.U16 [R78+UR76+0x23580], R73 ;  /* 0x023580494e007988 */ /* 0x0001e2000800044c */
[----:B------:R-:W-:-:S03]  /*4af50*/  LOP3.LUT R58, R0, 0x40, RZ, 0x3c, !PT ;  /* 0x00000040003a7812 */ /* 0x000fc600078e3cff */
[----:B0-----:R-:W4:Y:S04]  /*4af60*/  LDL.LU R73, [R1+0x12f4] ;  /* 0x0012f40001497983 */ /* 0x001f280000300800 */
[----:B------:R0:W-:Y:S04]  /*4af70*/  STS.U16 [R78+UR76+0x2b580], R72 ;  /* 0x02b580484e007988 */ /* 0x0001e8000800044c */
[----:B------:R1:W-:Y:S04]  /*4af80*/  STS.U16 [R78+UR76+0x33580], R75 ;  /* 0x0335804b4e007988 */ /* 0x0003e8000800044c */
[----:B--2---:R2:W-:Y:S04]  /*4af90*/  STS.U16 [R78+UR76+0x3b580], R74 ;  /* 0x03b5804a4e007988 */ /* 0x0045e8000800044c */
[----:B0-----:R-:W4:Y:S04]  /*4afa0*/  LDL.LU R72, [R1+0x12f0] ;  /* 0x0012f00001487983 */ /* 0x001f280000300800 */
[----:B-1----:R-:W4:Y:S04]  /*4afb0*/  LDL.LU R75, [R1+0x12ec] ;  /* 0x0012ec00014b7983 */ /* 0x002f280000300800 */
[----:B--2---:R-:W2:Y:S04]  /*4afc0*/  LDL.LU R74, [R1+0x12e8] ;  /* 0x0012e800014a7983 */ /* 0x004ea80000300800 */
[----:B---3--:R-:W-:Y:S04]  /*4afd0*/  STS.U16 [R78+UR76+0x23980], R91 ;  /* 0x0239805b4e007988 */ /* 0x008fe8000800044c */
[----:B----4-:R-:W-:Y:S04]  /*4afe0*/  STS.U16 [R78+UR76+0x2b980], R92 ;  /* 0x02b9805c4e007988 */ /* 0x010fe8000800044c */
[----:B------:R-:W-:Y:S04]  /*4aff0*/  STS.U16 [R78+UR76+0x33980], R82 ;  /* 0x033980524e007988 */ /* 0x000fe8000800044c */
[----:B------:R0:W-:Y:S04]  /*4b000*/  STS.U16 [R78+UR76+0x3b980], R76 ;  /* 0x03b9804c4e007988 */ /* 0x0001e8000800044c */
        /* <DEDUP_REMOVED lines=8> */
[----:B0-----:R-:W3:Y:S04]  /*4b090*/  LDL.LU R76, [R1+0x1294] ;  /* 0x00129400014c7983 */ /* 0x001ee80000300800 */
[----:B------:R-:W-:Y:S04]  /*4b0a0*/  STS.U16 [R58+UR76+0x20600], R63 ;  /* 0x0206003f3a007988 */ /* 0x000fe8000800044c */
[----:B------:R-:W-:Y:S04]  /*4b0b0*/  STS.U16 [R58+UR76+0x28600], R62 ;  /* 0x0286003e3a007988 */ /* 0x000fe8000800044c */
[----:B------:R-:W-:Y:S04]  /*4b0c0*/  STS.U16 [R58+UR76+0x30600], R65 ;  /* 0x030600413a007988 */ /* 0x000fe8000800044c */
[----:B------:R-:W-:Y:S04]  /*4b0d0*/  STL [R1+0x231c], R78 ;  /* 0x00231c4e01007387 */ /* 0x000fe80000100800 */
[----:B-1----:R-:W4:Y:S04]  /*4b0e0*/  LDL.LU R30, [R1+0x1290] ;  /* 0x00129000011e7983 */ /* 0x002f280000300800 */
[----:B------:R-:W4:Y:S04]  /*4b0f0*/  LDL.LU R33, [R1+0x128c] ;  /* 0x00128c0001217983 */ /* 0x000f280000300800 */
[----:B------:R-:W4:Y:S04]  /*4b100*/  LDL.LU R32, [R1+0x1288] ;  /* 0x0012880001207983 */ /* 0x000f280000300800 */
[----:B------:R-:W4:Y:S04]  /*4b110*/  LDL.LU R35, [R1+0x1234] ;  /* 0x0012340001237983 */ /* 0x000f280000300800 */
[----:B------:R-:W-:Y:S04]  /*4b120*/  STS.U16 [R58+UR76+0x38600], R67 ;  /* 0x038600433a007988 */ /* 0x000fe8000800044c */
[----:B------:R-:W-:Y:S04]  /*4b130*/  STS.U16 [R58+UR76+0x20a00], R83 ;  /* 0x020a00533a007988 */ /* 0x000fe8000800044c */
[----:B------:R-:W-:Y:S04]  /*4b140*/  STS.U16 [R58+UR76+0x28a00], R80 ;  /* 0x028a00503a007988 */ /* 0x000fe8000800044c */
[----:B------:R-:W-:Y:S04]  /*4b150*/  STS.U16 [R58+UR76+0x30a00], R81 ;  /* 0x030a00513a007988 */ /* 0x000fe8000800044c */
[----:B------:R0:W-:Y:S04]  /*4b160*/  STS.U16 [R58+UR76+0x38a00], R79 ;  /* 0x038a004f3a007988 */ /* 0x0001e8000800044c */
        /* <DEDUP_REMOVED lines=24> */
[----:B------:R0:W-:Y:S04]  /*4b2f0*/  STS.U16 [R58+UR76+0x21200], R73 ;  /* 0x021200493a007988 */ /* 0x0001e8000800044c */
[----:B------:R-:W4:Y:S04]  /*4b300*/  LDL.LU R81, [R1+0x1050] ;  /* 0x0010500001517983 */ /* 0x000f280000300800 */
[----:B0-----:R-:W4:Y:S04]  /*4b310*/  LDL.LU R73, [R1+0x104c] ;  /* 0x00104c0001497983 */ /* 0x001f280000300800 */
[----:B------:R0:W-:Y:S04]  /*4b320*/  STS.U16 [R58+UR76+0x29200], R72 ;  /* 0x029200483a007988 */ /* 0x0001e8000800044c */
[----:B------:R1:W-:Y:S04]  /*4b330*/  STS.U16 [R58+UR76+0x31200], R75 ;  /* 0x0312004b3a007988 */ /* 0x0003e8000800044c */
[----:B--2---:R2:W-:Y:S04]  /*4b340*/  STS.U16 [R58+UR76+0x39200], R74 ;  /* 0x0392004a3a007988 */ /* 0x0045e8000800044c */
[----:B0-----:R-:W4:Y:S04]  /*4b350*/  LDL.LU R72, [R1+0x1048] ;  /* 0x0010480001487983 */ /* 0x001f280000300800 */
[----:B-1----:R-:W4:Y:S04]  /*4b360*/  LDL.LU R75, [R1+0xff4] ;  /* 0x000ff400014b7983 */ /* 0x002f280000300800 */
[----:B--2---:R-:W2:Y:S04]  /*4b370*/  LDL.LU R74, [R1+0xff0] ;  /* 0x000ff000014a7983 */ /* 0x004ea80000300800 */
[----:B---3--:R0:W-:Y:S04]  /*4b380*/  STS.U16 [R58+UR76+0x21600], R76 ;  /* 0x0216004c3a007988 */ /* 0x0081e8000800044c */
[----:B----4-:R1:W-:Y:S04]  /*4b390*/  STS.U16 [R58+UR76+0x29600], R30 ;  /* 0x0296001e3a007988 */ /* 0x0103e8000800044c */
[----:B------:R3:W-:Y:S04]  /*4b3a0*/  STS.U16 [R58+UR76+0x31600], R33 ;  /* 0x031600213a007988 */ /* 0x0007e8000800044c */
[----:B------:R4:W-:Y:S04]  /*4b3b0*/  STS.U16 [R58+UR76+0x39600], R32 ;  /* 0x039600203a007988 */ /* 0x0009e8000800044c */
[----:B0-----:R-:W2:Y:S04]  /*4b3c0*/  LDL.LU R76, [R1+0xfec] ;  /* 0x000fec00014c7983 */ /* 0x001ea80000300800 */
[----:B------:R0:W-:Y:S04]  /*4b3d0*/  STS.U16 [R58+UR76+0x21a00], R35 ;  /* 0x021a00233a007988 */ /* 0x0001e8000800044c */
[----:B-1----:R-:W2:Y:S04]  /*4b3e0*/  LDL.LU R30, [R1+0x24ac] ;  /* 0x0024ac00011e7983 */ /* 0x002ea80000300800 */
[----:B---3--:R-:W3:Y:S04]  /*4b3f0*/  LDL.LU R33, [R1+0x24a8] ;  /* 0x0024a80001217983 */ /* 0x008ee80000300800 */
[----:B----4-:R-:W4:Y:S04]  /*4b400*/  LDL.LU R32, [R1+0x24a4] ;  /* 0x0024a40001207983 */ /* 0x010f280000300800 */
[----:B0-----:R-:W3:Y:S04]  /*4b410*/  LDL.LU R35, [R1+0x24a0] ;  /* 0x0024a00001237983 */ /* 0x001ee80000300800 */
[----:B------:R0:W-:Y:S04]  /*4b420*/  STS.U16 [R58+UR76+0x29a00], R79 ;  /* 0x029a004f3a007988 */ /* 0x0001e8000800044c */
[----:B------:R1:W-:Y:S04]  /*4b430*/  STS.U16 [R58+UR76+0x31a00], R34 ;  /* 0x031a00223a007988 */ /* 0x0003e8000800044c */
[----:B------:R0:W-:Y:S04]  /*4b440*/  STS.U16 [R58+UR76+0x39a00], R90 ;  /* 0x039a005a3a007988 */ /* 0x0001e8000800044c */
[----:B------:R0:W-:Y:S04]  /*4b450*/  STS.U16 [R58+UR76+0x21e00], R91 ;  /* 0x021e005b3a007988 */ /* 0x0001e8000800044c */
[----:B------:R1:W-:Y:S04]  /*4b460*/  STS.U16 [R58+UR76+0x29e00], R92 ;  /* 0x029e005c3a007988 */ /* 0x0003e8000800044c */
[----:B------:R1:W-:Y:S04]  /*4b470*/  STS.U16 [R58+UR76+0x31e00], R82 ;  /* 0x031e00523a007988 */ /* 0x0003e8000800044c */
[----:B0-----:R-:W3:Y:S04]  /*4b480*/  LDL.LU R79, [R1+0xfe8] ;  /* 0x000fe800014f7983 */ /* 0x001ee80000300800 */
[----:B-1----:R-:W4:Y:S04]  /*4b490*/  LDL.LU R34, [R1+0x249c] ;  /* 0x00249c0001227983 */ /* 0x002f280000300800 */
[----:B------:R-:W4:Y:S04]  /*4b4a0*/  LDL.LU R90, [R1+0x2498] ;  /* 0x00249800015a7983 */ /* 0x000f280000300800 */
[----:B------:R-:W4:Y:S04]  /*4b4b0*/  LDL.LU R91, [R1+0x2494] ;  /* 0x00249400015b7983 */ /* 0x000f280000300800 */
[----:B------:R-:W4:Y:S04]  /*4b4c0*/  LDL.LU R92, [R1+0x2490] ;  /* 0x00249000015c7983 */ /* 0x000f280000300800 */
[----:B------:R-:W4:Y:S04]  /*4b4d0*/  LDL.LU R82, [R1+0x248c] ;  /* 0x00248c0001527983 */ /* 0x000f280000300800 */
[----:B------:R0:W-:Y:S04]  /*4b4e0*/  STS.U16 [R58+UR76+0x39e00], R3 ;  /* 0x039e00033a007988 */ /* 0x0001e8000800044c */
        /* <DEDUP_REMOVED lines=27> */
[----:B------:R0:W-:Y:S04]  /*4b6a0*/  STS.U16 [R58+UR76+0x3ae00], R72 ;  /* 0x03ae00483a007988 */ /* 0x0001e8000800044c */
[----:B------:R1:W-:Y:S04]  /*4b6b0*/  STS.U16 [R58+UR76+0x23200], R75 ;  /* 0x0232004b3a007988 */ /* 0x0003e8000800044c */
[----:B--2---:R2:W-:Y:S04]  /*4b6c0*/  STS.U16 [R58+UR76+0x2b200], R74 ;  /* 0x02b2004a3a007988 */ /* 0x0045e8000800044c */
[----:B0-----:R-:W4:Y:S04]  /*4b6d0*/  LDL.LU R72, [R1+0x14b8] ;  /* 0x0014b80001487983 */ /* 0x001f280000300800 */
[----:B-1----:R-:W4:Y:S04]  /*4b6e0*/  LDL.LU R75, [R1+0x14b4] ;  /* 0x0014b400014b7983 */ /* 0x002f280000300800 */
[----:B--2---:R-:W2:Y:S04]  /*4b6f0*/  LDL.LU R74, [R1+0x14b0] ;  /* 0x0014b000014a7983 */ /* 0x004ea80000300800 */
[----:B------:R0:W-:Y:S04]  /*4b700*/  STS.U16 [R58+UR76+0x33200], R76 ;  /* 0x0332004c3a007988 */ /* 0x0001e8000800044c */
[----:B0-----:R-:W2:Y:S04]  /*4b710*/  LDL.LU R76, [R1+0x144c] ;  /* 0x00144c00014c7983 */ /* 0x001ea80000300800 */
[----:B---3--:R-:W-:Y:S04]  /*4b720*/  STS.U16 [R58+UR76+0x3b200], R79 ;  /* 0x03b2004f3a007988 */ /* 0x008fe8000800044c */
[----:B----4-:R-:W-:Y:S04]  /*4b730*/  STS.U16 [R58+UR76+0x23600], R71 ;  /* 0x023600473a007988 */ /* 0x010fe8000800044c */
[----:B------:R-:W-:Y:S04]  /*4b740*/  STS.U16 [R58+UR76+0x2b600], R86 ;  /* 0x02b600563a007988 */ /* 0x000fe8000800044c */
[----:B------:R-:W-:Y:S04]  /*4b750*/  STS.U16 [R58+UR76+0x33600], R85 ;  /* 0x033600553a007988 */ /* 0x000fe8000800044c */
[----:B------:R-:W-:Y:S04]  /*4b760*/  STS.U16 [R58+UR76+0x3b600], R84 ;  /* 0x03b600543a007988 */ /* 0x000fe8000800044c */
[----:B------:R-:W-:Y:S04]  /*4b770*/  STS.U16 [R58+UR76+0x23a00], R66 ;  /* 0x023a00423a007988 */ /* 0x000fe8000800044c */
[----:B------:R0:W-:Y:S04]  /*4b780*/  STS.U16 [R58+UR76+0x2ba00], R64 ;  /* 0x02ba00403a007988 */ /* 0x0001e8000800044c */
        /* <DEDUP_REMOVED lines=12> */
[----:B------:R-:W4:Y:S04]  /*4b850*/  LDL.LU R84, [R1+0x1348] ;  /* 0x0013480001547983 */ /* 0x000f280000300800 */
[----:B------:R-:W4:Y:S01]  /*4b860*/  LDL.LU R86, [R1+0x1344] ;  /* 0x0013440001567983 */ /* 0x000f220000300800 */
[----:B------:R-:W-:-:S03]  /*4b870*/  LOP3.LUT R60, R0, 0x50, RZ, 0x3c, !PT ;  /* 0x00000050003c7812 */ /* 0x000fc600078e3cff */
[----:B------:R-:W-:Y:S04]  /*4b880*/  STS.U16 [R58+UR76+0x2be00], R70 ;  /* 0x02be00463a007988 */ /* 0x000fe8000800044c */
[----:B------:R-:W-:Y:S04]  /*4b890*/  STL [R1+0x2320], R58 ;  /* 0x0023203a01007387 */ /* 0x000fe80000100800 */
[----:B------:R0:W-:Y:S04]  /*4b8a0*/  STS.U16 [R58+UR76+0x33e00], R69 ;  /* 0x033e00453a007988 */ /* 0x0001e8000800044c */
[----:B------:R-:W4:Y:S04]  /*4b8b0*/  LDL.LU R79, [R1+0x12e4] ;  /* 0x0012e400014f7983 */ /* 0x000f280000300800 */
        /* <DEDUP_REMOVED lines=15> */
[----:B---3--:R0:W-:Y:S04]  /*4b9b0*/  STS.U16 [R60+UR76+0x28680], R64 ;  /* 0x028680403c007988 */ /* 0x0081e8000800044c */
[----:B----4-:R1:W-:Y:S04]  /*4b9c0*/  STS.U16 [R60+UR76+0x30680], R67 ;  /* 0x030680433c007988 */ /* 0x0103e8000800044c */
[----:B------:R3:W-:Y:S04]  /*4b9d0*/  STS.U16 [R60+UR76+0x38680], R66 ;  /* 0x038680423c007988 */ /* 0x0007e8000800044c */
[----:B------:R4:W-:Y:S04]  /*4b9e0*/  STS.U16 [R60+UR76+0x20a80], R83 ;  /* 0x020a80533c007988 */ /* 0x0009e8000800044c */
[----:B------:R0:W-:Y:S04]  /*4b9f0*/  STS.U16 [R60+UR76+0x28a80], R80 ;  /* 0x028a80503c007988 */ /* 0x0001e8000800044c */
[----:B------:R-:W-:Y:S04]  /*4ba00*/  STS.U16 [R60+UR76+0x30a80], R81 ;  /* 0x030a80513c007988 */ /* 0x000fe8000800044c */
[----:B------:R3:W-:Y:S04]  /*4ba10*/  STS.U16 [R60+UR76+0x38a80], R85 ;  /* 0x038a80553c007988 */ /* 0x0007e8000800044c */
[----:B0-----:R-:W2:Y:S04]  /*4ba20*/  LDL.LU R64, [R1+0x121c] ;  /* 0x00121c0001407983 */ /* 0x001ea80000300800 */
[----:B-1----:R-:W2:Y:S04]  /*4ba30*/  LDL.LU R67, [R1+0x1218] ;  /* 0x0012180001437983 */ /* 0x002ea80000300800 */
[----:B---3--:R-:W3:Y:S04]  /*4ba40*/  LDL.LU R66, [R1+0x11c4] ;  /* 0x0011c40001427983 */ /* 0x008ee80000300800 */
[----:B----4-:R-:W4:Y:S04]  /*4ba50*/  LDL.LU R83, [R1+0x11c0] ;  /* 0x0011c00001537983 */ /* 0x010f280000300800 */
        /* <DEDUP_REMOVED lines=31> */
[----:B------:R0:W-:Y:S04]  /*4bc50*/  STS.U16 [R60+UR76+0x31a80], R64 ;  /* 0x031a80403c007988 */ /* 0x0001e8000800044c */
[----:B------:R1:W-:Y:S04]  /*4bc60*/  STS.U16 [R60+UR76+0x39a80], R67 ;  /* 0x039a80433c007988 */ /* 0x0003e8000800044c */
[----:B---3--:R3:W-:Y:S04]  /*4bc70*/  STS.U16 [R60+UR76+0x21e80], R66 ;  /* 0x021e80423c007988 */ /* 0x0087e8000800044c */
[----:B----4-:R4:W-:Y:S04]  /*4bc80*/  STS.U16 [R60+UR76+0x29e80], R83 ;  /* 0x029e80533c007988 */ /* 0x0109e8000800044c */
[----:B------:R0:W-:Y:S04]  /*4bc90*/  STS.U16 [R60+UR76+0x31e80], R80 ;  /* 0x031e80503c007988 */ /* 0x0001e8000800044c */
[----:B------:R3:W-:Y:S04]  /*4bca0*/  STS.U16 [R60+UR76+0x39e80], R85 ;  /* 0x039e80553c007988 */ /* 0x0007e8000800044c */
[----:B0-----:R-:W2:Y:S04]  /*4bcb0*/  LDL.LU R64, [R1+0x245c] ;  /* 0x00245c0001407983 */ /* 0x001ea80000300800 */
[----:B-1----:R-:W2:Y:S04]  /*4bcc0*/  LDL.LU R67, [R1+0x2458] ;  /* 0x0024580001437983 */ /* 0x002ea80000300800 */
[----:B---3--:R-:W3:Y:S04]  /*4bcd0*/  LDL.LU R66, [R1+0x2454] ;  /* 0x0024540001427983 */ /* 0x008ee80000300800 */
[----:B----4-:R-:W4:Y:S04]  /*4bce0*/  LDL.LU R83, [R1+0x2450] ;  /* 0x0024500001537983 */ /* 0x010f280000300800 */
[----:B------:R-:W2:Y:S04]  /*4bcf0*/  LDL.LU R80, [R1+0x244c] ;  /* 0x00244c0001507983 */ /* 0x000ea80000300800 */
        /* <DEDUP_REMOVED lines=9> */
[----:B--2---:R0:W-:Y:S04]  /*4bd90*/  STS.U16 [R60+UR76+0x22680], R86 ;  /* 0x022680563c007988 */ /* 0x0041e8000800044c */
[----:B------:R1:W-:Y:S04]  /*4bda0*/  STS.U16 [R60+UR76+0x2a680], R84 ;  /* 0x02a680543c007988 */ /* 0x0003e8000800044c */
[----:B------:R2:W-:Y:S04]  /*4bdb0*/  STS.U16 [R60+UR76+0x32680], R3 ;  /* 0x032680033c007988 */ /* 0x0005e8000800044c */
[----:B------:R0:W-:Y:S04]  /*4bdc0*/  STS.U16 [R60+UR76+0x3a680], R2 ;  /* 0x03a680023c007988 */ /* 0x0001e8000800044c */
[----:B------:R1:W-:Y:S04]  /*4bdd0*/  STS.U16 [R60+UR76+0x22a80], R85 ;  /* 0x022a80553c007988 */ /* 0x0003e8000800044c */
[----:B------:R2:W-:Y:S04]  /*4bde0*/  STS.U16 [R60+UR76+0x2aa80], R81 ;  /* 0x02aa80513c007988 */ /* 0x0005e8000800044c */
[----:B0-----:R-:W3:Y:S04]  /*4bdf0*/  LDL.LU R86, [R1+0x14ac] ;  /* 0x0014ac0001567983 */ /* 0x001ee80000300800 */
[----:B-1----:R-:W3:Y:S04]  /*4be00*/  LDL.LU R84, [R1+0x14a8] ;  /* 0x0014a80001547983 */ /* 0x002ee80000300800 */
[----:B--2---:R-:W2:Y:S04]  /*4be10*/  LDL.LU R3, [R1+0x14a4] ;  /* 0x0014a40001037983 */ /* 0x004ea80000300800 */
[----:B------:R-:W2:Y:S04]  /*4be20*/  LDL.LU R2, [R1+0x14a0] ;  /* 0x0014a00001027983 */ /* 0x000ea80000300800 */
[----:B------:R-:W2:Y:S04]  /*4be30*/  LDL.LU R85, [R1+0x143c] ;  /* 0x00143c0001557983 */ /* 0x000ea80000300800 */
[----:B------:R-:W2:Y:S04]  /*4be40*/  LDL.LU R81, [R1+0x2434] ;  /* 0x0024340001517983 */ /* 0x000ea80000300800 */
[----:B------:R0:W-:Y:S04]  /*4be50*/  STS.U16 [R60+UR76+0x32a80], R79 ;  /* 0x032a804f3c007988 */ /* 0x0001e8000800044c */
[----:B0-----:R-:W2:Y:S04]  /*4be60*/  LDL.LU R79, [R1+0x2430] ;  /* 0x00243000014f7983 */ /* 0x001ea80000300800 */
[----:B------:R0:W-:Y:S04]  /*4be70*/  STS.U16 [R60+UR76+0x3aa80], R69 ;  /* 0x03aa80453c007988 */ /* 0x0001e8000800044c */
[----:B------:R1:W-:Y:S04]  /*4be80*/  STS.U16 [R60+UR76+0x22e80], R68 ;  /* 0x022e80443c007988 */ /* 0x0003e8000800044c */
[----:B------:R0:W-:Y:S04]  /*4be90*/  STS.U16 [R60+UR76+0x2ae80], R71 ;  /* 0x02ae80473c007988 */ /* 0x0001e8000800044c */
[----:B------:R0:W-:Y:S04]  /*4bea0*/  STS.U16 [R60+UR76+0x32e80], R70 ;  /* 0x032e80463c007988 */ /* 0x0001e8000800044c */
[----:B------:R0:W-:Y:S04]  /*4beb0*/  STS.U16 [R60+UR76+0x3ae80], R73 ;  /* 0x03ae80493c007988 */ /* 0x0001e8000800044c */
[----:B------:R1:W-:Y:S04]  /*4bec0*/  STS.U16 [R60+UR76+0x23280], R72 ;  /* 0x023280483c007988 */ /* 0x0003e8000800044c */
[----:B------:R4:W-:Y:S04]  /*4bed0*/  STS.U16 [R60+UR76+0x2b280], R75 ;  /* 0x02b2804b3c007988 */ /* 0x0009e8000800044c */
[----:B0-----:R-:W3:Y:S04]  /*4bee0*/  LDL.LU R69, [R1+0x242c] ;  /* 0x00242c0001457983 */ /* 0x001ee80000300800 */
[----:B-1----:R-:W3:Y:S04]  /*4bef0*/  LDL.LU R68, [R1+0x2428] ;  /* 0x0024280001447983 */ /* 0x002ee80000300800 */
[----:B------:R-:W3:Y:S04]  /*4bf00*/  LDL.LU R71, [R1+0x2424] ;  /* 0x0024240001477983 */ /* 0x000ee80000300800 */
[----:B------:R-:W3:Y:S04]  /*4bf10*/  LDL.LU R70, [R1+0x2420] ;  /* 0x0024200001467983 */ /* 0x000ee80000300800 */
[----:B------:R-:W3:Y:S04]  /*4bf20*/  LDL.LU R73, [R1+0x241c] ;  /* 0x00241c0001497983 */ /* 0x000ee80000300800 */
[----:B------:R-:W3:Y:S04]  /*4bf30*/  LDL.LU R72, [R1+0x2418] ;  /* 0x0024180001487983 */ /* 0x000ee80000300800 */
[----:B------:R0:W-:Y:S04]  /*4bf40*/  STS.U16 [R60+UR76+0x33280], R74 ;  /* 0x0332804a3c007988 */ /* 0x0001e8000800044c */
[----:B----4-:R-:W4:Y:S04]  /*4bf50*/  LDL.LU R75, [R1+0x2414] ;  /* 0x00241400014b7983 */ /* 0x010f280000300800 */
[----:B------:R1:W-:Y:S04]  /*4bf60*/  STS.U16 [R60+UR76+0x3b280], R76 ;  /* 0x03b2804c3c007988 */ /* 0x0003e8000800044c */
[----:B0-----:R-:W3:Y:S04]  /*4bf70*/  LDL.LU R74, [R1+0x2410] ;  /* 0x00241000014a7983 */ /* 0x001ee80000300800 */
[----:B-1----:R-:W3:Y:S04]  /*4bf80*/  LDL.LU R76, [R1+0x240c] ;  /* 0x00240c00014c7983 */ /* 0x002ee80000300800 */
[----:B--2---:R0:W-:Y:S04]  /*4bf90*/  STS.U16 [R60+UR76+0x23680], R79 ;  /* 0x0236804f3c007988 */ /* 0x0041e8000800044c */
        /* <DEDUP_REMOVED lines=8> */
[----:B--2---:R-:W2:Y:S04]  /*4c020*/  LDL.LU R80, [R1+0x2400] ;  /* 0x0024000001507983 */ /* 0x004ea80000300800 */
[----:B------:R-:W2:Y:S04]  /*4c030*/  LDL.LU R83, [R1+0x23fc] ;  /* 0x0023fc0001537983 */ /* 0x000ea80000300800 */
[----:B------:R-:W2:Y:S04]  /*4c040*/  LDL.LU R82, [R1+0x23f8] ;  /* 0x0023f80001527983 */ /* 0x000ea80000300800 */
[----:B------:R-:W2:Y:S04]  /*4c050*/  LDL.LU R92, [R1+0x23f4] ;  /* 0x0023f400015c7983 */ /* 0x000ea80000300800 */
[----:B------:R0:W-:Y:S04]  /*4c060*/  STS.U16 [R60+UR76+0x3ba80], R90 ;  /* 0x03ba805a3c007988 */ /* 0x0001e8000800044c */
[----:B------:R-:W2:Y:S04]  /*4c070*/  LDL.LU R91, [R1+0x23f0] ;  /* 0x0023f000015b7983 */ /* 0x000ea80000300800 */
[----:B------:R-:W-:Y:S04]  /*4c080*/  STS.U16 [R60+UR76+0x23e80], R77 ;  /* 0x023e804d3c007988 */ /* 0x000fe8000800044c */
[----:B------:R1:W-:Y:S04]  /*4c090*/  STS.U16 [R60+UR76+0x2be80], R89 ;  /* 0x02be80593c007988 */ /* 0x0003e8000800044c */
[----:B------:R1:W-:Y:S04]  /*4c0a0*/  STS.U16 [R60+UR76+0x33e80], R88 ;  /* 0x033e80583c007988 */ /* 0x0003e8000800044c */
[----:B------:R3:W-:Y:S04]  /*4c0b0*/  STS.U16 [R60+UR76+0x3be80], R87 ;  /* 0x03be80573c007988 */ /* 0x0007e8000800044c */
[----:B0-----:R-:W2:Y:S04]  /*4c0c0*/  LDL.LU R90, [R1+0x23ec] ;  /* 0x0023ec00015a7983 */ /* 0x001ea80000300800 */
[----:B-1----:R-:W2:Y:S01]  /*4c0d0*/  LDL.LU R89, [R1+0x23e8] ;  /* 0x0023e80001597983 */ /* 0x002ea20000300800 */
[----:B------:R-:W-:-:S03]  /*4c0e0*/  LOP3.LUT R77, R0, 0x60, RZ, 0x3c, !PT ;  /* 0x00000060004d7812 */ /* 0x000fc600078e3cff */
[----:B------:R-:W2:Y:S04]  /*4c0f0*/  LDL.LU R88, [R1+0x23e4] ;  /* 0x0023e40001587983 */ /* 0x000ea80000300800 */
[----:B---3--:R-:W3:Y:S04]  /*4c100*/  LDL.LU R87, [R1+0x23e0] ;  /* 0x0023e00001577983 */ /* 0x008ee80000300800 */
[----:B------:R0:W-:Y:S04]  /*4c110*/  STL [R1+0x2324], R60 ;  /* 0x0023243c01007387 */ /* 0x0001e80000100800 */
[----:B------:R1:W-:Y:S04]  /*4c120*/  STS.U16 [R77+UR76+0x20300], R86 ;  /* 0x020300564d007988 */ /* 0x0003e8000800044c */
[----:B------:R0:W-:Y:S04]  /*4c130*/  STS.U16 [R77+UR76+0x28300], R84 ;  /* 0x028300544d007988 */ /* 0x0001e8000800044c */
[----:B------:R0:W-:Y:S04]  /*4c140*/  STS.U16 [R77+UR76+0x30300], R3 ;  /* 0x030300034d007988 */ /* 0x0001e8000800044c */
[----:B------:R1:W-:Y:S04]  /*4c150*/  STS.U16 [R77+UR76+0x38300], R2 ;  /* 0x038300024d007988 */ /* 0x0003e8000800044c */
[----:B------:R1:W-:Y:S04]  /*4c160*/  STS.U16 [R77+UR76+0x20700], R85 ;  /* 0x020700554d007988 */ /* 0x0003e8000800044c */
[----:B0-----:R-:W2:Y:S04]  /*4c170*/  LDL.LU R60, [R1+0x1438] ;  /* 0x00143800013c7983 */ /* 0x001ea80000300800 */
[----:B-1----:R-:W3:Y:S04]  /*4c180*/  LDL.LU R86, [R1+0x23dc] ;  /* 0x0023dc0001567983 */ /* 0x002ee80000300800 */
[----:B------:R-:W3:Y:S04]  /*4c190*/  LDL.LU R84, [R1+0x23d8] ;  /* 0x0023d80001547983 */ /* 0x000ee80000300800 */
[----:B------:R-:W3:Y:S04]  /*4c1a0*/  LDL.LU R3, [R1+0x23d4] ;  /* 0x0023d40001037983 */ /* 0x000ee80000300800 */
[----:B------:R-:W3:Y:S04]  /*4c1b0*/  LDL.LU R2, [R1+0x23d0] ;  /* 0x0023d00001027983 */ /* 0x000ee80000300800 */
[----:B------:R-:W3:Y:S04]  /*4c1c0*/  LDL.LU R85, [R1+0x23cc] ;  /* 0x0023cc0001557983 */ /* 0x000ee80000300800 */
[----:B--2---:R-:W-:Y:S04]  /*4c1d0*/  STS.U16 [R77+UR76+0x28700], R60 ;  /* 0x0287003c4d007988 */ /* 0x004fe8000800044c */
[----:B---3--:R0:W-:Y:S04]  /*4c1e0*/  STS.U16 [R77+UR76+0x30700], R85 ;  /* 0x030700554d007988 */ /* 0x0081e8000800044c */
[----:B------:R-:W-:Y:S04]  /*4c1f0*/  STS.U16 [R77+UR76+0x38700], R2 ;  /* 0x038700024d007988 */ /* 0x000fe8000800044c */
[----:B------:R1:W-:Y:S04]  /*4c200*/  STS.U16 [R77+UR76+0x20b00], R3 ;  /* 0x020b00034d007988 */ /* 0x0003e8000800044c */
[----:B------:R2:W-:Y:S04]  /*4c210*/  STS.U16 [R77+UR76+0x28b00], R84 ;  /* 0x028b00544d007988 */ /* 0x0005e8000800044c */
[----:B------:R3:W-:Y:S04]  /*4c220*/  STS.U16 [R77+UR76+0x30b00], R86 ;  /* 0x030b00564d007988 */ /* 0x0007e8000800044c */
[----:B------:R1:W-:Y:S04]  /*4c230*/  STS.U16 [R77+UR76+0x38b00], R87 ;  /* 0x038b00574d007988 */ /* 0x0003e8000800044c */
[----:B------:R2:W-:Y:S04]  /*4c240*/  STS.U16 [R77+UR76+0x20f00], R88 ;  /* 0x020f00584d007988 */ /* 0x0005e8000800044c */
[----:B0-----:R-:W4:Y:S04]  /*4c250*/  LDL.LU R85, [R1+0x23c8] ;  /* 0x0023c80001557983 */ /* 0x001f280000300800 */
[----:B-1----:R-:W4:Y:S04]  /*4c260*/  LDL R3, [R1+0x1804] ;  /* 0x0018040001037983 */ /* 0x002f280000100800 */
[----:B------:R-:W4:Y:S04]  /*4c270*/  LDL R2, [R1+0x1808] ;  /* 0x0018080001027983 */ /* 0x000f280000100800 */
[----:B--2---:R-:W2:Y:S04]  /*4c280*/  LDL.LU R84, [R1+0x23c4] ;  /* 0x0023c40001547983 */ /* 0x004ea80000300800 */
[----:B---3--:R-:W3:Y:S04]  /*4c290*/  LDL R86, [R1+0x1838] ;  /* 0x0018380001567983 */ /* 0x008ee80000100800 */
[----:B------:R-:W3:Y:S04]  /*4c2a0*/  LDL R87, [R1+0x1834] ;  /* 0x0018340001577983 */ /* 0x000ee80000100800 */
[----:B------:R0:W-:Y:S04]  /*4c2b0*/  STS.U16 [R77+UR76+0x28f00], R89 ;  /* 0x028f00594d007988 */ /* 0x0001e8000800044c */
[----:B------:R-:W2:Y:S04]  /*4c2c0*/  LDL R88, [R1+0x1868] ;  /* 0x0018680001587983 */ /* 0x000ea80000100800 */
[----:B0-----:R-:W2:Y:S01]  /*4c2d0*/  LDL R89, [R1+0x1864] ;  /* 0x0018640001597983 */ /* 0x001ea20000100800 */
[----:B------:R-:W-:-:S02]  /*4c2e0*/  PRMT R58, RZ, 0x7610, R58 ;  /* 0x00007610ff3a7816 */ /* 0x000fc4000000003a */
[----:B------:R-:W-:Y:S02]  /*4c2f0*/  PRMT R78, RZ, 0x7610, R78 ;  /* 0x00007610ff4e7816 */ /* 0x000fe4000000004e */
[----:B------:R-:W-:Y:S01]  /*4c300*/  PRMT R61, RZ, 0x7610, R61 ;  /* 0x00007610ff3d7816 */ /* 0x000fe2000000003d */
[----:B------:R-:W-:Y:S04]  /*4c310*/  STS.U16 [R77+UR76+0x30f00], R90 ;  /* 0x030f005a4d007988 */ /* 0x000fe8000800044c */
[----:B------:R-:W-:Y:S04]  /*4c320*/  STS.U16 [R77+UR76+0x38f00], R91 ;  /* 0x038f005b4d007988 */ /* 0x000fe8000800044c */
[----:B------:R0:W-:Y:S04]  /*4c330*/  STS.U16 [R77+UR76+0x21300], R92 ;  /* 0x0213005c4d007988 */ /* 0x0001e8000800044c */
[----:B0-----:R-:W2:Y:S04]  /*4c340*/  LDL.LU R92, [R1+0x23c0] ;  /* 0x0023c000015c7983 */ /* 0x001ea80000300800 */
[----:B------:R-:W2:Y:S04]  /*4c350*/  LDL R91, [R1+0x1894] ;  /* 0x00189400015b7983 */ /* 0x000ea80000100800 */
[----:B------:R-:W2:Y:S04]  /*4c360*/  LDL R60, [R1+0x1898] ;  /* 0x00189800013c7983 */ /* 0x000ea80000100800 */
[----:B----4-:R-:W4:Y:S04]  /*4c370*/  @!P4 LDG.E.U16 R58, desc[UR6][R2.64] ;  /* 0x00000006023ac981 */ /* 0x010f28000c1e1500 */
[----:B---3--:R-:W3:Y:S04]  /*4c380*/  @!P4 LDG.E.U16 R78, desc[UR6][R86.64] ;  /* 0x00000006564ec981 */ /* 0x008ee8000c1e1500 */
[----:B------:R-:W3:Y:S04]  /*4c390*/  LDL R3, [R1+0x18c4] ;  /* 0x0018c40001037983 */ /* 0x000ee80000100800 */
[----:B------:R-:W3:Y:S04]  /*4c3a0*/  LDL R2, [R1+0x18c8] ;  /* 0x0018c80001027983 */ /* 0x000ee80000100800 */
[----:B--2---:R-:W2:Y:S01]  /*4c3b0*/  @!P4 LDG.E.U16 R61, desc[UR6][R88.64] ;  /* 0x00000006583dc981 */ /* 0x004ea2000c1e1500 */
[----:B------:R-:W-:-:S02]  /*4c3c0*/  PRMT R47, RZ, 0x7610, R47 ;  /* 0x00007610ff2f7816 */ /* 0x000fc4000000002f */
[----:B------:R-:W-:Y:S01]  /*4c3d0*/  PRMT R4, RZ, 0x7610, R4 ;  /* 0x00007610ff047816 */ /* 0x000fe20000000004 */
[----:B----4-:R0:W-:Y:S04]  /*4c3e0*/  STL [R1+0x2328], R58 ;  /* 0x0023283a01007387 */ /* 0x0101e80000100800 */
[----:B------:R-:W4:Y:S04]  /*4c3f0*/  LDL.LU.64 R86, [R1+0x23b8] ;  /* 0x0023b80001567983 */ /* 0x000f280000300a00 */
[----:B---3--:R1:W-:Y:S04]  /*4c400*/  STL [R1+0x232c], R78 ;  /* 0x00232c4e01007387 */ /* 0x0083e80000100800 */
[----:B------:R-:W3:Y:S04]  /*4c410*/  LDL.LU.64 R88, [R1+0x23b0] ;  /* 0x0023b00001587983 */ /* 0x000ee80000300a00 */
[----:B------:R-:W3:Y:S04]  /*4c420*/  LDL R90, [R1+0x18f4] ;  /* 0x0018f400015a7983 */ /* 0x000ee80000100800 */
[----:B0-----:R-:W4:Y:S04]  /*4c430*/  LDL R58, [R1+0x18f8] ;  /* 0x0018f800013a7983 */ /* 0x001f280000100800 */
[----:B--2---:R0:W-:Y:S04]  /*4c440*/  STL [R1+0x2330], R61 ;  /* 0x0023303d01007387 */ /* 0x0041e80000100800 */
[----:B------:R-:W2:Y:S01]  /*4c450*/  @!P4 LDG.E.U16 R4, desc[UR6][R2.64] ;  /* 0x000000060204c981 */ /* 0x000ea2000c1e1500 */
[----:B------:R-:W-:-:S03]  /*4c460*/  PRMT R5, RZ, 0x7610, R5 ;  /* 0x00007610ff057816 */ /* 0x000fc60000000005 */
[----:B-1----:R-:W2:Y:S01]  /*4c470*/  LDL R78, [R1+0x1928] ;  /* 0x00192800014e7983 */ /* 0x002ea20000100800 */
[----:B0-----:R-:W-:-:S05]  /*4c480*/  @!P4 IMAD.MOV.U32 R61, RZ, RZ, R91 ;  /* 0x000000ffff3dc224 */ /* 0x001fca00078e005b */
[----:B------:R-:W2:Y:S01]  /*4c490*/  @!P4 LDG.E.U16 R47, desc[UR6][R60.64] ;  /* 0x000000063c2fc981 */ /* 0x000ea2000c1e1500 */
[----:B---3--:R-:W-:Y:S02]  /*4c4a0*/  @!P4 IMAD.MOV.U32 R91, RZ, RZ, R90 ;  /* 0x000000ffff5bc224 */ /* 0x008fe400078e005a */
[----:B----4-:R-:W-:-:S05]  /*4c4b0*/  @!P4 IMAD.MOV.U32 R90, RZ, RZ, R58 ;  /* 0x000000ffff5ac224 */ /* 0x010fca00078e003a */
[----:B------:R-:W3:Y:S04]  /*4c4c0*/  @!P4 LDG.E.U16 R5, desc[UR6][R90.64] ;  /* 0x000000065a05c981 */ /* 0x000ee8000c1e1500 */
[----:B--2---:R-:W-:Y:S04]  /*4c4d0*/  STL [R1+0x2334], R47 ;  /* 0x0023342f01007387 */ /* 0x004fe80000100800 */
[----:B------:R-:W2:Y:S04]  /*4c4e0*/  LDL R3, [R1+0x1954] ;  /* 0x0019540001037983 */ /* 0x000ea80000100800 */
[----:B------:R-:W2:Y:S04]  /*4c4f0*/  LDL R2, [R1+0x1958] ;  /* 0x0019580001027983 */ /* 0x000ea80000100800 */
[----:B------:R-:W4:Y:S04]  /*4c500*/  LDL R61, [R1+0x1984] ;  /* 0x00198400013d7983 */ /* 0x000f280000100800 */
[----:B------:R-:W4:Y:S04]  /*4c510*/  LDL R60, [R1+0x1988] ;  /* 0x00198800013c7983 */ /* 0x000f280000100800 */
[----:B------:R0:W-:Y:S04]  /*4c520*/  STL [R1+0x2338], R4 ;  /* 0x0023380401007387 */ /* 0x0001e80000100800 */
[----:B0-----:R-:W4:Y:S04]  /*4c530*/  LDL R4, [R1+0x1924] ;  /* 0x0019240001047983 */ /* 0x001f280000100800 */
[----:B------:R-:W4:Y:S04]  /*4c540*/  LDL.LU.64 R90, [R1+0x23a8] ;  /* 0x0023a800015a7983 */ /* 0x000f280000300a00 */
[----:B------:R-:W4:Y:S04]  /*4c550*/  LDL R58, [R1+0x19b4] ;  /* 0x0019b400013a7983 */ /* 0x000f280000100800 */
[----:B------:R-:W4:Y:S01]  /*4c560*/  LDL R47, [R1+0x19b8] ;  /* 0x0019b800012f7983 */ /* 0x000f220000100800 */
[----:B------:R-:W-:-:S02]  /*4c570*/  PRMT R6, RZ, 0x7610, R6 ;  /* 0x00007610ff067816 */ /* 0x000fc40000000006 */
[----:B------:R-:W-:Y:S01]  /*4c580*/  PRMT R7, RZ, 0x7610, R7 ;  /* 0x00007610ff077816 */ /* 0x000fe20000000007 */
[----:B---3--:R4:W-:Y:S05]  /*4c590*/  STL [R1+0x233c], R5 ;  /* 0x00233c0501007387 */ /* 0x0089ea0000100800 */
[----:B--2---:R-:W2:Y:S01]  /*4c5a0*/  @!P4 LDG.E.U16 R7, desc[UR6][R2.64] ;  /* 0x000000060207c981 */ /* 0x004ea2000c1e1500 */
[----:B----4-:R-:W-:Y:S02]  /*4c5b0*/  @!P4 IMAD.MOV.U32 R5, RZ, RZ, R4 ;  /* 0x000000ffff05c224 */ /* 0x010fe400078e0004 */
[----:B------:R-:W-:-:S05]  /*4c5c0*/  @!P4 IMAD.MOV.U32 R4, RZ, RZ, R78 ;  /* 0x000000ffff04c224 */ /* 0x000fca00078e004e */
[----:B------:R-:W3:Y:S04]  /*4c5d0*/  @!P4 LDG.E.U16 R6, desc[UR6][R4.64] ;  /* 0x000000060406c981 */ /* 0x000ee8000c1e1500 */
[----:B------:R-:W4:Y:S04]  /*4c5e0*/  LDL R5, [R1+0x19e4] ;  /* 0x0019e40001057983 */ /* 0x000f280000100800 */
[----:B------:R-:W4:Y:S01]  /*4c5f0*/  LDL R4, [R1+0x19e8] ;  /* 0x0019e80001047983 */ /* 0x000f220000100800 */
[----:B------:R-:W-:Y:S02]  /*4c600*/  PRMT R8, RZ, 0x7610, R8 ;  /* 0x00007610ff087816 */ /* 0x000fe40000000008 */
[----:B------:R-:W-:-:S04]  /*4c610*/  PRMT R9, RZ, 0x7610, R9 ;  /* 0x00007610ff097816 */ /* 0x000fc80000000009 */
[----:B------:R0:W4:Y:S02]  /*4c620*/  @!P4 LDG.E.U16 R8, desc[UR6][R60.64] ;  /* 0x000000063c08c981 */ /* 0x000124000c1e1500 */
[----:B0-----:R-:W-:Y:S02]  /*4c630*/  @!P4 IMAD.MOV.U32 R60, RZ, RZ, R47 ;  /* 0x000000ffff3cc224 */ /* 0x001fe400078e002f */
[----:B------:R-:W-:-:S05]  /*4c640*/  @!P4 IMAD.MOV.U32 R61, RZ, RZ, R58 ;  /* 0x000000ffff3dc224 */ /* 0x000fca00078e003a */
[----:B------:R-:W4:Y:S01]  /*4c650*/  @!P4 LDG.E.U16 R9, desc[UR6][R60.64] ;  /* 0x000000063c09c981 */ /* 0x000f22000c1e1500 */
[----:B------:R-:W-:-:S03]  /*4c660*/  PRMT R10, RZ, 0x7610, R10 ;  /* 0x00007610ff0a7816 */ /* 0x000fc6000000000a */
[----:B---3--:R0:W-:Y:S04]  /*4c670*/  STL [R1+0x2340], R6 ;  /* 0x0023400601007387 */ /* 0x0081e80000100800 */
[----:B------:R-:W3:Y:S04]  /*4c680*/  LDL.LU.64 R2, [R1+0x23a0] ;  /* 0x0023a00001027983 */ /* 0x000ee80000300a00 */
[----:B--2---:R1:W-:Y:S04]  /*4c690*/  STL [R1+0x2344], R7 ;  /* 0x0023440701007387 */ /* 0x0043e80000100800 */
[----:B0-----:R-:W2:Y:S04]  /*4c6a0*/  LDL R6, [R1+0x1a10] ;  /* 0x001a100001067983 */ /* 0x001ea80000100800 */
[----:B-1----:R-:W2:Y:S04]  /*4c6b0*/  LDL R7, [R1+0x1a0c] ;  /* 0x001a0c0001077983 */ /* 0x002ea80000100800 */
[----:B----4-:R-:W4:Y:S01]  /*4c6c0*/  @!P4 LDG.E.U16 R10, desc[UR6][R4.64] ;  /* 0x00000006040ac981 */ /* 0x010f22000c1e1500 */
[----:B------:R-:W-:-:S03]  /*4c6d0*/  PRMT R11, RZ, 0x7610, R11 ;  /* 0x00007610ff0b7816 */ /* 0x000fc6000000000b */
[----:B------:R0:W-:Y:S04]  /*4c6e0*/  STL [R1+0x2348], R8 ;  /* 0x0023480801007387 */ /* 0x0001e80000100800 */
[----:B------:R-:W3:Y:S04]  /*4c6f0*/  LDL R60, [R1+0x1a34] ;  /* 0x001a3400013c7983 */ /* 0x000ee80000100800 */
[----:B0-----:R-:W3:Y:S04]  /*4c700*/  LDL R8, [R1+0x1a38] ;  /* 0x001a380001087983 */ /* 0x001ee80000100800 */
[----:B------:R3:W-:Y:S04]  /*4c710*/  STL [R1+0x234c], R9 ;  /* 0x00234c0901007387 */ /* 0x0007e80000100800 */
[----:B------:R-:W3:Y:S04]  /*4c720*/  LDL R58, [R1+0x1a5c] ;  /* 0x001a5c00013a7983 */ /* 0x000ee80000100800 */
[----:B------:R-:W3:Y:S04]  /*4c730*/  LDL R47, [R1+0x1a60] ;  /* 0x001a6000012f7983 */ /* 0x000ee80000100800 */
[----:B------:R-:W3:Y:S04]  /*4c740*/  LDL R5, [R1+0x1a84] ;  /* 0x001a840001057983 */ /* 0x000ee80000100800 */
[----:B------:R-:W3:Y:S04]  /*4c750*/  LDL R4, [R1+0x1a88] ;  /* 0x001a880001047983 */ /* 0x000ee80000100800 */
[----:B--2---:R-:W2:Y:S04]  /*4c760*/  @!P4 LDG.E.U16 R11, desc[UR6][R6.64] ;  /* 0x00000006060bc981 */ /* 0x004ea8000c1e1500 */
[----:B----4-:R0:W-:Y:S04]  /*4c770*/  STL [R1+0x2350], R10 ;  /* 0x0023500a01007387 */ /* 0x0101e80000100800 */
[----:B------:R-:W4:Y:S04]  /*4c780*/  LDL R7, [R1+0x1aac] ;  /* 0x001aac0001077983 */ /* 0x000f280000100800 */
[----:B------:R-:W4:Y:S01]  /*4c790*/  LDL R6, [R1+0x1ab0] ;  /* 0x001ab00001067983 */ /* 0x000f220000100800 */
[----:B------:R-:W-:-:S02]  /*4c7a0*/  PRMT R12, RZ, 0x7610, R12 ;  /* 0x00007610ff0c7816 */ /* 0x000fc4000000000c */
[----:B------:R-:W-:Y:S01]  /*4c7b0*/  PRMT R13, RZ, 0x7610, R13 ;  /* 0x00007610ff0d7816 */ /* 0x000fe2000000000d */
[----:B---3--:R-:W-:Y:S01]  /*4c7c0*/  @!P4 IMAD.MOV.U32 R9, RZ, RZ, R60 ;  /* 0x000000ffff09c224 */ /* 0x008fe200078e003c */
[----:B------:R-:W-:-:S04]  /*4c7d0*/  PRMT R14, RZ, 0x7610, R14 ;  /* 0x00007610ff0e7816 */ /* 0x000fc8000000000e */
[----:B------:R-:W3:Y:S01]  /*4c7e0*/  @!P4 LDG.E.U16 R12, desc[UR6][R8.64] ;  /* 0x00000006080cc981 */ /* 0x000ee2000c1e1500 */
[----:B0-----:R-:W-:Y:S01]  /*4c7f0*/  @!P4 IMAD.MOV.U32 R10, RZ, RZ, R47 ;  /* 0x000000ffff0ac224 */ /* 0x001fe200078e002f */
[----:B------:R-:W-:Y:S02]  /*4c800*/  PRMT R15, RZ, 0x7610, R15 ;  /* 0x00007610ff0f7816 */ /* 0x000fe4000000000f */
[----:B------:R-:W3:Y:S04]  /*4c810*/  @!P4 LDG.E.U16 R14, desc[UR6][R4.64] ;  /* 0x00000006040ec981 */ /* 0x000ee8000c1e1500 */
[----:B--2---:R0:W-:Y:S04]  /*4c820*/  STL [R1+0x2354], R11 ;  /* 0x0023540b01007387 */ /* 0x0041e80000100800 */
[----:B------:R-:W2:Y:S04]  /*4c830*/  LDL R9, [R1+0x180c] ;  /* 0x00180c0001097983 */ /* 0x000ea80000100800 */
[----:B------:R-:W2:Y:S01]  /*4c840*/  LDL R8, [R1+0x1810] ;  /* 0x0018100001087983 */ /* 0x000ea20000100800 */
[----:B0-----:R-:W-:-:S03]  /*4c850*/  @!P4 IMAD.MOV.U32 R11, RZ, RZ, R58 ;  /* 0x000000ffff0bc224 */ /* 0x001fc600078e003a */
[----:B----4-:R-:W4:Y:S04]  /*4c860*/  @!P4 LDG.E.U16 R15, desc[UR6][R6.64] ;  /* 0x00000006060fc981 */ /* 0x010f28000c1e1500 */
[----:B------:R-:W4:Y:S01]  /*4c870*/  @!P4 LDG.E.U16 R13, desc[UR6][R10.64] ;  /* 0x000000060a0dc981 */ /* 0x000f22000c1e1500 */
[----:B------:R-:W-:-:S03]  /*4c880*/  PRMT R16, RZ, 0x7610, R16 ;  /* 0x00007610ff107816 */ /* 0x000fc60000000010 */
[----:B---3--:R-:W-:Y:S04]  /*4c890*/  STL [R1+0x2358], R12 ;  /* 0x0023580c01007387 */ /* 0x008fe80000100800 */
[----:B--2---:R-:W2:Y:S04]  /*4c8a0*/  @!P4 LDG.E.U16 R16, desc[UR6][R8.64] ;  /* 0x000000060810c981 */ /* 0x004ea8000c1e1500 */
[----:B----4-:R0:W-:Y:S04]  /*4c8b0*/  STL [R1+0x235c], R13 ;  /* 0x00235c0d01007387 */ /* 0x0101e80000100800 */
[----:B------:R-:W3:Y:S04]  /*4c8c0*/  LDL R5, [R1+0x183c] ;  /* 0x00183c0001057983 */ /* 0x000ee80000100800 */
[----:B------:R-:W3:Y:S04]  /*4c8d0*/  LDL R4, [R1+0x1840] ;  /* 0x0018400001047983 */ /* 0x000ee80000100800 */
[----:B------:R-:W-:Y:S04]  /*4c8e0*/  STL [R1+0x2360], R14 ;  /* 0x0023600e01007387 */ /* 0x000fe80000100800 */
[----:B------:R-:W0:Y:S04]  /*4c8f0*/  LDL R7, [R1+0x186c] ;  /* 0x00186c0001077983 */ /* 0x000e280000100800 */
[----:B------:R-:W4:Y:S04]  /*4c900*/  LDL R6, [R1+0x1870] ;  /* 0x0018700001067983 */ /* 0x000f280000100800 */
[----:B------:R1:W-:Y:S04]  /*4c910*/  STL [R1+0x2364], R15 ;  /* 0x0023640f01007387 */ /* 0x0003e80000100800 */
[----:B------:R-:W4:Y:S04]  /*4c920*/  LDL R10, [R1+0x18a0] ;  /* 0x0018a000010a7983 */ /* 0x000f280000100800 */
[----:B------:R-:W4:Y:S01]  /*4c930*/  LDL R11, [R1+0x189c] ;  /* 0x00189c00010b7983 */ /* 0x000f220000100800 */
[----:B------:R-:W-:-:S03]  /*4c940*/  PRMT R17, RZ, 0x7610, R17 ;  /* 0x00007610ff117816 */ /* 0x000fc60000000011 */
[----:B------:R-:W4:Y:S04]  /*4c950*/  LDL R9, [R1+0x18cc] ;  /* 0x0018cc0001097983 */ /* 0x000f280000100800 */
[----:B------:R-:W4:Y:S01]  /*4c960*/  LDL R8, [R1+0x18d0] ;  /* 0x0018d00001087983 */ /* 0x000f220000100800 */
[----:B------:R-:W-:Y:S02]  /*4c970*/  PRMT R18, RZ, 0x7610, R18 ;  /* 0x00007610ff127816 */ /* 0x000fe40000000012 */
[----:B------:R-:W-:Y:S01]  /*4c980*/  PRMT R19, RZ, 0x7610, R19 ;  /* 0x00007610ff137816 */ /* 0x000fe20000000013 */
[----:B--2---:R-:W-:Y:S04]  /*4c990*/  STL [R1+0x2368], R16 ;  /* 0x0023681001007387 */ /* 0x004fe80000100800 */
[----:B---3--:R-:W2:Y:S01]  /*4c9a0*/  @!P4 LDG.E.U16 R17, desc[UR6][R4.64] ;  /* 0x000000060411c981 */ /* 0x008ea2000c1e1500 */
[----:B0-----:R-:W-:-:S02]  /*4c9b0*/  @!P4 IMAD.MOV.U32 R13, RZ, RZ, R7 ;  /* 0x000000ffff0dc224 */ /* 0x001fc400078e0007 */
[----:B----4-:R-:W-:Y:S01]  /*4c9c0*/  @!P4 IMAD.MOV.U32 R12, RZ, RZ, R6 ;  /* 0x000000ffff0cc224 */ /* 0x010fe200078e0006 */
[----:B------:R0:W3:Y:S04]  /*4c9d0*/  @!P4 LDG.E.U16 R19, desc[UR6][R10.64] ;  /* 0x000000060a13c981 */ /* 0x0000e8000c1e1500 */
[----:B------:R-:W4:Y:S04]  /*4c9e0*/  @!P4 LDG.E.U16 R18, desc[UR6][R12.64] ;  /* 0x000000060c12c981 */ /* 0x000f28000c1e1500 */
[----:B------:R-:W3:Y:S04]  /*4c9f0*/  LDL R5, [R1+0x18fc] ;  /* 0x0018fc0001057983 */ /* 0x000ee80000100800 */
[----:B------:R-:W4:Y:S01]  /*4ca00*/  LDL R4, [R1+0x1900] ;  /* 0x0019000001047983 */ /* 0x000f220000100800 */
[----:B------:R-:W-:-:S02]  /*4ca10*/  PRMT R36, RZ, 0x7610, R36 ;  /* 0x00007610ff247816 */ /* 0x000fc40000000024 */
[----:B------:R-:W-:Y:S01]  /*4ca20*/  PRMT R37, RZ, 0x7610, R37 ;  /* 0x00007610ff257816 */ /* 0x000fe20000000025 */
[----:B0-----:R-:W-:Y:S02]  /*4ca30*/  @!P4 IMAD.MOV.U32 R10, RZ, RZ, R8 ;  /* 0x000000ffff0ac224 */ /* 0x001fe400078e0008 */
[----:B------:R-:W-:-:S05]  /*4ca40*/  @!P4 IMAD.MOV.U32 R11, RZ, RZ, R9 ;  /* 0x000000ffff0bc224 */ /* 0x000fca00078e0009 */
[----:B------:R3:W4:Y:S04]  /*4ca50*/  @!P4 LDG.E.U16 R36, desc[UR6][R10.64] ;  /* 0x000000060a24c981 */ /* 0x000728000c1e1500 */
[----:B--2---:R-:W-:Y:S04]  /*4ca60*/  STL [R1+0x236c], R17 ;  /* 0x00236c1101007387 */ /* 0x004fe80000100800 */
[----:B------:R-:W2:Y:S04]  /*4ca70*/  LDL R6, [R1+0x1930] ;  /* 0x0019300001067983 */ /* 0x000ea80000100800 */
[----:B------:R-:W2:Y:S01]  /*4ca80*/  LDL R7, [R1+0x192c] ;  /* 0x00192c0001077983 */ /* 0x000ea20000100800 */
[----:B---3--:R-:W-:-:S02]  /*4ca90*/  @!P4 IMAD.MOV.U32 R11, RZ, RZ, R5 ;  /* 0x000000ffff0bc224 */ /* 0x008fc400078e0005 */
[----:B----4-:R-:W-:Y:S01]  /*4caa0*/  @!P4 IMAD.MOV.U32 R10, RZ, RZ, R4 ;  /* 0x000000ffff0ac224 */ /* 0x010fe200078e0004 */
[----:B------:R-:W-:Y:S04]  /*4cab0*/  STL [R1+0x2370], R18 ;  /* 0x0023701201007387 */ /* 0x000fe80000100800 */
[----:B------:R-:W-:Y:S04]  /*4cac0*/  STL [R1+0x2374], R19 ;  /* 0x0023741301007387 */ /* 0x000fe80000100800 */
[----:B------:R-:W3:Y:S04]  /*4cad0*/  LDL R9, [R1+0x195c] ;  /* 0x00195c0001097983 */ /* 0x000ee80000100800 */
[----:B------:R-:W4:Y:S04]  /*4cae0*/  LDL R8, [R1+0x1960] ;  /* 0x0019600001087983 */ /* 0x000f280000100800 */
[----:B------:R-:W3:Y:S01]  /*4caf0*/  @!P4 LDG.E.U16 R37, desc[UR6][R10.64] ;  /* 0x000000060a25c981 */ /* 0x000ee2000c1e1500 */
[----:B------:R-:W-:-:S03]  /*4cb00*/  PRMT R38, RZ, 0x7610, R38 ;  /* 0x00007610ff267816 */ /* 0x000fc60000000026 */
[----:B------:R-:W-:Y:S04]  /*4cb10*/  STL [R1+0x2378], R36 ;  /* 0x0023782401007387 */ /* 0x000fe80000100800 */
[----:B------:R-:W4:Y:S04]  /*4cb20*/  LDL R5, [R1+0x198c] ;  /* 0x00198c0001057983 */ /* 0x000f280000100800 */
[----:B------:R-:W4:Y:S01]  /*4cb30*/  LDL R4, [R1+0x1990] ;  /* 0x0019900001047983 */ /* 0x000f220000100800 */
[----:B------:R-:W-:Y:S01]  /*4cb40*/  PRMT R39, RZ, 0x7610, R39 ;  /* 0x00007610ff277816 */ /* 0x000fe20000000027 */
[----:B--2---:R-:W-:-:S02]  /*4cb50*/  @!P4 IMAD.MOV.U32 R12, RZ, RZ, R6 ;  /* 0x000000ffff0cc224 */ /* 0x004fc400078e0006 */
[----:B------:R-:W-:-:S05]  /*4cb60*/  @!P4 IMAD.MOV.U32 R13, RZ, RZ, R7 ;  /* 0x000000ffff0dc224 */ /* 0x000fca00078e0007 */
[----:B------:R4:W2:Y:S04]  /*4cb70*/  @!P4 LDG.E.U16 R38, desc[UR6][R12.64] ;  /* 0x000000060c26c981 */ /* 0x0008a8000c1e1500 */
[----:B---3--:R-:W-:Y:S04]  /*4cb80*/  STL [R1+0x237c], R37 ;  /* 0x00237c2501007387 */ /* 0x008fe80000100800 */
[----:B------:R-:W3:Y:S04]  /*4cb90*/  LDL R11, [R1+0x19bc] ;  /* 0x0019bc00010b7983 */ /* 0x000ee80000100800 */
[----:B------:R-:W3:Y:S01]  /*4cba0*/  LDL R10, [R1+0x19c0] ;  /* 0x0019c000010a7983 */ /* 0x000ee20000100800 */
[----:B----4-:R-:W-:-:S02]  /*4cbb0*/  @!P4 IMAD.MOV.U32 R12, RZ, RZ, R8 ;  /* 0x000000ffff0cc224 */ /* 0x010fc400078e0008 */
[----:B------:R-:W-:Y:S01]  /*4cbc0*/  @!P4 IMAD.MOV.U32 R13, RZ, RZ, R9 ;  /* 0x000000ffff0dc224 */ /* 0x000fe200078e0009 */
[----:B------:R-:W-:Y:S02]  /*4cbd0*/  PRMT R40, RZ, 0x7610, R40 ;  /* 0x00007610ff287816 */ /* 0x000fe40000000028 */
[----:B------:R-:W-:Y:S01]  /*4cbe0*/  PRMT R41, RZ, 0x7610, R41 ;  /* 0x00007610ff297816 */ /* 0x000fe20000000029 */
[----:B------:R-:W4:Y:S04]  /*4cbf0*/  LDL R7, [R1+0x19ec] ;  /* 0x0019ec0001077983 */ /* 0x000f280000100800 */
[----:B------:R0:W4:Y:S04]  /*4cc00*/  @!P4 LDG.E.U16 R39, desc[UR6][R12.64] ;  /* 0x000000060c27c981 */ /* 0x000128000c1e1500 */
[----:B------:R-:W4:Y:S01]  /*4cc10*/  LDL R6, [R1+0x19f0] ;  /* 0x0019f00001067983 */ /* 0x000f220000100800 */
[----:B0-----:R-:W-:-:S02]  /*4cc20*/  @!P4 IMAD.MOV.U32 R12, RZ, RZ, R4 ;  /* 0x000000ffff0cc224 */ /* 0x001fc400078e0004 */
[----:B------:R-:W-:-:S05]  /*4cc30*/  @!P4 IMAD.MOV.U32 R13, RZ, RZ, R5 ;  /* 0x000000ffff0dc224 */ /* 0x000fca00078e0005 */
[----:B------:R-:W4:Y:S04]  /*4cc40*/  @!P4 LDG.E.U16 R40, desc[UR6][R12.64] ;  /* 0x000000060c28c981 */ /* 0x000f28000c1e1500 */
[----:B--2---:R-:W-:Y:S04]  /*4cc50*/  STL [R1+0x2380], R38 ;  /* 0x0023802601007387 */ /* 0x004fe80000100800 */
[----:B------:R-:W2:Y:S04]  /*4cc60*/  LDL R9, [R1+0x1a14] ;  /* 0x001a140001097983 */ /* 0x000ea80000100800 */
[----:B------:R-:W2:Y:S04]  /*4cc70*/  LDL R8, [R1+0x1a18] ;  /* 0x001a180001087983 */ /* 0x000ea80000100800 */
[----:B---3--:R0:W3:Y:S04]  /*4cc80*/  @!P4 LDG.E.U16 R41, desc[UR6][R10.64] ;  /* 0x000000060a29c981 */ /* 0x0080e8000c1e1500 */
[----:B----4-:R4:W-:Y:S04]  /*4cc90*/  STL [R1+0x2384], R39 ;  /* 0x0023842701007387 */ /* 0x0109e80000100800 */
[----:B------:R-:W4:Y:S04]  /*4cca0*/  LDL R5, [R1+0x1a3c] ;  /* 0x001a3c0001057983 */ /* 0x000f280000100800 */
[----:B------:R-:W4:Y:S01]  /*4ccb0*/  LDL R4, [R1+0x1a40] ;  /* 0x001a400001047983 */ /* 0x000f220000100800 */
[----:B------:R-:W-:Y:S01]  /*4ccc0*/  PRMT R42, RZ, 0x7610, R42 ;  /* 0x00007610ff2a7816 */ /* 0x000fe2000000002a */
[----:B0-----:R-:W-:-:S02]  /*4ccd0*/  @!P4 IMAD.MOV.U32 R10, RZ, RZ, R6 ;  /* 0x000000ffff0ac224 */ /* 0x001fc400078e0006 */
[----:B------:R-:W-:Y:S01]  /*4cce0*/  @!P4 IMAD.MOV.U32 R11, RZ, RZ, R7 ;  /* 0x000000ffff0bc224 */ /* 0x000fe200078e0007 */
[----:B------:R-:W-:-:S04]  /*4ccf0*/  PRMT R43, RZ, 0x7610, R43 ;  /* 0x00007610ff2b7816 */ /* 0x000fc8000000002b */
[----:B------:R-:W4:Y:S04]  /*4cd00*/  @!P4 LDG.E.U16 R42, desc[UR6][R10.64] ;  /* 0x000000060a2ac981 */ /* 0x000f28000c1e1500 */
[----:B------:R-:W-:Y:S01]  /*4cd10*/  STL [R1+0x2388], R40 ;  /* 0x0023882801007387 */ /* 0x000fe20000100800 */
[----:B------:R-:W-:-:S03]  /*4cd20*/  PRMT R44, RZ, 0x7610, R44 ;  /* 0x00007610ff2c7816 */ /* 0x000fc6000000002c */
[----:B--2---:R4:W2:Y:S04]  /*4cd30*/  @!P4 LDG.E.U16 R43, desc[UR6][R8.64] ;  /* 0x00000006082bc981 */ /* 0x0048a8000c1e1500 */
[----:B---3--:R0:W-:Y:S04]  /*4cd40*/  STL [R1+0x238c], R41 ;  /* 0x00238c2901007387 */ /* 0x0081e80000100800 */
[----:B------:R-:W1:Y:S04]  /*4cd50*/  LDL R7, [R1+0x1a64] ;  /* 0x001a640001077983 */ /* 0x000e680000100800 */
[----:B------:R-:W3:Y:S01]  /*4cd60*/  LDL R6, [R1+0x1a68] ;  /* 0x001a680001067983 */ /* 0x000ee20000100800 */
[----:B----4-:R-:W-:-:S02]  /*4cd70*/  @!P4 IMAD.MOV.U32 R9, RZ, RZ, R5 ;  /* 0x000000ffff09c224 */ /* 0x010fc400078e0005 */
[----:B------:R-:W-:-:S05]  /*4cd80*/  @!P4 IMAD.MOV.U32 R8, RZ, RZ, R4 ;  /* 0x000000ffff08c224 */ /* 0x000fca00078e0004 */
[----:B------:R-:W4:Y:S01]  /*4cd90*/  @!P4 LDG.E.U16 R44, desc[UR6][R8.64] ;  /* 0x00000006082cc981 */ /* 0x000f22000c1e1500 */
[----:B------:R-:W-:-:S03]  /*4cda0*/  PRMT R45, RZ, 0x7610, R45 ;  /* 0x00007610ff2d7816 */ /* 0x000fc6000000002d */
[----:B------:R-:W-:Y:S04]  /*4cdb0*/  STL [R1+0x2390], R42 ;  /* 0x0023902a01007387 */ /* 0x000fe80000100800 */
[----:B------:R-:W4:Y:S04]  /*4cdc0*/  LDL R13, [R1+0x1a8c] ;  /* 0x001a8c00010d7983 */ /* 0x000f280000100800 */
[----:B------:R-:W4:Y:S04]  /*4cdd0*/  LDL R12, [R1+0x1a90] ;  /* 0x001a9000010c7983 */ /* 0x000f280000100800 */
[----:B--2---:R-:W-:Y:S04]  /*4cde0*/  STL [R1+0x2394], R43 ;  /* 0x0023942b01007387 */ /* 0x004fe80000100800 */
[----:B------:R-:W2:Y:S04]  /*4cdf0*/  LDL R11, [R1+0x1ab4] ;  /* 0x001ab400010b7983 */ /* 0x000ea80000100800 */
[----:B------:R-:W2:Y:S04]  /*4ce00*/  LDL R10, [R1+0x1ab8] ;  /* 0x001ab800010a7983 */ /* 0x000ea80000100800 */
[----:B------:R-:W2:Y:S04]  /*4ce10*/  LDL R5, [R1+0x1814] ;  /* 0x0018140001057983 */ /* 0x000ea80000100800 */
[----:B------:R-:W2:Y:S01]  /*4ce20*/  LDL R4, [R1+0x1818] ;  /* 0x0018180001047983 */ /* 0x000ea20000100800 */
[----:B-1----:R-:W-:-:S02]  /*4ce30*/  @!P4 IMAD.MOV.U32 R15, RZ, RZ, R7 ;  /* 0x000000ffff0fc224 */ /* 0x002fc400078e0007 */
[----:B---3--:R-:W-:-:S05]  /*4ce40*/  @!P4 IMAD.MOV.U32 R14, RZ, RZ, R6 ;  /* 0x000000ffff0ec224 */ /* 0x008fca00078e0006 */
[----:B------:R-:W3:Y:S04]  /*4ce50*/  @!P4 LDG.E.U16 R45, desc[UR6][R14.64] ;  /* 0x000000060e2dc981 */ /* 0x000ee8000c1e1500 */
[----:B----4-:R-:W-:Y:S04]  /*4ce60*/  STL [R1+0x2398], R44 ;  /* 0x0023982c01007387 */ /* 0x010fe80000100800 */
[----:B------:R-:W4:Y:S04]  /*4ce70*/  LDL R7, [R1+0x1844] ;  /* 0x0018440001077983 */ /* 0x000f280000100800 */
[----:B------:R-:W4:Y:S01]  /*4ce80*/  LDL R6, [R1+0x1848] ;  /* 0x0018480001067983 */ /* 0x000f220000100800 */
[----:B------:R-:W-:-:S03]  /*4ce90*/  PRMT R48, RZ, 0x7610, R48 ;  /* 0x00007610ff307816 */ /* 0x000fc60000000030 */
[----:B------:R-:W4:Y:S04]  /*4cea0*/  LDL R9, [R1+0x1874] ;  /* 0x0018740001097983 */ /* 0x000f280000100800 */
[----:B------:R-:W4:Y:S01]  /*4ceb0*/  LDL R8, [R1+0x1878] ;  /* 0x0018780001087983 */ /* 0x000f220000100800 */
[----:B------:R-:W-:-:S03]  /*4cec0*/  PRMT R49, RZ, 0x7610, R49 ;  /* 0x00007610ff317816 */ /* 0x000fc60000000031 */
[----:B--2---:R1:W2:Y:S02]  /*4ced0*/  @!P4 LDG.E.U16 R48, desc[UR6][R10.64] ;  /* 0x000000060a30c981 */ /* 0x0042a4000c1e1500 */
[----:B-1----:R-:W-:Y:S02]  /*4cee0*/  @!P4 IMAD.MOV.U32 R10, RZ, RZ, R4 ;  /* 0x000000ffff0ac224 */ /* 0x002fe400078e0004 */
[----:B------:R-:W-:Y:S01]  /*4cef0*/  @!P4 IMAD.MOV.U32 R11, RZ, RZ, R5 ;  /* 0x000000ffff0bc224 */ /* 0x000fe200078e0005 */
[----:B---3--:R-:W-:Y:S04]  /*4cf00*/  STL [R1+0x239c], R45 ;  /* 0x00239c2d01007387 */ /* 0x008fe80000100800 */
[----:B------:R-:W3:Y:S04]  /*4cf10*/  LDL R5, [R1+0x18a4] ;  /* 0x0018a40001057983 */ /* 0x000ee80000100800 */
[----:B------:R-:W2:Y:S01]  /*4cf20*/  LDL R4, [R1+0x18a8] ;  /* 0x0018a80001047983 */ /* 0x000ea20000100800 */
[----:B------:R-:W-:-:S03]  /*4cf30*/  PRMT R50, RZ, 0x7610, R50 ;  /* 0x00007610ff327816 */ /* 0x000fc60000000032 */
[----:B------:R1:W2:Y:S01]  /*4cf40*/  @!P4 LDG.E.U16 R49, desc[UR6][R10.64] ;  /* 0x000000060a31c981 */ /* 0x0002a2000c1e1500 */
[----:B------:R-:W-:Y:S02]  /*4cf50*/  PRMT R51, RZ, 0x7610, R51 ;  /* 0x00007610ff337816 */ /* 0x000fe40000000033 */
[----:B------:R-:W-:Y:S02]  /*4cf60*/  PRMT R52, RZ, 0x7610, R52 ;  /* 0x00007610ff347816 */ /* 0x000fe40000000034 */
[----:B------:R-:W-:Y:S02]  /*4cf70*/  PRMT R55, RZ, 0x7610, R55 ;  /* 0x00007610ff377816 */ /* 0x000fe40000000037 */
[----:B------:R-:W-:Y:S02]  /*4cf80*/  PRMT R56, RZ, 0x7610, R56 ;  /* 0x00007610ff387816 */ /* 0x000fe40000000038 */
[----:B------:R-:W-:Y:S01]  /*4cf90*/  PRMT R53, RZ, 0x7610, R53 ;  /* 0x00007610ff357816 */ /* 0x000fe20000000035 */
[----:B----4-:R-:W-:-:S02]  /*4cfa0*/  @!P4 IMAD.MOV.U32 R15, RZ, RZ, R9 ;  /* 0x000000ffff0fc224 */ /* 0x010fc400078e0009 */
[----:B------:R-:W-:Y:S01]  /*4cfb0*/  @!P4 IMAD.MOV.U32 R14, RZ, RZ, R8 ;  /* 0x000000ffff0ec224 */ /* 0x000fe200078e0008 */
[----:B------:R-:W4:Y:S04]  /*4cfc0*/  LDL R9, [R1+0x1964] ;  /* 0x0019640001097983 */ /* 0x000f280000100800 */
[----:B------:R-:W4:Y:S01]  /*4cfd0*/  LDL R8, [R1+0x1968] ;  /* 0x0019680001087983 */ /* 0x000f220000100800 */
[----:B-1----:R-:W-:Y:S02]  /*4cfe0*/  @!P4 IMAD.MOV.U32 R10, RZ, RZ, R6 ;  /* 0x000000ffff0ac224 */ /* 0x002fe400078e0006 */
[----:B------:R-:W-:Y:S01]  /*4cff0*/  @!P4 IMAD.MOV.U32 R11, RZ, RZ, R7 ;  /* 0x000000ffff0bc224 */ /* 0x000fe200078e0007 */
[----:B------:R-:W4:Y:S04]  /*4d000*/  LDL R6, [R1+0x18d8] ;  /* 0x0018d80001067983 */ /* 0x000f280000100800 */
[----:B------:R-:W4:Y:S04]  /*4d010*/  LDL R7, [R1+0x18d4] ;  /* 0x0018d40001077983 */ /* 0x000f280000100800 */
[----:B------:R-:W4:Y:S04]  /*4d020*/  @!P4 LDG.E.U16 R50, desc[UR6][R10.64] ;  /* 0x000000060a32c981 */ /* 0x000f28000c1e1500 */
[----:B------:R3:W4:Y:S01]  /*4d030*/  @!P4 LDG.E.U16 R51, desc[UR6][R14.64] ;  /* 0x000000060e33c981 */ /* 0x000722000c1e1500 */
[----:B------:R-:W-:-:S02]  /*4d040*/  PRMT R57, RZ, 0x7610, R57 ;  /* 0x00007610ff397816 */ /* 0x000fc40000000039 */
[----:B------:R-:W-:Y:S02]  /*4d050*/  PRMT R31, RZ, 0x7610, R31 ;  /* 0x00007610ff1f7816 */ /* 0x000fe4000000001f */
[----:B------:R-:W-:Y:S02]  /*4d060*/  PRMT R30, RZ, 0x7610, R30 ;  /* 0x00007610ff1e7816 */ /* 0x000fe4000000001e */
[----:B------:R-:W-:Y:S02]  /*4d070*/  PRMT R35, RZ, 0x7610, R35 ;  /* 0x00007610ff237816 */ /* 0x000fe40000000023 */
[----:B------:R-:W-:Y:S02]  /*4d080*/  PRMT R34, RZ, 0x7610, R34 ;  /* 0x00007610ff227816 */ /* 0x000fe40000000022 */
[----:B------:R-:W-:Y:S02]  /*4d090*/  PRMT R33, RZ, 0x7610, R33 ;  /* 0x00007610ff217816 */ /* 0x000fe40000000021 */
[----:B------:R-:W-:-:S02]  /*4d0a0*/  PRMT R63, RZ, 0x7610, R63 ;  /* 0x00007610ff3f7816 */ /* 0x000fc4000000003f */
[----:B------:R-:W-:Y:S01]  /*4d0b0*/  PRMT R62, RZ, 0x7610, R62 ;  /* 0x00007610ff3e7816 */ /* 0x000fe2000000003e */
[----:B------:R-:W4:Y:S04]  /*4d0c0*/  LDL R11, [R1+0x1934] ;  /* 0x00193400010b7983 */ /* 0x000f280000100800 */
[----:B------:R-:W4:Y:S01]  /*4d0d0*/  LDL R10, [R1+0x1938] ;  /* 0x00193800010a7983 */ /* 0x000f220000100800 */
        /* <DEDUP_REMOVED lines=8> */
[----:B------:R-:W4:Y:S01]  /*4d160*/  @!P4 LDG.E.U16 R46, desc[UR6][R12.64] ;  /* 0x000000060c2ec981 */ /* 0x000f22000c1e1500 */
        /* <DEDUP_REMOVED lines=8> */
[----:B------:R-:W-:Y:S01]  /*4d1f0*/  PRMT R67, RZ, 0x7610, R67 ;  /* 0x00007610ff437816 */ /* 0x000fe20000000043 */
[----:B------:R-:W4:Y:S04]  /*4d200*/  LDL R13, [R1+0x1904] ;  /* 0x00190400010d7983 */ /* 0x000f280000100800 */
[----:B------:R-:W4:Y:S01]  /*4d210*/  LDL R12, [R1+0x1908] ;  /* 0x00190800010c7983 */ /* 0x000f220000100800 */
        /* <DEDUP_REMOVED lines=19> */
[----:B------:R-:W-:Y:S01]  /*4d350*/  PRMT R26, RZ, 0x7610, R26 ;  /* 0x00007610ff1a7816 */ /* 0x000fe2000000001a */
[----:B------:R-:W4:Y:S04]  /*4d360*/  LDL R39, [R1+0x191c] ;  /* 0x00191c0001277983 */ /* 0x000f280000100800 */
[----:B------:R-:W4:Y:S04]  /*4d370*/  LDL R38, [R1+0x1920] ;  /* 0x0019200001267983 */ /* 0x000f280000100800 */
[----:B------:R-:W4:Y:S04]  /*4d380*/  LDL R37, [R1+0x194c] ;  /* 0x00194c0001257983 */ /* 0x000f280000100800 */
[----:B------:R-:W4:Y:S04]  /*4d390*/  LDL R36, [R1+0x1950] ;  /* 0x0019500001247983 */ /* 0x000f280000100800 */
[----:B------:R-:W4:Y:S04]  /*4d3a0*/  LDL R19, [R1+0x197c] ;  /* 0x00197c0001137983 */ /* 0x000f280000100800 */
[----:B------:R-:W4:Y:S04]  /*4d3b0*/  LDL R18, [R1+0x1980] ;  /* 0x0019800001127983 */ /* 0x000f280000100800 */
[----:B------:R-:W4:Y:S04]  /*4d3c0*/  LDL R17, [R1+0x19ac] ;  /* 0x0019ac0001117983 */ /* 0x000f280000100800 */
[----:B------:R-:W4:Y:S01]  /*4d3d0*/  LDL R16, [R1+0x19b0] ;  /* 0x0019b00001107983 */ /* 0x000f220000100800 */
[----:B---3--:R-:W-:-:S02]  /*4d3e0*/  @!P4 IMAD.MOV.U32 R15, RZ, RZ, R5 ;  /* 0x000000ffff0fc224 */ /* 0x008fc400078e0005 */
[----:B--2---:R-:W-:Y:S01]  /*4d3f0*/  @!P4 IMAD.MOV.U32 R14, RZ, RZ, R4 ;  /* 0x000000ffff0ec224 */ /* 0x004fe200078e0004 */
[----:B------:R-:W2:Y:S04]  /*4d400*/  LDL R5, [R1+0x1994] ;  /* 0x0019940001057983 */ /* 0x000ea80000100800 */
[----:B------:R-:W3:Y:S04]  /*4d410*/  LDL R4, [R1+0x1998] ;  /* 0x0019980001047983 */ /* 0x000ee80000100800 */
[----:B------:R4:W3:Y:S02]  /*4d420*/  @!P4 LDG.E.U16 R52, desc[UR6][R14.64] ;  /* 0x000000060e34c981 */ /* 0x0008e4000c1e1500 */
[----:B----4-:R-:W-:-:S02]  /*4d430*/  @!P4 IMAD.MOV.U32 R14, RZ, RZ, R6 ;  /* 0x000000ffff0ec224 */ /* 0x010fc400078e0006 */
[----:B------:R-:W-:Y:S01]  /*4d440*/  @!P4 IMAD.MOV.U32 R15, RZ, RZ, R7 ;  /* 0x000000ffff0fc224 */ /* 0x000fe200078e0007 */
[----:B------:R-:W4:Y:S04]  /*4d450*/  LDL R6, [R1+0x19c8] ;  /* 0x0019c80001067983 */ /* 0x000f280000100800 */
[----:B------:R-:W4:Y:S04]  /*4d460*/  LDL R7, [R1+0x19c4] ;  /* 0x0019c40001077983 */ /* 0x000f280000100800 */
[----:B------:R-:W4:Y:S04]  /*4d470*/  @!P4 LDG.E.U16 R53, desc[UR6][R14.64] ;  /* 0x000000060e35c981 */ /* 0x000f28000c1e1500 */
[----:B------:R1:W4:Y:S02]  /*4d480*/  @!P4 LDG.E.U16 R55, desc[UR6][R10.64] ;  /* 0x000000060a37c981 */ /* 0x000324000c1e1500 */
[----:B-1----:R-:W-:-:S02]  /*4d490*/  @!P4 IMAD.MOV.U32 R10, RZ, RZ, R8 ;  /* 0x000000ffff0ac224 */ /* 0x002fc400078e0008 */
[----:B------:R-:W-:Y:S01]  /*4d4a0*/  @!P4 IMAD.MOV.U32 R11, RZ, RZ, R9 ;  /* 0x000000ffff0bc224 */ /* 0x000fe200078e0009 */
[----:B------:R-:W4:Y:S04]  /*4d4b0*/  LDL R8, [R1+0x19f8] ;  /* 0x0019f80001087983 */ /* 0x000f280000100800 */
[----:B------:R-:W4:Y:S04]  /*4d4c0*/  LDL R9, [R1+0x19f4] ;  /* 0x0019f40001097983 */ /* 0x000f280000100800 */
[----:B------:R2:W4:Y:S04]  /*4d4d0*/  @!P4 LDG.E.U16 R56, desc[UR6][R10.64] ;  /* 0x000000060a38c981 */ /* 0x000528000c1e1500 */
[----:B------:R-:W4:Y:S04]  /*4d4e0*/  @!P4 LDG.E.U16 R54, desc[UR6][R12.64] ;  /* 0x000000060c36c981 */ /* 0x000f28000c1e1500 */
[----:B------:R-:W4:Y:S04]  /*4d4f0*/  LDL R13, [R1+0x1a44] ;  /* 0x001a4400010d7983 */ /* 0x000f280000100800 */
[----:B------:R-:W4:Y:S01]  /*4d500*/  LDL R12, [R1+0x1a48] ;  /* 0x001a4800010c7983 */ /* 0x000f220000100800 */
[----:B--2---:R-:W-:-:S02]  /*4d510*/  @!P4 IMAD.MOV.U32 R11, RZ, RZ, R5 ;  /* 0x000000ffff0bc224 */ /* 0x004fc400078e0005 */
[----:B---3--:R-:W-:Y:S01]  /*4d520*/  @!P4 IMAD.MOV.U32 R10, RZ, RZ, R4 ;  /* 0x000000ffff0ac224 */ /* 0x008fe200078e0004 */
[----:B------:R-:W2:Y:S04]  /*4d530*/  LDL R5, [R1+0x1a1c] ;  /* 0x001a1c0001057983 */ /* 0x000ea80000100800 */
[----:B------:R-:W3:Y:S04]  /*4d540*/  LDL R4, [R1+0x1a20] ;  /* 0x001a200001047983 */ /* 0x000ee80000100800 */
[----:B------:R-:W3:Y:S04]  /*4d550*/  @!P4 LDG.E.U16 R57, desc[UR6][R10.64] ;  /* 0x000000060a39c981 */ /* 0x000ee8000c1e1500 */
[----:B------:R-:W3:Y:S01]  /*4d560*/  LDL R11, [R1+0x1a6c] ;  /* 0x001a6c00010b7983 */ /* 0x000ee20000100800 */
[----:B----4-:R-:W-:-:S02]  /*4d570*/  @!P4 IMAD.MOV.U32 R14, RZ, RZ, R6 ;  /* 0x000000ffff0ec224 */ /* 0x010fc400078e0006 */
[----:B------:R-:W-:Y:S01]  /*4d580*/  @!P4 IMAD.MOV.U32 R15, RZ, RZ, R7 ;  /* 0x000000ffff0fc224 */ /* 0x000fe200078e0007 */
[----:B------:R-:W4:Y:S04]  /*4d590*/  LDL R10, [R1+0x1a70] ;  /* 0x001a7000010a7983 */ /* 0x000f280000100800 */
[----:B------:R-:W4:Y:S04]  /*4d5a0*/  LDL R7, [R1+0x1a94] ;  /* 0x001a940001077983 */ /* 0x000f280000100800 */
[----:B------:R-:W4:Y:S04]  /*4d5b0*/  LDL R6, [R1+0x1a98] ;  /* 0x001a980001067983 */ /* 0x000f280000100800 */
        /* <DEDUP_REMOVED lines=14> */
[----:B----4-:R1:W4:Y:S02]  /*4d6a0*/  @!P4 LDG.E.U16 R35, desc[UR6][R10.64] ;  /* 0x000000060a23c981 */ /* 0x010324000c1e1500 */
[----:B-1----:R-:W-:-:S02]  /*4d6b0*/  @!P4 IMAD.MOV.U32 R10, RZ, RZ, R6 ;  /* 0x000000ffff0ac224 */ /* 0x002fc400078e0006 */
[----:B------:R-:W-:Y:S01]  /*4d6c0*/  @!P4 IMAD.MOV.U32 R11, RZ, RZ, R7 ;  /* 0x000000ffff0bc224 */ /* 0x000fe200078e0007 */
[----:B------:R-:W4:Y:S04]  /*4d6d0*/  LDL R6, [R1+0x1850] ;  /* 0x0018500001067983 */ /* 0x000f280000100800 */
[----:B------:R-:W4:Y:S04]  /*4d6e0*/  LDL R7, [R1+0x184c] ;  /* 0x00184c0001077983 */ /* 0x000f280000100800 */
[----:B------:R1:W4:Y:S02]  /*4d6f0*/  @!P4 LDG.E.U16 R34, desc[UR6][R10.64] ;  /* 0x000000060a22c981 */ /* 0x000324000c1e1500 */
[----:B-1----:R-:W-:-:S02]  /*4d700*/  @!P4 IMAD.MOV.U32 R10, RZ, RZ, R8 ;  /* 0x000000ffff0ac224 */ /* 0x002fc400078e0008 */
[----:B------:R-:W-:Y:S01]  /*4d710*/  @!P4 IMAD.MOV.U32 R11, RZ, RZ, R9 ;  /* 0x000000ffff0bc224 */ /* 0x000fe200078e0009 */
[----:B------:R-:W4:Y:S04]  /*4d720*/  LDL R8, [R1+0x1880] ;  /* 0x0018800001087983 */ /* 0x000f280000100800 */
[----:B------:R-:W4:Y:S04]  /*4d730*/  LDL R9, [R1+0x187c] ;  /* 0x00187c0001097983 */ /* 0x000f280000100800 */
[----:B------:R-:W4:Y:S04]  /*4d740*/  @!P4 LDG.E.U16 R63, desc[UR6][R10.64] ;  /* 0x000000060a3fc981 */ /* 0x000f28000c1e1500 */
[----:B------:R-:W4:Y:S04]  /*4d750*/  LDL R11, [R1+0x18dc] ;  /* 0x0018dc00010b7983 */ /* 0x000f280000100800 */
[----:B------:R-:W4:Y:S04]  /*4d760*/  LDL R10, [R1+0x18e0] ;  /* 0x0018e000010a7983 */ /* 0x000f280000100800 */
[----:B------:R-:W4:Y:S04]  /*4d770*/  @!P4 LDG.E.U16 R67, desc[UR6][R12.64] ;  /* 0x000000060c43c981 */ /* 0x000f28000c1e1500 */
[----:B------:R-:W4:Y:S04]  /*4d780*/  LDL R13, [R1+0x19fc] ;  /* 0x0019fc00010d7983 */ /* 0x000f280000100800 */
[----:B------:R-:W4:Y:S01]  /*4d790*/  LDL R12, [R1+0x1a00] ;  /* 0x001a0000010c7983 */ /* 0x000f220000100800 */
[----:B--2---:R-:W-:-:S02]  /*4d7a0*/  @!P4 IMAD.MOV.U32 R15, RZ, RZ, R5 ;  /* 0x000000ffff0fc224 */ /* 0x004fc400078e0005 */
[----:B---3--:R-:W-:Y:S01]  /*4d7b0*/  @!P4 IMAD.MOV.U32 R14, RZ, RZ, R4 ;  /* 0x000000ffff0ec224 */ /* 0x008fe200078e0004 */
[----:B------:R-:W2:Y:S04]  /*4d7c0*/  LDL R5, [R1+0x190c] ;  /* 0x00190c0001057983 */ /* 0x000ea80000100800 */
[----:B------:R-:W3:Y:S04]  /*4d7d0*/  LDL R4, [R1+0x1910] ;  /* 0x0019100001047983 */ /* 0x000ee80000100800 */
[----:B------:R4:W3:Y:S02]  /*4d7e0*/  @!P4 LDG.E.U16 R62, desc[UR6][R14.64] ;  /* 0x000000060e3ec981 */ /* 0x0008e4000c1e1500 */
[----:B----4-:R-:W-:-:S02]  /*4d7f0*/  @!P4 IMAD.MOV.U32 R14, RZ, RZ, R6 ;  /* 0x000000ffff0ec224 */ /* 0x010fc400078e0006 */
        /* <DEDUP_REMOVED lines=22> */
[----:B------:R-:W4:Y:S01]  /*4d960*/  @!P4 LDG.E.U16 R68, desc[UR6][R10.64] ;  /* 0x000000060a44c981 */ /* 0x000f22000c1e1500 */
[----:B------:R-:W-:-:S02]  /*4d970*/  @!P4 IMAD.MOV.U32 R14, RZ, RZ, R8 ;  /* 0x000000ffff0ec224 */ /* 0x000fc400078e0008 */
[----:B------:R-:W-:Y:S01]  /*4d980*/  @!P4 IMAD.MOV.U32 R15, RZ, RZ, R9 ;  /* 0x000000ffff0fc224 */ /* 0x000fe200078e0009 */
[----:B------:R-:W4:Y:S04]  /*4d990*/  LDL R11, [R1+0x1a24] ;  /* 0x001a2400010b7983 */ /* 0x000f280000100800 */
[----:B------:R-:W4:Y:S04]  /*4d9a0*/  LDL R10, [R1+0x1a28] ;  /* 0x001a2800010a7983 */ /* 0x000f280000100800 */
        /* <DEDUP_REMOVED lines=30> */
[----:B------:R-:W3:Y:S04]  /*4db90*/  LDL R11, [R1+0x1884] ;  /* 0x00188400010b7983 */ /* 0x000ee80000100800 */
[----:B------:R-:W3:Y:S01]  /*4dba0*/  LDL R10, [R1+0x1888] ;  /* 0x00188800010a7983 */ /* 0x000ee20000100800 */
        /* <DEDUP_REMOVED lines=9> */
[----:B------:R2:W4:Y:S01]  /*4dc40*/  @!P4 LDG.E.U16 R81, desc[UR6][R14.64] ;  /* 0x000000060e51c981 */ /* 0x000522000c1e1500 */
[----:B------:R-:W-:-:S03]  /*4dc50*/  PRMT R21, RZ, 0x7610, R21 ;  /* 0x00007610ff157816 */ /* 0x000fc60000000015 */
[----:B------:R-:W4:Y:S01]  /*4dc60*/  @!P4 LDG.E.U16 R23, desc[UR6][R12.64] ;  /* 0x000000060c17c981 */ /* 0x000f22000c1e1500 */
[----:B--2---:R-:W-:Y:S02]  /*4dc70*/  @!P4 IMAD.MOV.U32 R15, RZ, RZ, R5 ;  /* 0x000000ffff0fc224 */ /* 0x004fe400078e0005 */
[----:B---3--:R-:W-:Y:S01]  /*4dc80*/  @!P4 IMAD.MOV.U32 R14, RZ, RZ, R4 ;  /* 0x000000ffff0ec224 */ /* 0x008fe200078e0004 */
[----:B------:R-:W2:Y:S04]  /*4dc90*/  LDL R5, [R1+0x1914] ;  /* 0x0019140001057983 */ /* 0x000ea80000100800 */
[----:B------:R-:W3:Y:S04]  /*4dca0*/  LDL R4, [R1+0x1918] ;  /* 0x0019180001047983 */ /* 0x000ee80000100800 */
[----:B------:R-:W3:Y:S04]  /*4dcb0*/  @!P4 LDG.E.U16 R80, desc[UR6][R14.64] ;  /* 0x000000060e50c981 */ /* 0x000ee8000c1e1500 */
        /* <DEDUP_REMOVED lines=28> */
[----:B------:R2:W4:Y:S02]  /*4de80*/  @!P4 LDG.E.U16 R92, desc[UR6][R10.64] ;  /* 0x000000060a5cc981 */ /* 0x000524000c1e1500 */
        /* <DEDUP_REMOVED lines=10> */
[----:B------:R-:W4:Y:S04]  /*4df30*/  LDL R11, [R1+0x182c] ;  /* 0x00182c00010b7983 */ /* 0x000f280000100800 */
[----:B------:R-:W4:Y:S01]  /*4df40*/  LDL R10, [R1+0x1830] ;  /* 0x00183000010a7983 */ /* 0x000f220000100800 */
[----:B------:R-:W-:-:S02]  /*4df50*/  @!P4 IMAD.MOV.U32 R14, RZ, RZ, R8 ;  /* 0x000000ffff0ec224 */ /* 0x000fc400078e0008 */
[----:B------:R-:W-:Y:S01]  /*4df60*/  @!P4 IMAD.MOV.U32 R15, RZ, RZ, R9 ;  /* 0x000000ffff0fc224 */ /* 0x000fe200078e0009 */
[----:B------:R-:W4:Y:S04]  /*4df70*/  LDL R8, [R1+0x1860] ;  /* 0x0018600001087983 */ /* 0x000f280000100800 */
[----:B------:R-:W4:Y:S04]  /*4df80*/  LDL R9, [R1+0x185c] ;  /* 0x00185c0001097983 */ /* 0x000f280000100800 */
        /* <DEDUP_REMOVED lines=11> */
[----:B------:R-:W4:Y:S04]  /*4e040*/  @!P4 LDG.E.U16 R22, desc[UR6][R10.64] ;  /* 0x000000060a16c981 */ /* 0x000f28000c1e1500 */
[----:B------:R2:W4:Y:S02]  /*4e050*/  @!P4 LDG.E.U16 R27, desc[UR6][R8.64] ;  /* 0x00000006081bc981 */ /* 0x000524000c1e1500 */
[----:B--2---:R-:W-:-:S02]  /*4e060*/  @!P4 IMAD.MOV.U32 R9, RZ, RZ, R5 ;  /* 0x000000ffff09c224 */ /* 0x004fc400078e0005 */
[----:B---3--:R-:W-:Y:S01]  /*4e070*/  @!P4 IMAD.MOV.U32 R8, RZ, RZ, R4 ;  /* 0x000000ffff08c224 */ /* 0x008fe200078e0004 */
[----:B------:R-:W0:Y:S04]  /*4e080*/  LDL R5, [R1+0x18ec] ;  /* 0x0018ec0001057983 */ /* 0x000e280000100800 */
[----:B------:R-:W2:Y:S04]  /*4e090*/  LDL R4, [R1+0x18f0] ;  /* 0x0018f00001047983 */ /* 0x000ea80000100800 */
[----:B------:R-:W3:Y:S04]  /*4e0a0*/  LDL.LU R15, [R1+0x1690] ;  /* 0x00169000010f7983 */ /* 0x000ee80000300800 */
[----:B------:R-:W2:Y:S04]  /*4e0b0*/  LDL.LU R14, [R1+0x168c] ;  /* 0x00168c00010e7983 */ /* 0x000ea80000300800 */
[----:B------:R-:W2:Y:S04]  /*4e0c0*/  LDL.LU R13, [R1+0x1688] ;  /* 0x00168800010d7983 */ /* 0x000ea80000300800 */
[----:B------:R-:W2:Y:S04]  /*4e0d0*/  LDL.LU R12, [R1+0x1674] ;  /* 0x00167400010c7983 */ /* 0x000ea80000300800 */
[----:B------:R-:W2:Y:S04]  /*4e0e0*/  LDL.LU R11, [R1+0x1670] ;  /* 0x00167000010b7983 */ /* 0x000ea80000300800 */
[----:B------:R-:W2:Y:S04]  /*4e0f0*/  @!P4 LDG.E.U16 R26, desc[UR6][R8.64] ;  /* 0x00000006081ac981 */ /* 0x000ea8000c1e1500 */
[----:B------:R-:W2:Y:S04]  /*4e100*/  LDL.LU R10, [R1+0x166c] ;  /* 0x00166c00010a7983 */ /* 0x000ea80000300800 */
[----:B------:R-:W2:Y:S04]  /*4e110*/  LDL.LU R9, [R1+0x1668] ;  /* 0x0016680001097983 */ /* 0x000ea80000300800 */
[----:B------:R-:W2:Y:S04]  /*4e120*/  LDL.LU R8, [R1+0x1654] ;  /* 0x0016540001087983 */ /* 0x000ea80000300800 */
[----:B----4-:R-:W4:Y:S04]  /*4e130*/  @!P4 LDG.E.U16 R21, desc[UR6][R6.64] ;  /* 0x000000060615c981 */ /* 0x010f28000c1e1500 */
[----:B------:R-:W4:Y:S04]  /*4e140*/  LDL.LU R7, [R1+0x1650] ;  /* 0x0016500001077983 */ /* 0x000f280000300800 */
[----:B------:R-:W4:Y:S04]  /*4e150*/  LDL.LU R6, [R1+0x164c] ;  /* 0x00164c0001067983 */ /* 0x000f280000300800 */
[----:B------:R-:W4:Y:S04]  /*4e160*/  LDL.LU R58, [R1+0x1648] ;  /* 0x00164800013a7983 */ /* 0x000f280000300800 */
[----:B------:R-:W4:Y:S01]  /*4e170*/  LDL.LU R60, [R1+0x1634] ;  /* 0x00163400013c7983 */ /* 0x000f220000300800 */
[----:B0-----:R-:W-:-:S03]  /*4e180*/  @!P4 IMAD.MOV.U32 R41, RZ, RZ, R5 ;  /* 0x000000ffff29c224 */ /* 0x001fc600078e0005 */
[----:B---3--:R-:W-:Y:S04]  /*4e190*/  STS.U16 [R77+UR76+0x29300], R15 ;  /* 0x0293000f4d007988 */ /* 0x008fe8000800044c */
[----:B--2---:R-:W-:Y:S04]  /*4e1a0*/  STS.U16 [R77+UR76+0x31300], R14 ;  /* 0x0313000e4d007988 */ /* 0x004fe8000800044c */
[----:B------:R-:W-:Y:S01]  /*4e1b0*/  STS.U16 [R77+UR76+0x39300], R13 ;  /* 0x0393000d4d007988 */ /* 0x000fe2000800044c */
[----:B------:R-:W-:-:S03]  /*4e1c0*/  @!P4 IMAD.MOV.U32 R40, RZ, RZ, R4 ;  /* 0x000000ffff28c224 */ /* 0x000fc600078e0004 */
[----:B------:R-:W2:Y:S04]  /*4e1d0*/  LDL.LU R5, [R1+0x1630] ;  /* 0x0016300001057983 */ /* 0x000ea80000300800 */
[----:B------:R-:W-:Y:S04]  /*4e1e0*/  STS.U16 [R77+UR76+0x21700], R12 ;  /* 0x0217000c4d007988 */ /* 0x000fe8000800044c */
[----:B------:R-:W3:Y:S04]  /*4e1f0*/  LDL.LU R4, [R1+0x162c] ;  /* 0x00162c0001047983 */ /* 0x000ee80000300800 */
[----:B------:R-:W-:Y:S04]  /*4e200*/  STS.U16 [R77+UR76+0x29700], R11 ;  /* 0x0297000b4d007988 */ /* 0x000fe8000800044c */
[----:B------:R-:W-:Y:S04]  /*4e210*/  STS.U16 [R77+UR76+0x31700], R10 ;  /* 0x0317000a4d007988 */ /* 0x000fe8000800044c */
[----:B------:R-:W3:Y:S04]  /*4e220*/  LDL.LU R47, [R1+0x1628] ;  /* 0x00162800012f7983 */ /* 0x000ee80000300800 */
[----:B------:R-:W3:Y:S04]  /*4e230*/  LDL.LU R61, [R1+0x1614] ;  /* 0x00161400013d7983 */ /* 0x000ee80000300800 */
[----:B------:R-:W3:Y:S04]  /*4e240*/  LDL.LU R78, [R1+0x1610] ;  /* 0x00161000014e7983 */ /* 0x000ee80000300800 */
[----:B------:R-:W-:Y:S04]  /*4e250*/  STS.U16 [R77+UR76+0x39700], R9 ;  /* 0x039700094d007988 */ /* 0x000fe8000800044c */
[----:B------:R-:W-:Y:S04]  /*4e260*/  STS.U16 [R77+UR76+0x21b00], R8 ;  /* 0x021b00084d007988 */ /* 0x000fe8000800044c */
[----:B----4-:R-:W-:Y:S04]  /*4e270*/  STS.U16 [R77+UR76+0x29b00], R7 ;  /* 0x029b00074d007988 */ /* 0x010fe8000800044c */
[----:B------:R-:W-:Y:S04]  /*4e280*/  STS.U16 [R77+UR76+0x31b00], R6 ;  /* 0x031b00064d007988 */ /* 0x000fe8000800044c */
[----:B------:R0:W-:Y:S04]  /*4e290*/  STS.U16 [R77+UR76+0x39b00], R58 ;  /* 0x039b003a4d007988 */ /* 0x0001e8000800044c */
[----:B0-----:R-:W4:Y:S01]  /*4e2a0*/  LDL.LU R58, [R1+0x160c] ;  /* 0x00160c00013a7983 */ /* 0x001f220000300800 */
[----:B------:R-:W-:-:S02]  /*4e2b0*/  PRMT R20, RZ, 0x7610, R20 ;  /* 0x00007610ff147816 */ /* 0x000fc40000000014 */
[----:B------:R-:W-:Y:S01]  /*4e2c0*/  PRMT R25, RZ, 0x7610, R25 ;  /* 0x00007610ff197816 */ /* 0x000fe20000000019 */
[----:B------:R0:W-:Y:S01]  /*4e2d0*/  STS.U16 [R77+UR76+0x21f00], R60 ;  /* 0x021f003c4d007988 */ /* 0x0001e2000800044c */
[----:B------:R-:W-:Y:S02]  /*4e2e0*/  PRMT R24, RZ, 0x7610, R24 ;  /* 0x00007610ff187816 */ /* 0x000fe40000000018 */
[----:B------:R-:W-:Y:S01]  /*4e2f0*/  PRMT R29, RZ, 0x7610, R29 ;  /* 0x00007610ff1d7816 */ /* 0x000fe2000000001d */
[----:B------:R-:W4:Y:S04]  /*4e300*/  @!P4 LDG.E.U16 R20, desc[UR6][R40.64] ;  /* 0x000000062814c981 */ /* 0x000f28000c1e1500 */
[----:B------:R-:W4:Y:S01]  /*4e310*/  @!P4 LDG.E.U16 R25, desc[UR6][R38.64] ;  /* 0x000000062619c981 */ /* 0x000f22000c1e1500 */
[----:B------:R-:W-:-:S03]  /*4e320*/  PRMT R28, RZ, 0x7610, R28 ;  /* 0x00007610ff1c7816 */ /* 0x000fc6000000001c */
[----:B------:R-:W4:Y:S04]  /*4e330*/  @!P4 LDG.E.U16 R24, desc[UR6][R36.64] ;  /* 0x000000062418c981 */ /* 0x000f28000c1e1500 */
[----:B0-----:R-:W4:Y:S04]  /*4e340*/  LDL.LU R60, [R1+0x1608] ;  /* 0x00160800013c7983 */ /* 0x001f280000300800 */
[----:B------:R-:W4:Y:S04]  /*4e350*/  LDL.LU R43, [R1+0x15f4] ;  /* 0x0015f400012b7983 */ /* 0x000f280000300800 */
[----:B------:R-:W4:Y:S04]  /*4e360*/  LDL.LU R42, [R1+0x15f0] ;  /* 0x0015f000012a7983 */ /* 0x000f280000300800 */
[----:B------:R-:W4:Y:S04]  /*4e370*/  @!P4 LDG.E.U16 R29, desc[UR6][R18.64] ;  /* 0x00000006121dc981 */ /* 0x000f28000c1e1500 */
[----:B------:R-:W4:Y:S04]  /*4e380*/  LDL.LU R41, [R1+0x15ec] ;  /* 0x0015ec0001297983 */ /* 0x000f280000300800 */
[----:B------:R-:W4:Y:S04]  /*4e390*/  LDL.LU R40, [R1+0x15e8] ;  /* 0x0015e80001287983 */ /* 0x000f280000300800 */
[----:B------:R-:W4:Y:S04]  /*4e3a0*/  LDL.LU R39, [R1+0x15d4] ;  /* 0x0015d40001277983 */ /* 0x000f280000300800 */
[----:B------:R-:W4:Y:S04]  /*4e3b0*/  LDL.LU R38, [R1+0x15d0] ;  /* 0x0015d00001267983 */ /* 0x000f280000300800 */
[----:B------:R-:W4:Y:S04]  /*4e3c0*/  @!P4 LDG.E.U16 R28, desc[UR6][R16.64] ;  /* 0x00000006101cc981 */ /* 0x000f28000c1e1500 */
        /* <DEDUP_REMOVED lines=16> */
[----:B--2---:R0:W-:Y:S04]  /*4e4d0*/  STS.U16 [R77+UR76+0x29f00], R5 ;  /* 0x029f00054d007988 */ /* 0x0041e8000800044c */
[----:B---3--:R1:W-:Y:S04]  /*4e4e0*/  STS.U16 [R77+UR76+0x31f00], R4 ;  /* 0x031f00044d007988 */ /* 0x0083e8000800044c */
[----:B------:R2:W-:Y:S04]  /*4e4f0*/  STS.U16 [R77+UR76+0x39f00], R47 ;  /* 0x039f002f4d007988 */ /* 0x0005e8000800044c */
[----:B0-----:R-:W3:Y:S04]  /*4e500*/  LDL.LU R5, [R1+0x154c] ;  /* 0x00154c0001057983 */ /* 0x001ee80000300800 */
[----:B-1----:R-:W3:Y:S04]  /*4e510*/  LDL.LU R4, [R1+0x1548] ;  /* 0x0015480001047983 */ /* 0x002ee80000300800 */
[----:B------:R0:W-:Y:S04]  /*4e520*/  STS.U16 [R77+UR76+0x22300], R61 ;  /* 0x0223003d4d007988 */ /* 0x0001e8000800044c */
[----:B------:R1:W-:Y:S04]  /*4e530*/  STS.U16 [R77+UR76+0x2a300], R78 ;  /* 0x02a3004e4d007988 */ /* 0x0003e8000800044c */
[----:B--2---:R-:W2:Y:S04]  /*4e540*/  LDL.LU R47, [R1+0x1530] ;  /* 0x00153000012f7983 */ /* 0x004ea80000300800 */
[----:B0-----:R-:W2:Y:S04]  /*4e550*/  LDL.LU R61, [R1+0x152c] ;  /* 0x00152c00013d7983 */ /* 0x001ea80000300800 */
[----:B-1----:R-:W2:Y:S04]  /*4e560*/  LDL.LU R78, [R1+0x1528] ;  /* 0x00152800014e7983 */ /* 0x002ea80000300800 */
[----:B----4-:R0:W-:Y:S04]  /*4e570*/  STS.U16 [R77+UR76+0x32300], R58 ;  /* 0x0323003a4d007988 */ /* 0x0101e8000800044c */
[----:B0-----:R-:W4:Y:S04]  /*4e580*/  LDL.LU R58, [R1+0x16d0] ;  /* 0x0016d000013a7983 */ /* 0x001f280000300800 */
[----:B------:R0:W-:Y:S04]  /*4e590*/  STS.U16 [R77+UR76+0x3a300], R60 ;  /* 0x03a3003c4d007988 */ /* 0x0001e8000800044c */
[----:B------:R1:W-:Y:S04]  /*4e5a0*/  STS.U16 [R77+UR76+0x22700], R43 ;  /* 0x0227002b4d007988 */ /* 0x0003e8000800044c */
[----:B------:R0:W-:Y:S04]  /*4e5b0*/  STS.U16 [R77+UR76+0x2a700], R42 ;  /* 0x02a7002a4d007988 */ /* 0x0001e8000800044c */
[----:B------:R0:W-:Y:S04]  /*4e5c0*/  STS.U16 [R77+UR76+0x32700], R41 ;  /* 0x032700294d007988 */ /* 0x0001e8000800044c */
[----:B------:R1:W-:Y:S04]  /*4e5d0*/  STS.U16 [R77+UR76+0x3a700], R40 ;  /* 0x03a700284d007988 */ /* 0x0003e8000800044c */
[----:B------:R1:W-:Y:S04]  /*4e5e0*/  STS.U16 [R77+UR76+0x22b00], R39 ;  /* 0x022b00274d007988 */ /* 0x0003e8000800044c */
[----:B0-----:R-:W4:Y:S04]  /*4e5f0*/  LDL.LU R60, [R1+0x16cc] ;  /* 0x0016cc00013c7983 */ /* 0x001f280000300800 */
[----:B------:R-:W4:Y:S04]  /*4e600*/  LDL.LU R45, [R1+0x16c8] ;  /* 0x0016c800012d7983 */ /* 0x000f280000300800 */
[----:B------:R-:W4:Y:S04]  /*4e610*/  LDL.LU R44, [R1+0x16c4] ;  /* 0x0016c400012c7983 */ /* 0x000f280000300800 */
        /* <DEDUP_REMOVED lines=9> */
[----:B------:R1:W-:Y:S04]  /*4e6b0*/  STS.U16 [R77+UR76+0x2af00], R18 ;  /* 0x02af00124d007988 */ /* 0x0003e8000800044c */
[----:B------:R1:W-:Y:S04]  /*4e6c0*/  STS.U16 [R77+UR76+0x32f00], R17 ;  /* 0x032f00114d007988 */ /* 0x0003e8000800044c */
[----:B0-----:R-:W4:Y:S04]  /*4e6d0*/  LDL.LU R38, [R1+0x16ac] ;  /* 0x0016ac0001267983 */ /* 0x001f280000300800 */
[----:B-1----:R-:W4:Y:S04]  /*4e6e0*/  LDL.LU R37, [R1+0x16a8] ;  /* 0x0016a80001257983 */ /* 0x002f280000300800 */
[----:B------:R0:W-:Y:S04]  /*4e6f0*/  STS.U16 [R77+UR76+0x3af00], R16 ;  /* 0x03af00104d007988 */ /* 0x0001e8000800044c */
[----:B------:R-:W4:Y:S04]  /*4e700*/  LDL.LU R36, [R1+0x16a4] ;  /* 0x0016a40001247983 */ /* 0x000f280000300800 */
[----:B------:R1:W-:Y:S04]  /*4e710*/  STS.U16 [R77+UR76+0x23300], R15 ;  /* 0x0233000f4d007988 */ /* 0x0003e8000800044c */
[----:B------:R-:W4:Y:S04]  /*4e720*/  LDL.LU R19, [R1+0x16a0] ;  /* 0x0016a00001137983 */ /* 0x000f280000300800 */
[----:B------:R0:W-:Y:S04]  /*4e730*/  STS.U16 [R77+UR76+0x2b300], R14 ;  /* 0x02b3000e4d007988 */ /* 0x0001e8000800044c */
[----:B------:R0:W-:Y:S04]  /*4e740*/  STS.U16 [R77+UR76+0x33300], R13 ;  /* 0x0333000d4d007988 */ /* 0x0001e8000800044c */
[----:B------:R-:W4:Y:S04]  /*4e750*/  LDL.LU R18, [R1+0x169c] ;  /* 0x00169c0001127983 */ /* 0x000f280000300800 */
        /* <DEDUP_REMOVED lines=14> */
[----:B0-----:R-:W4:Y:S04]  /*4e840*/  LDL.LU R10, [R1+0x1660] ;  /* 0x00166000010a7983 */ /* 0x001f280000300800 */
[----:B-1----:R-:W4:Y:S04]  /*4e850*/  LDL.LU R9, [R1+0x165c] ;  /* 0x00165c0001097983 */ /* 0x002f280000300800 */
[----:B------:R-:W4:Y:S04]  /*4e860*/  LDL.LU R8, [R1+0x1658] ;  /* 0x0016580001087983 */ /* 0x000f280000300800 */
[----:B------:R-:W4:Y:S04]  /*4e870*/  LDL.LU R7, [R1+0x1644] ;  /* 0x0016440001077983 */ /* 0x000f280000300800 */
[----:B------:R-:W4:Y:S04]  /*4e880*/  LDL.LU R6, [R1+0x1640] ;  /* 0x0016400001067983 */ /* 0x000f280000300800 */
[----:B---3--:R0:W-:Y:S04]  /*4e890*/  STS.U16 [R77+UR76+0x33b00], R5 ;  /* 0x033b00054d007988 */ /* 0x0081e8000800044c */
[----:B------:R1:W-:Y:S04]  /*4e8a0*/  STS.U16 [R77+UR76+0x3bb00], R4 ;  /* 0x03bb00044d007988 */ /* 0x0003e8000800044c */
[----:B------:R3:W-:Y:S04]  /*4e8b0*/  STS.U16 [R77+UR76+0x23f00], R93 ;  /* 0x023f005d4d007988 */ /* 0x0007e8000800044c */
[----:B--2---:R2:W-:Y:S04]  /*4e8c0*/  STS.U16 [R77+UR76+0x2bf00], R47 ;  /* 0x02bf002f4d007988 */ /* 0x0045e8000800044c */
[----:B0-----:R-:W4:Y:S04]  /*4e8d0*/  LDL.LU R5, [R1+0x163c] ;  /* 0x00163c0001057983 */ /* 0x001f280000300800 */
[----:B-1----:R-:W4:Y:S01]  /*4e8e0*/  LDL.LU R4, [R1+0x1638] ;  /* 0x0016380001047983 */ /* 0x002f220000300800 */
[----:B---3--:R-:W-:-:S03]  /*4e8f0*/  LOP3.LUT R93, R0, 0x70, RZ, 0x3c, !PT ;  /* 0x00000070005d7812 */ /* 0x008fc600078e3cff */
[----:B------:R0:W-:Y:S04]  /*4e900*/  STS.U16 [R77+UR76+0x33f00], R61 ;  /* 0x033f003d4d007988 */ /* 0x0001e8000800044c */
[----:B--2---:R-:W2:Y:S04]  /*4e910*/  LDL.LU R47, [R1+0x1624] ;  /* 0x00162400012f7983 */ /* 0x004ea80000300800 */
[----:B------:R1:W-:Y:S04]  /*4e920*/  STS.U16 [R77+UR76+0x3bf00], R78 ;  /* 0x03bf004e4d007988 */ /* 0x0003e8000800044c */
[----:B0-----:R-:W3:Y:S04]  /*4e930*/  LDL.LU R61, [R1+0x1620] ;  /* 0x00162000013d7983 */ /* 0x001ee80000300800 */
[----:B-1----:R-:W3:Y:S04]  /*4e940*/  LDL.LU R78, [R1+0x161c] ;  /* 0x00161c00014e7983 */ /* 0x002ee80000300800 */
        /* <DEDUP_REMOVED lines=21> */
[----:B------:R0:W-:Y:S04]  /*4eaa0*/  STS.U16 [R93+UR76+0x20f80], R19 ;  /* 0x020f80135d007988 */ /* 0x0001e8000800044c */
[----:B------:R-:W4:Y:S04]  /*4eab0*/  LDL.LU R38, [R1+0x15c4] ;  /* 0x0015c40001267983 */ /* 0x000f280000300800 */
[----:B------:R-:W4:Y:S04]  /*4eac0*/  LDL.LU R37, [R1+0x15c0] ;  /* 0x0015c00001257983 */ /* 0x000f280000300800 */
[----:B------:R-:W4:Y:S04]  /*4ead0*/  LDL.LU R36, [R1+0x15bc] ;  /* 0x0015bc0001247983 */ /* 0x000f280000300800 */
[----:B------:R1:W-:Y:S04]  /*4eae0*/  STS.U16 [R93+UR76+0x28f80], R18 ;  /* 0x028f80125d007988 */ /* 0x0003e8000800044c */
[----:B------:R1:W-:Y:S04]  /*4eaf0*/  STS.U16 [R93+UR76+0x30f80], R17 ;  /* 0x030f80115d007988 */ /* 0x0003e8000800044c */
[----:B------:R1:W-:Y:S04]  /*4eb00*/  STS.U16 [R93+UR76+0x38f80], R16 ;  /* 0x038f80105d007988 */ /* 0x0003e8000800044c */
[----:B0-----:R-:W4:Y:S04]  /*4eb10*/  LDL.LU R19, [R1+0x15b8] ;  /* 0x0015b80001137983 */ /* 0x001f280000300800 */
[----:B------:R0:W-:Y:S04]  /*4eb20*/  STS.U16 [R93+UR76+0x21380], R15 ;  /* 0x0213800f5d007988 */ /* 0x0001e8000800044c */
[----:B------:R0:W-:Y:S04]  /*4eb30*/  STS.U16 [R93+UR76+0x29380], R14 ;  /* 0x0293800e5d007988 */ /* 0x0001e8000800044c */
[----:B-1----:R-:W4:Y:S04]  /*4eb40*/  LDL.LU R18, [R1+0x15a4] ;  /* 0x0015a40001127983 */ /* 0x002f280000300800 */
[----:B------:R-:W4:Y:S04]  /*4eb50*/  LDL.LU R17, [R1+0x15a0] ;  /* 0x0015a00001117983 */ /* 0x000f280000300800 */
[----:B------:R-:W4:Y:S04]  /*4eb60*/  LDL.LU R16, [R1+0x159c] ;  /* 0x00159c0001107983 */ /* 0x000f280000300800 */
[----:B------:R1:W-:Y:S04]  /*4eb70*/  STS.U16 [R93+UR76+0x31380], R13 ;  /* 0x0313800d5d007988 */ /* 0x0003e8000800044c */
[----:B------:R1:W-:Y:S04]  /*4eb80*/  STS.U16 [R93+UR76+0x39380], R12 ;  /* 0x0393800c5d007988 */ /* 0x0003e8000800044c */
[----:B0-----:R-:W4:Y:S04]  /*4eb90*/  LDL.LU R15, [R1+0x1598] ;  /* 0x00159800010f7983 */ /* 0x001f280000300800 */
[----:B------:R-:W4:Y:S04]  /*4eba0*/  LDL.LU R14, [R1+0x1584] ;  /* 0x00158400010e7983 */ /* 0x000f280000300800 */
[----:B------:R0:W-:Y:S04]  /*4ebb0*/  STS.U16 [R93+UR76+0x21780], R11 ;  /* 0x0217800b5d007988 */ /* 0x0001e8000800044c */
[----:B------:R0:W-:Y:S04]  /*4ebc0*/  STS.U16 [R93+UR76+0x29780], R10 ;  /* 0x0297800a5d007988 */ /* 0x0001e8000800044c */
[----:B------:R0:W-:Y:S04]  /*4ebd0*/  STS.U16 [R93+UR76+0x31780], R9 ;  /* 0x031780095d007988 */ /* 0x0001e8000800044c */
[----:B-1----:R-:W4:Y:S04]  /*4ebe0*/  LDL.LU R13, [R1+0x1580] ;  /* 0x00158000010d7983 */ /* 0x002f280000300800 */
[----:B------:R-:W4:Y:S04]  /*4ebf0*/  LDL.LU R12, [R1+0x157c] ;  /* 0x00157c00010c7983 */ /* 0x000f280000300800 */
[----:B------:R1:W-:Y:S04]  /*4ec00*/  STS.U16 [R93+UR76+0x39780], R8 ;  /* 0x039780085d007988 */ /* 0x0003e8000800044c */
[----:B0-----:R-:W4:Y:S04]  /*4ec10*/  LDL.LU R11, [R1+0x1578] ;  /* 0x00157800010b7983 */ /* 0x001f280000300800 */
[----:B------:R-:W4:Y:S04]  /*4ec20*/  LDL.LU R10, [R1+0x1564] ;  /* 0x00156400010a7983 */ /* 0x000f280000300800 */
[----:B------:R-:W4:Y:S04]  /*4ec30*/  LDL.LU R9, [R1+0x1560] ;  /* 0x0015600001097983 */ /* 0x000f280000300800 */
[----:B------:R0:W-:Y:S04]  /*4ec40*/  STS.U16 [R93+UR76+0x21b80], R7 ;  /* 0x021b80075d007988 */ /* 0x0001e8000800044c */
[----:B------:R0:W-:Y:S04]  /*4ec50*/  STS.U16 [R93+UR76+0x29b80], R6 ;  /* 0x029b80065d007988 */ /* 0x0001e8000800044c */
[----:B-1----:R-:W4:Y:S04]  /*4ec60*/  LDL.LU R8, [R1+0x155c] ;  /* 0x00155c0001087983 */ /* 0x002f280000300800 */
[----:B0-----:R-:W4:Y:S04]  /*4ec70*/  LDL.LU R7, [R1+0x1558] ;  /* 0x0015580001077983 */ /* 0x001f280000300800 */
[----:B------:R-:W4:Y:S04]  /*4ec80*/  LDL.LU R6, [R1+0x1544] ;  /* 0x0015440001067983 */ /* 0x000f280000300800 */
[----:B------:R0:W-:Y:S04]  /*4ec90*/  STS.U16 [R93+UR76+0x31b80], R5 ;  /* 0x031b80055d007988 */ /* 0x0001e8000800044c */
[----:B------:R1:W-:Y:S04]  /*4eca0*/  STS.U16 [R93+UR76+0x39b80], R4 ;  /* 0x039b80045d007988 */ /* 0x0003e8000800044c */
[----:B--2---:R2:W-:Y:S04]  /*4ecb0*/  STS.U16 [R93+UR76+0x21f80], R47 ;  /* 0x021f802f5d007988 */ /* 0x0045e8000800044c */
[----:B0-----:R-:W4:Y:S04]  /*4ecc0*/  LDL.LU R5, [R1+0x1540] ;  /* 0x0015400001057983 */ /* 0x001f280000300800 */
[----:B-1----:R-:W4:Y:S04]  /*4ecd0*/  LDL.LU R4, [R1+0x153c] ;  /* 0x00153c0001047983 */ /* 0x002f280000300800 */
[----:B---3--:R0:W-:Y:S04]  /*4ece0*/  STS.U16 [R93+UR76+0x29f80], R61 ;  /* 0x029f803d5d007988 */ /* 0x0081e8000800044c */
        /* <DEDUP_REMOVED lines=39> */
[----:B0-----:R-:W4:Y:S04]  /*4ef60*/  LDL.LU R15, [R1+0x2364] ;  /* 0x00236400010f7983 */ /* 0x001f280000300800 */
[----:B------:R-:W4:Y:S04]  /*4ef70*/  LDL.LU R14, [R1+0x2360] ;  /* 0x00236000010e7983 */ /* 0x000f280000300800 */
[----:B------:R0:W-:Y:S04]  /*4ef80*/  STS.U16 [R93+UR76+0x33380], R12 ;  /* 0x0333800c5d007988 */ /* 0x0001e8000800044c */
[----:B------:R0:W-:Y:S04]  /*4ef90*/  STS.U16 [R93+UR76+0x3b380], R11 ;  /* 0x03b3800b5d007988 */ /* 0x0001e8000800044c */
[----:B------:R0:W-:Y:S04]  /*4efa0*/  STS.U16 [R93+UR76+0x23780], R10 ;  /* 0x0237800a5d007988 */ /* 0x0001e8000800044c */
[----:B------:R0:W-:Y:S04]  /*4efb0*/  STS.U16 [R93+UR76+0x2b780], R9 ;  /* 0x02b780095d007988 */ /* 0x0001e8000800044c */
[----:B-1----:R-:W4:Y:S04]  /*4efc0*/  LDL.LU R13, [R1+0x235c] ;  /* 0x00235c00010d7983 */ /* 0x002f280000300800 */
[----:B0-----:R-:W4:Y:S04]  /*4efd0*/  LDL.LU R12, [R1+0x2358] ;  /* 0x00235800010c7983 */ /* 0x001f280000300800 */
[----:B------:R0:W-:Y:S04]  /*4efe0*/  STS.U16 [R93+UR76+0x33780], R8 ;  /* 0x033780085d007988 */ /* 0x0001e8000800044c */
[----:B------:R-:W4:Y:S04]  /*4eff0*/  LDL.LU R11, [R1+0x2354] ;  /* 0x00235400010b7983 */ /* 0x000f280000300800 */
[----:B------:R-:W4:Y:S04]  /*4f000*/  LDL.LU R10, [R1+0x2350] ;  /* 0x00235000010a7983 */ /* 0x000f280000300800 */
[----:B------:R-:W4:Y:S04]  /*4f010*/  LDL.LU R9, [R1+0x234c] ;  /* 0x00234c0001097983 */ /* 0x000f280000300800 */
[----:B------:R1:W-:Y:S04]  /*4f020*/  STS.U16 [R93+UR76+0x3b780], R7 ;  /* 0x03b780075d007988 */ /* 0x0003e8000800044c */
[----:B------:R1:W-:Y:S04]  /*4f030*/  STS.U16 [R93+UR76+0x23b80], R6 ;  /* 0x023b80065d007988 */ /* 0x0003e8000800044c */
[----:B0-----:R-:W4:Y:S04]  /*4f040*/  LDL.LU R8, [R1+0x2348] ;  /* 0x0023480001087983 */ /* 0x001f280000300800 */
[----:B-1----:R-:W4:Y:S04]  /*4f050*/  LDL.LU R7, [R1+0x2344] ;  /* 0x0023440001077983 */ /* 0x002f280000300800 */
[----:B------:R-:W4:Y:S04]  /*4f060*/  LDL.LU R6, [R1+0x2340] ;  /* 0x0023400001067983 */ /* 0x000f280000300800 */
[----:B------:R0:W-:Y:S04]  /*4f070*/  STS.U16 [R93+UR76+0x2bb80], R5 ;  /* 0x02bb80055d007988 */ /* 0x0001e8000800044c */
[----:B------:R1:W-:Y:S04]  /*4f080*/  STS.U16 [R93+UR76+0x33b80], R4 ;  /* 0x033b80045d007988 */ /* 0x0003e8000800044c */
[----:B--2---:R2:W-:Y:S04]  /*4f090*/  STS.U16 [R93+UR76+0x3bb80], R47 ;  /* 0x03bb802f5d007988 */ /* 0x0045e8000800044c */
[----:B0-----:R-:W4:Y:S04]  /*4f0a0*/  LDL.LU R5, [R1+0x233c] ;  /* 0x00233c0001057983 */ /* 0x001f280000300800 */
[----:B-1----:R-:W4:Y:S04]  /*4f0b0*/  LDL.LU R4, [R1+0x2338] ;  /* 0x0023380001047983 */ /* 0x002f280000300800 */
[----:B--2---:R-:W2:Y:S04]  /*4f0c0*/  LDL.LU R47, [R1+0x2334] ;  /* 0x00233400012f7983 */ /* 0x004ea80000300800 */
[----:B---3--:R0:W-:Y:S04]  /*4f0d0*/  STS.U16 [R93+UR76+0x23f80], R61 ;  /* 0x023f803d5d007988 */ /* 0x0081e8000800044c */
[----:B------:R1:W-:Y:S04]  /*4f0e0*/  STS.U16 [R93+UR76+0x2bf80], R78 ;  /* 0x02bf804e5d007988 */ /* 0x0003e8000800044c */
[----:B0-----:R-:W3:Y:S04]  /*4f0f0*/  LDL.LU R61, [R1+0x2330] ;  /* 0x00233000013d7983 */ /* 0x001ee80000300800 */
[----:B-1----:R-:W3:Y:S04]  /*4f100*/  LDL.LU R78, [R1+0x232c] ;  /* 0x00232c00014e7983 */ /* 0x002ee80000300800 */
[----:B----4-:R0:W-:Y:S04]  /*4f110*/  STS.U16 [R93+UR76+0x33f80], R58 ;  /* 0x033f803a5d007988 */ /* 0x0101e8000800044c */
[----:B0-----:R-:W4:Y:S04]  /*4f120*/  LDL.LU R58, [R1+0x2328] ;  /* 0x00232800013a7983 */ /* 0x001f280000300800 */
[----:B------:R0:W-:Y:S04]  /*4f130*/  STS.U16 [R93+UR76+0x3bf80], R60 ;  /* 0x03bf803c5d007988 */ /* 0x0001e8000800044c */
[----:B0-----:R-:W4:Y:S04]  /*4f140*/  LDL.LU R60, [R1+0x2324] ;  /* 0x00232400013c7983 */ /* 0x001f280000300800 */
[----:B--2---:R-:W-:Y:S04]  /*4f150*/  STS.U16 [R0+UR76+0x48c00], R47 ;  /* 0x048c002f00007988 */ /* 0x004fe8000800044c */
[----:B---3--:R-:W-:Y:S04]  /*4f160*/  STS.U16 [R0+UR76+0x48800], R61 ;  /* 0x0488003d00007988 */ /* 0x008fe8000800044c */
[----:B------:R-:W-:Y:S04]  /*4f170*/  STS.U16 [R0+UR76+0x48400], R78 ;  /* 0x0484004e00007988 */ /* 0x000fe8000800044c */
[----:B----4-:R0:W-:Y:S04]  /*4f180*/  STS.U16 [R0+UR76+0x48000], R58 ;  /* 0x0480003a00007988 */ /* 0x0101e8000800044c */
[----:B0-----:R-:W2:Y:S04]  /*4f190*/  LDL.LU R58, [R1+0x2320] ;  /* 0x00232000013a7983 */ /* 0x001ea80000300800 */
[----:B------:R-:W3:Y:S04]  /*4f1a0*/  LDL.LU R78, [R1+0x231c] ;  /* 0x00231c00014e7983 */ /* 0x000ee80000300800 */
[----:B------:R-:W4:Y:S04]  /*4f1b0*/  LDL.LU R61, [R1+0x2318] ;  /* 0x00231800013d7983 */ /* 0x000f280000300800 */
[----:B------:R-:W2:Y:S04]  /*4f1c0*/  LDL.LU R47, [R1+0x2314] ;  /* 0x00231400012f7983 */ /* 0x000ea80000300800 */
[----:B------:R0:W-:Y:S04]  /*4f1d0*/  STS.U16 [R0+UR76+0x49000], R4 ;  /* 0x0490000400007988 */ /* 0x0001e8000800044c */
[----:B------:R1:W-:Y:S04]  /*4f1e0*/  STS.U16 [R0+UR76+0x49400], R5 ;  /* 0x0494000500007988 */ /* 0x0003e8000800044c */
[----:B------:R0:W-:Y:S04]  /*4f1f0*/  STS.U16 [R0+UR76+0x49800], R6 ;  /* 0x0498000600007988 */ /* 0x0001e8000800044c */
[----:B------:R0:W-:Y:S04]  /*4f200*/  STS.U16 [R0+UR76+0x49c00], R7 ;  /* 0x049c000700007988 */ /* 0x0001e8000800044c */
[----:B------:R1:W-:Y:S04]  /*4f210*/  STS.U16 [R0+UR76+0x4a000], R8 ;  /* 0x04a0000800007988 */ /* 0x0003e8000800044c */
[----:B------:R1:W-:Y:S04]  /*4f220*/  STS.U16 [R0+UR76+0x4a400], R9 ;  /* 0x04a4000900007988 */ /* 0x0003e8000800044c */
[----:B0-----:R-:W5:Y:S04]  /*4f230*/  LDL.LU R4, [R1+0x2310] ;  /* 0x0023100001047983 */ /* 0x001f680000300800 */
[----:B-1----:R-:W5:Y:S04]  /*4f240*/  LDL.LU R5, [R1+0x230c] ;  /* 0x00230c0001057983 */ /* 0x002f680000300800 */
[----:B------:R-:W5:Y:S04]  /*4f250*/  LDL.LU R6, [R1+0x2308] ;  /* 0x0023080001067983 */ /* 0x000f680000300800 */
[----:B------:R-:W5:Y:S04]  /*4f260*/  LDL.LU R7, [R1+0x2304] ;  /* 0x0023040001077983 */ /* 0x000f680000300800 */
[----:B------:R-:W5:Y:S04]  /*4f270*/  LDL.LU R8, [R1+0x2300] ;  /* 0x0023000001087983 */ /* 0x000f680000300800 */
[----:B------:R-:W5:Y:S04]  /*4f280*/  LDL.LU R9, [R1+0x22fc] ;  /* 0x0022fc0001097983 */ /* 0x000f680000300800 */
        /* <DEDUP_REMOVED lines=12> */
[----:B--2---:R0:W-:Y:S04]  /*4f350*/  STS.U16 [R47+UR76+0x48080], R16 ;  /* 0x048080102f007988 */ /* 0x0041e8000800044c */
        /* <DEDUP_REMOVED lines=8> */
[----:B--2---:R-:W5:Y:S04]  /*4f3e0*/  LDL.LU R18, [R1+0x22d8] ;  /* 0x0022d80001127983 */ /* 0x004f680000300800 */
[----:B------:R-:W5:Y:S04]  /*4f3f0*/  LDL.LU R19, [R1+0x22d4] ;  /* 0x0022d40001137983 */ /* 0x000f680000300800 */
[----:B------:R-:W5:Y:S04]  /*4f400*/  LDL.LU R36, [R1+0x22d0] ;  /* 0x0022d00001247983 */ /* 0x000f680000300800 */
[----:B------:R-:W5:Y:S04]  /*4f410*/  LDL.LU R37, [R1+0x22cc] ;  /* 0x0022cc0001257983 */ /* 0x000f680000300800 */
[----:B------:R0:W-:Y:S04]  /*4f420*/  STS.U16 [R47+UR76+0x49c80], R39 ;  /* 0x049c80272f007988 */ /* 0x0001e8000800044c */
[----:B------:R-:W5:Y:S04]  /*4f430*/  LDL.LU R38, [R1+0x22c8] ;  /* 0x0022c80001267983 */ /* 0x000f680000300800 */
        /* <DEDUP_REMOVED lines=8> */
[----:B------:R0:W-:Y:S04]  /*4f4c0*/  STS.U16 [R47+UR76+0x4b480], R45 ;  /* 0x04b4802d2f007988 */ /* 0x0001e8000800044c */
[----:B------:R-:W5:Y:S04]  /*4f4d0*/  LDL.LU R42, [R1+0x22b8] ;  /* 0x0022b800012a7983 */ /* 0x000f680000300800 */
[----:B------:R-:W5:Y:S04]  /*4f4e0*/  LDL.LU R43, [R1+0x22b4] ;  /* 0x0022b400012b7983 */ /* 0x000f680000300800 */
[----:B------:R-:W5:Y:S04]  /*4f4f0*/  LDL.LU R44, [R1+0x22b0] ;  /* 0x0022b000012c7983 */ /* 0x000f680000300800 */
[----:B------:R1:W-:Y:S04]  /*4f500*/  STS.U16 [R47+UR76+0x4b880], R46 ;  /* 0x04b8802e2f007988 */ /* 0x0003e8000800044c */
[----:B------:R2:W-:Y:S04]  /*4f510*/  STS.U16 [R47+UR76+0x4bc80], R48 ;  /* 0x04bc80302f007988 */ /* 0x0005e8000800044c */
[----:B----4-:R4:W-:Y:S04]  /*4f520*/  STS.U16 [R61+UR76+0x48100], R49 ;  /* 0x048100313d007988 */ /* 0x0109e8000800044c */
[----:B------:R1:W-:Y:S04]  /*4f530*/  STS.U16 [R61+UR76+0x48500], R50 ;  /* 0x048500323d007988 */ /* 0x0003e8000800044c */
[----:B0-----:R-:W5:Y:S04]  /*4f540*/  LDL.LU R45, [R1+0x22ac] ;  /* 0x0022ac00012d7983 */ /* 0x001f680000300800 */
[----:B------:R0:W-:Y:S04]  /*4f550*/  STS.U16 [R61+UR76+0x48900], R51 ;  /* 0x048900333d007988 */ /* 0x0001e8000800044c */
[----:B-1----:R-:W5:Y:S04]  /*4f560*/  LDL.LU R46, [R1+0x22a8] ;  /* 0x0022a800012e7983 */ /* 0x002f680000300800 */
[----:B--2---:R-:W5:Y:S04]  /*4f570*/  LDL.LU R47, [R1+0x22a4] ;  /* 0x0022a400012f7983 */ /* 0x004f680000300800 */
[----:B------:R-:W5:Y:S04]  /*4f580*/  LDL.LU R48, [R1+0x22a0] ;  /* 0x0022a00001307983 */ /* 0x000f680000300800 */
[----:B------:R1:W-:Y:S04]  /*4f590*/  STS.U16 [R61+UR76+0x48d00], R52 ;  /* 0x048d00343d007988 */ /* 0x0003e8000800044c */
[----:B----4-:R-:W5:Y:S04]  /*4f5a0*/  LDL.LU R49, [R1+0x229c] ;  /* 0x00229c0001317983 */ /* 0x010f680000300800 */
[----:B------:R-:W5:Y:S04]  /*4f5b0*/  LDL.LU R50, [R1+0x2298] ;  /* 0x0022980001327983 */ /* 0x000f680000300800 */
[----:B------:R2:W-:Y:S04]  /*4f5c0*/  STS.U16 [R61+UR76+0x49100], R53 ;  /* 0x049100353d007988 */ /* 0x0005e8000800044c */
[----:B0-----:R-:W5:Y:S04]  /*4f5d0*/  LDL.LU R51, [R1+0x2294] ;  /* 0x0022940001337983 */ /* 0x001f680000300800 */
[----:B------:R0:W-:Y:S04]  /*4f5e0*/  STS.U16 [R61+UR76+0x49500], R54 ;  /* 0x049500363d007988 */ /* 0x0001e8000800044c */
[----:B------:R4:W-:Y:S04]  /*4f5f0*/  STS.U16 [R61+UR76+0x49900], R55 ;  /* 0x049900373d007988 */ /* 0x0009e8000800044c */
[----:B------:R0:W-:Y:S04]  /*4f600*/  STS.U16 [R61+UR76+0x49d00], R56 ;  /* 0x049d00383d007988 */ /* 0x0001e8000800044c */
[----:B------:R0:W-:Y:S04]  /*4f610*/  STS.U16 [R61+UR76+0x4a100], R57 ;  /* 0x04a100393d007988 */ /* 0x0001e8000800044c */
[----:B-1----:R-:W5:Y:S04]  /*4f620*/  LDL.LU R52, [R1+0x2290] ;  /* 0x0022900001347983 */ /* 0x002f680000300800 */
[----:B------:R1:W-:Y:S04]  /*4f630*/  STS.U16 [R61+UR76+0x4a500], R31 ;  /* 0x04a5001f3d007988 */ /* 0x0003e8000800044c */
[----:B--2---:R-:W5:Y:S04]  /*4f640*/  LDL.LU R53, [R1+0x228c] ;  /* 0x00228c0001357983 */ /* 0x004f680000300800 */
[----:B0-----:R-:W5:Y:S04]  /*4f650*/  LDL.LU R54, [R1+0x2288] ;  /* 0x0022880001367983 */ /* 0x001f680000300800 */
[----:B----4-:R-:W5:Y:S04]  /*4f660*/  LDL.LU R55, [R1+0x2284] ;  /* 0x0022840001377983 */ /* 0x010f680000300800 */
[----:B------:R0:W-:Y:S04]  /*4f670*/  STS.U16 [R61+UR76+0x4a900], R30 ;  /* 0x04a9001e3d007988 */ /* 0x0001e8000800044c */
[----:B------:R-:W5:Y:S04]  /*4f680*/  LDL.LU R56, [R1+0x2280] ;  /* 0x0022800001387983 */ /* 0x000f680000300800 */
[----:B------:R-:W5:Y:S04]  /*4f690*/  LDL.LU R57, [R1+0x227c] ;  /* 0x00227c0001397983 */ /* 0x000f680000300800 */
[----:B------:R2:W-:Y:S04]  /*4f6a0*/  STS.U16 [R61+UR76+0x4ad00], R33 ;  /* 0x04ad00213d007988 */ /* 0x0005e8000800044c */
[----:B-1----:R-:W4:Y:S04]  /*4f6b0*/  LDL.LU R31, [R1+0x2278] ;  /* 0x00227800011f7983 */ /* 0x002f280000300800 */
[----:B------:R1:W-:Y:S04]  /*4f6c0*/  STS.U16 [R61+UR76+0x4b100], R32 ;  /* 0x04b100203d007988 */ /* 0x0003e8000800044c */
[----:B------:R1:W-:Y:S04]  /*4f6d0*/  STS.U16 [R61+UR76+0x4b500], R35 ;  /* 0x04b500233d007988 */ /* 0x0003e8000800044c */
[----:B------:R1:W-:Y:S04]  /*4f6e0*/  STS.U16 [R61+UR76+0x4b900], R34 ;  /* 0x04b900223d007988 */ /* 0x0003e8000800044c */
[----:B0-----:R-:W4:Y:S04]  /*4f6f0*/  LDL.LU R30, [R1+0x2274] ;  /* 0x00227400011e7983 */ /* 0x001f280000300800 */
[----:B------:R0:W-:Y:S04]  /*4f700*/  STS.U16 [R61+UR76+0x4bd00], R63 ;  /* 0x04bd003f3d007988 */ /* 0x0001e8000800044c */
[----:B---3--:R3:W-:Y:S04]  /*4f710*/  STS.U16 [R78+UR76+0x48180], R62 ;  /* 0x0481803e4e007988 */ /* 0x0087e8000800044c */
[----:B--2---:R-:W2:Y:S04]  /*4f720*/  LDL.LU R33, [R1+0x2270] ;  /* 0x0022700001217983 */ /* 0x004ea80000300800 */
[----:B-1----:R-:W2:Y:S04]  /*4f730*/  LDL.LU R32, [R1+0x226c] ;  /* 0x00226c0001207983 */ /* 0x002ea80000300800 */
[----:B------:R-:W2:Y:S04]  /*4f740*/  LDL.LU R35, [R1+0x2268] ;  /* 0x0022680001237983 */ /* 0x000ea80000300800 */
[----:B------:R1:W-:Y:S04]  /*4f750*/  STS.U16 [R78+UR76+0x48580], R65 ;  /* 0x048580414e007988 */ /* 0x0003e8000800044c */
[----:B------:R-:W2:Y:S04]  /*4f760*/  LDL.LU R34, [R1+0x2264] ;  /* 0x0022640001227983 */ /* 0x000ea80000300800 */
[----:B0-----:R-:W2:Y:S04]  /*4f770*/  LDL.LU R61, [R1+0x2260] ;  /* 0x00226000013d7983 */ /* 0x001ea80000300800 */
[----:B------:R0:W-:Y:S04]  /*4f780*/  STS.U16 [R78+UR76+0x48980], R64 ;  /* 0x048980404e007988 */ /* 0x0001e8000800044c */
[----:B------:R-:W2:Y:S04]  /*4f790*/  LDL.LU R63, [R1+0x225c] ;  /* 0x00225c00013f7983 */ /* 0x000ea80000300800 */
[----:B------:R0:W-:Y:S04]  /*4f7a0*/  STS.U16 [R78+UR76+0x48d80], R67 ;  /* 0x048d80434e007988 */ /* 0x0001e8000800044c */
[----:B---3--:R-:W3:Y:S04]  /*4f7b0*/  LDL.LU R62, [R1+0x2258] ;  /* 0x00225800013e7983 */ /* 0x008ee80000300800 */
[----:B------:R0:W-:Y:S04]  /*4f7c0*/  STS.U16 [R78+UR76+0x49180], R66 ;  /* 0x049180424e007988 */ /* 0x0001e8000800044c */
[----:B-1----:R-:W2:Y:S04]  /*4f7d0*/  LDL.LU R65, [R1+0x2254] ;  /* 0x0022540001417983 */ /* 0x002ea80000300800 */
[----:B------:R1:W-:Y:S04]  /*4f7e0*/  STS.U16 [R78+UR76+0x49580], R69 ;  /* 0x049580454e007988 */ /* 0x0003e8000800044c */
[----:B------:R1:W-:Y:S04]  /*4f7f0*/  STS.U16 [R78+UR76+0x49980], R68 ;  /* 0x049980444e007988 */ /* 0x0003e8000800044c */
[----:B------:R1:W-:Y:S04]  /*4f800*/  STS.U16 [R78+UR76+0x49d80], R71 ;  /* 0x049d80474e007988 */ /* 0x0003e8000800044c */
[----:B0-----:R-:W2:Y:S04]  /*4f810*/  LDL.LU R64, [R1+0x2250] ;  /* 0x0022500001407983 */ /* 0x001ea80000300800 */
[----:B------:R-:W2:Y:S04]  /*4f820*/  LDL.LU R67, [R1+0x224c] ;  /* 0x00224c0001437983 */ /* 0x000ea80000300800 */
[----:B------:R0:W-:Y:S04]  /*4f830*/  STS.U16 [R78+UR76+0x4a180], R70 ;  /* 0x04a180464e007988 */ /* 0x0001e8000800044c */
[----:B------:R-:W2:Y:S04]  /*4f840*/  LDL.LU R66, [R1+0x2248] ;  /* 0x0022480001427983 */ /* 0x000ea80000300800 */
[----:B-1----:R-:W2:Y:S04]  /*4f850*/  LDL.LU R69, [R1+0x2244] ;  /* 0x0022440001457983 */ /* 0x002ea80000300800 */
[----:B------:R1:W-:Y:S04]  /*4f860*/  STS.U16 [R78+UR76+0x4a580], R73 ;  /* 0x04a580494e007988 */ /* 0x0003e8000800044c */
[----:B------:R0:W-:Y:S04]  /*4f870*/  STS.U16 [R78+UR76+0x4a980], R72 ;  /* 0x04a980484e007988 */ /* 0x0001e8000800044c */
[----:B------:R-:W2:Y:S04]  /*4f880*/  LDL.LU R68, [R1+0x2240] ;  /* 0x0022400001447983 */ /* 0x000ea80000300800 */
[----:B------:R-:W2:Y:S04]  /*4f890*/  LDL.LU R71, [R1+0x223c] ;  /* 0x00223c0001477983 */ /* 0x000ea80000300800 */
[----:B------:R1:W-:Y:S04]  /*4f8a0*/  STS.U16 [R78+UR76+0x4ad80], R75 ;  /* 0x04ad804b4e007988 */ /* 0x0003e8000800044c */
[----:B0-----:R-:W2:Y:S04]  /*4f8b0*/  LDL.LU R70, [R1+0x2238] ;  /* 0x0022380001467983 */ /* 0x001ea80000300800 */
[----:B------:R0:W-:Y:S04]  /*4f8c0*/  STS.U16 [R78+UR76+0x4b180], R74 ;  /* 0x04b1804a4e007988 */ /* 0x0001e8000800044c */
[----:B------:R0:W-:Y:S04]  /*4f8d0*/  STS.U16 [R78+UR76+0x4b580], R76 ;  /* 0x04b5804c4e007988 */ /* 0x0001e8000800044c */
[----:B------:R0:W-:Y:S04]  /*4f8e0*/  STS.U16 [R78+UR76+0x4b980], R79 ;  /* 0x04b9804f4e007988 */ /* 0x0001e8000800044c */
[----:B-1----:R-:W2:Y:S04]  /*4f8f0*/  LDL.LU R73, [R1+0x2234] ;  /* 0x0022340001497983 */ /* 0x002ea80000300800 */
[----:B------:R-:W2:Y:S04]  /*4f900*/  LDL.LU R72, [R1+0x2230] ;  /* 0x0022300001487983 */ /* 0x000ea80000300800 */
[----:B------:R1:W-:Y:S04]  /*4f910*/  STS.U16 [R78+UR76+0x4bd80], R81 ;  /* 0x04bd80514e007988 */ /* 0x0003e8000800044c */
[----:B------:R-:W2:Y:S04]  /*4f920*/  LDL.LU R75, [R1+0x222c] ;  /* 0x00222c00014b7983 */ /* 0x000ea80000300800 */
[----:B0-----:R-:W2:Y:S04]  /*4f930*/  LDL.LU R74, [R1+0x2228] ;  /* 0x00222800014a7983 */ /* 0x001ea80000300800 */
[----:B------:R0:W-:Y:S04]  /*4f940*/  STS.U16 [R58+UR76+0x48200], R80 ;  /* 0x048200503a007988 */ /* 0x0001e8000800044c */
[----:B------:R0:W-:Y:S04]  /*4f950*/  STS.U16 [R58+UR76+0x48600], R83 ;  /* 0x048600533a007988 */ /* 0x0001e8000800044c */
[----:B------:R-:W2:Y:S04]  /*4f960*/  LDL.LU R76, [R1+0x2224] ;  /* 0x00222400014c7983 */ /* 0x000ea80000300800 */
[----:B------:R-:W2:Y:S04]  /*4f970*/  LDL.LU R79, [R1+0x2220] ;  /* 0x00222000014f7983 */ /* 0x000ea80000300800 */
[----:B------:R0:W-:Y:S04]  /*4f980*/  STS.U16 [R58+UR76+0x48a00], R82 ;  /* 0x048a00523a007988 */ /* 0x0001e8000800044c */
[----:B-1----:R-:W4:Y:S04]  /*4f990*/  LDL.LU R78, [R1+0x221c] ;  /* 0x00221c00014e7983 */ /* 0x002f280000300800 */
[----:B------:R1:W-:Y:S04]  /*4f9a0*/  STS.U16 [R58+UR76+0x48e00], R85 ;  /* 0x048e00553a007988 */ /* 0x0003e8000800044c */
[----:B------:R-:W4:Y:S04]  /*4f9b0*/  LDL.LU R81, [R1+0x2218] ;  /* 0x0022180001517983 */ /* 0x000f280000300800 */
[----:B------:R1:W-:Y:S04]  /*4f9c0*/  STS.U16 [R58+UR76+0x49200], R84 ;  /* 0x049200543a007988 */ /* 0x0003e8000800044c */
[----:B------:R1:W-:Y:S04]  /*4f9d0*/  STS.U16 [R58+UR76+0x49600], R87 ;  /* 0x049600573a007988 */ /* 0x0003e8000800044c */
[----:B0-----:R-:W4:Y:S04]  /*4f9e0*/  LDL.LU R80, [R1+0x2214] ;  /* 0x0022140001507983 */ /* 0x001f280000300800 */
[----:B------:R-:W4:Y:S04]  /*4f9f0*/  LDL.LU R83, [R1+0x2210] ;  /* 0x0022100001537983 */ /* 0x000f280000300800 */
[----:B------:R0:W-:Y:S04]  /*4fa00*/  STS.U16 [R58+UR76+0x49a00], R86 ;  /* 0x049a00563a007988 */ /* 0x0001e8000800044c */
[----:B------:R0:W-:Y:S04]  /*4fa10*/  STS.U16 [R58+UR76+0x49e00], R89 ;  /* 0x049e00593a007988 */ /* 0x0001e8000800044c */
[----:B------:R-:W4:Y:S04]  /*4fa20*/  LDL.LU R82, [R1+0x220c] ;  /* 0x00220c0001527983 */ /* 0x000f280000300800 */
[----:B-1----:R-:W4:Y:S04]  /*4fa30*/  LDL.LU R85, [R1+0x2208] ;  /* 0x0022080001557983 */ /* 0x002f280000300800 */
[----:B------:R1:W-:Y:S04]  /*4fa40*/  STS.U16 [R58+UR76+0x4a200], R88 ;  /* 0x04a200583a007988 */ /* 0x0003e8000800044c */
[----:B------:R-:W4:Y:S04]  /*4fa50*/  LDL.LU R84, [R1+0x2204] ;  /* 0x0022040001547983 */ /* 0x000f280000300800 */
[----:B------:R0:W-:Y:S04]  /*4fa60*/  STS.U16 [R58+UR76+0x4a600], R92 ;  /* 0x04a6005c3a007988 */ /* 0x0001e8000800044c */
[----:B------:R-:W4:Y:S04]  /*4fa70*/  LDL.LU R87, [R1+0x2200] ;  /* 0x0022000001577983 */ /* 0x000f280000300800 */
[----:B------:R1:W-:Y:S04]  /*4fa80*/  STS.U16 [R58+UR76+0x4aa00], R2 ;  /* 0x04aa00023a007988 */ /* 0x0003e8000800044c */
[----:B------:R1:W-:Y:S04]  /*4fa90*/  STS.U16 [R58+UR76+0x4ae00], R3 ;  /* 0x04ae00033a007988 */ /* 0x0003e8000800044c */
[----:B0-----:R-:W4:Y:S04]  /*4faa0*/  LDL.LU R86, [R1+0x21fc] ;  /* 0x0021fc0001567983 */ /* 0x001f280000300800 */
[----:B------:R-:W4:Y:S04]  /*4fab0*/  LDL.LU R89, [R1+0x21f8] ;  /* 0x0021f80001597983 */ /* 0x000f280000300800 */
[----:B------:R0:W-:Y:S04]  /*4fac0*/  STS.U16 [R58+UR76+0x4b200], R91 ;  /* 0x04b2005b3a007988 */ /* 0x0001e8000800044c */
[----:B------:R-:W-:Y:S04]  /*4fad0*/  STS.U16 [R58+UR76+0x4b600], R90 ;  /* 0x04b6005a3a007988 */ /* 0x000fe8000800044c */
[----:B-1----:R-:W4:Y:S04]  /*4fae0*/  LDL.LU R88, [R1+0x21f4] ;  /* 0x0021f40001587983 */ /* 0x002f280000300800 */
[----:B------:R-:W4:Y:S04]  /*4faf0*/  LDL.LU R92, [R1+0x21f0] ;  /* 0x0021f000015c7983 */ /* 0x000f280000300800 */
[----:B------:R-:W-:Y:S04]  /*4fb00*/  STS.U16 [R58+UR76+0x4ba00], R59 ;  /* 0x04ba003b3a007988 */ /* 0x000fe8000800044c */
        /* <DEDUP_REMOVED lines=8> */
[----:B0-----:R-:W4:Y:S04]  /*4fb90*/  LDL R91, [R1+0x1798] ;  /* 0x00179800015b7983 */ /* 0x001f280000100800 */
[----:B-1----:R-:W4:Y:S04]  /*4fba0*/  LDL R23, [R1+0x16e8] ;  /* 0x0016e80001177983 */ /* 0x002f280000100800 */
[----:B------:R-:W4:Y:S04]  /*4fbb0*/  LDL R90, [R1+0x179c] ;  /* 0x00179c00015a7983 */ /* 0x000f280000100800 */
[----:B------:R-:W4:Y:S04]  /*4fbc0*/  LDL R22, [R1+0x16ec] ;  /* 0x0016ec0001167983 */ /* 0x000f280000100800 */
[----:B------:R-:W4:Y:S04]  /*4fbd0*/  LDL R27, [R1+0x16f0] ;  /* 0x0016f000011b7983 */ /* 0x000f280000100800 */
[----:B------:R-:W4:Y:S04]  /*4fbe0*/  LDL R26, [R1+0x16f4] ;  /* 0x0016f400011a7983 */ /* 0x000f280000100800 */
[----:B------:R0:W-:Y:S04]  /*4fbf0*/  STS.U16 [R60+UR76+0x49680], R25 ;  /* 0x049680193c007988 */ /* 0x0001e8000800044c */
[----:B------:R-:W4:Y:S04]  /*4fc00*/  LDL R21, [R1+0x16f8] ;  /* 0x0016f80001157983 */ /* 0x000f280000100800 */
[----:B------:R-:W4:Y:S04]  /*4fc10*/  LDL R20, [R1+0x16fc] ;  /* 0x0016fc0001147983 */ /* 0x000f280000100800 */
[----:B------:R1:W-:Y:S04]  /*4fc20*/  STS.U16 [R60+UR76+0x49a80], R24 ;  /* 0x049a80183c007988 */ /* 0x0003e8000800044c */
[----:B0-----:R-:W4:Y:S04]  /*4fc30*/  LDL R25, [R1+0x1700] ;  /* 0x0017000001197983 */ /* 0x001f280000100800 */
[----:B-1----:R-:W4:Y:S01]  /*4fc40*/  LDL R24, [R1+0x1704] ;  /* 0x0017040001187983 */ /* 0x002f220000100800 */
[----:B---3--:R-:W-:-:S02]  /*4fc50*/  PRMT R62, RZ, 0x7610, R62 ;  /* 0x00007610ff3e7816 */ /* 0x008fc4000000003e */
[----:B--2---:R-:W-:Y:S02]  /*4fc60*/  PRMT R79, RZ, 0x7610, R79 ;  /* 0x00007610ff4f7816 */ /* 0x004fe4000000004f */
[----:B----4-:R-:W-:Y:S02]  /*4fc70*/  PRMT R2, RZ, 0x7610, R2 ;  /* 0x00007610ff027816 */ /* 0x010fe40000000002 */
[----:B------:R-:W2:Y:S04]  /*4fc80*/  @!P4 LDG.E.U16 R62, desc[UR6][R22.64] ;  /* 0x00000006163ec981 */ /* 0x000ea8000c1e1500 */
[----:B------:R0:W3:Y:S04]  /*4fc90*/  @!P4 LDG.E.U16 R79, desc[UR6][R26.64] ;  /* 0x000000061a4fc981 */ /* 0x0000e8000c1e1500 */
[----:B------:R-:W4:Y:S04]  /*4fca0*/  LDL R23, [R1+0x1708] ;  /* 0x0017080001177983 */ /* 0x000f280000100800 */
[----:B------:R-:W4:Y:S01]  /*4fcb0*/  LDL R22, [R1+0x170c] ;  /* 0x00170c0001167983 */ /* 0x000f220000100800 */
[----:B0-----:R-:W-:-:S02]  /*4fcc0*/  @!P4 IMAD.MOV.U32 R26, RZ, RZ, R20 ;  /* 0x000000ffff1ac224 */ /* 0x001fc400078e0014 */
[----:B------:R-:W-:Y:S01]  /*4fcd0*/  @!P4 IMAD.MOV.U32 R27, RZ, RZ, R21 ;  /* 0x000000ffff1bc224 */ /* 0x000fe200078e0015 */
[----:B------:R-:W2:Y:S04]  /*4fce0*/  LDL R20, [R1+0x1714] ;  /* 0x0017140001147983 */ /* 0x000ea80000100800 */
[----:B------:R-:W2:Y:S04]  /*4fcf0*/  LDL R21, [R1+0x1710] ;  /* 0x0017100001157983 */ /* 0x000ea80000100800 */
[----:B------:R-:W3:Y:S04]  /*4fd00*/  @!P4 LDG.E.U16 R2, desc[UR6][R24.64] ;  /* 0x000000061802c981 */ /* 0x000ee8000c1e1500 */
[----:B------:R-:W3:Y:S04]  /*4fd10*/  LDL R25, [R1+0x1720] ;  /* 0x0017200001197983 */ /* 0x000ee80000100800 */
[----:B------:R-:W3:Y:S01]  /*4fd20*/  LDL R24, [R1+0x1724] ;  /* 0x0017240001187983 */ /* 0x000ee20000100800 */
[----:B------:R-:W-:-:S02]  /*4fd30*/  PRMT R63, RZ, 0x7610, R63 ;  /* 0x00007610ff3f7816 */ /* 0x000fc4000000003f */
[----:B------:R-:W-:Y:S02]  /*4fd40*/  PRMT R64, RZ, 0x7610, R64 ;  /* 0x00007610ff407816 */ /* 0x000fe40000000040 */
[----:B------:R-:W-:Y:S02]  /*4fd50*/  PRMT R80, RZ, 0x7610, R80 ;  /* 0x00007610ff507816 */ /* 0x000fe40000000050 */
[----:B------:R-:W-:Y:S01]  /*4fd60*/  PRMT R81, RZ, 0x7610, R81 ;  /* 0x00007610ff517816 */ /* 0x000fe20000000051 */
[----:B------:R-:W3:Y:S04]  /*4fd70*/  @!P4 LDG.E.U16 R63, desc[UR6][R26.64] ;  /* 0x000000061a3fc981 */ /* 0x000ee8000c1e1500 */
[----:B------:R-:W3:Y:S04]  /*4fd80*/  LDL R27, [R1+0x1728] ;  /* 0x00172800011b7983 */ /* 0x000ee80000100800 */
[----:B------:R-:W3:Y:S04]  /*4fd90*/  LDL R26, [R1+0x172c] ;  /* 0x00172c00011a7983 */ /* 0x000ee80000100800 */
[----:B----4-:R-:W4:Y:S04]  /*4fda0*/  @!P4 LDG.E.U16 R64, desc[UR6][R22.64] ;  /* 0x000000061640c981 */ /* 0x010f28000c1e1500 */
[----:B--2---:R-:W2:Y:S04]  /*4fdb0*/  @!P4 LDG.E.U16 R80, desc[UR6][R20.64] ;  /* 0x000000061450c981 */ /* 0x004ea8000c1e1500 */
[----:B------:R-:W2:Y:S04]  /*4fdc0*/  LDL R23, [R1+0x1730] ;  /* 0x0017300001177983 */ /* 0x000ea80000100800 */
[----:B------:R-:W4:Y:S04]  /*4fdd0*/  LDL R22, [R1+0x1734] ;  /* 0x0017340001167983 */ /* 0x000f280000100800 */
[----:B------:R-:W4:Y:S04]  /*4fde0*/  LDL R21, [R1+0x1738] ;  /* 0x0017380001157983 */ /* 0x000f280000100800 */
[----:B------:R-:W4:Y:S04]  /*4fdf0*/  LDL R20, [R1+0x173c] ;  /* 0x00173c0001147983 */ /* 0x000f280000100800 */
[----:B---3--:R-:W3:Y:S04]  /*4fe00*/  @!P4 LDG.E.U16 R81, desc[UR6][R24.64] ;  /* 0x000000061851c981 */ /* 0x008ee8000c1e1500 */
[----:B------:R-:W3:Y:S04]  /*4fe10*/  LDL R25, [R1+0x1740] ;  /* 0x0017400001197983 */ /* 0x000ee80000100800 */
[----:B------:R-:W3:Y:S01]  /*4fe20*/  LDL R24, [R1+0x1744] ;  /* 0x0017440001187983 */ /* 0x000ee20000100800 */
[----:B------:R-:W-:-:S02]  /*4fe30*/  PRMT R66, RZ, 0x7610, R66 ;  /* 0x00007610ff427816 */ /* 0x000fc40000000042 */
[----:B------:R-:W-:Y:S02]  /*4fe40*/  PRMT R82, RZ, 0x7610, R82 ;  /* 0x00007610ff527816 */ /* 0x000fe40000000052 */
[----:B------:R-:W-:Y:S02]  /*4fe50*/  PRMT R67, RZ, 0x7610, R67 ;  /* 0x00007610ff437816 */ /* 0x000fe40000000043 */
[----:B------:R-:W-:Y:S01]  /*4fe60*/  PRMT R83, RZ, 0x7610, R83 ;  /* 0x00007610ff537816 */ /* 0x000fe20000000053 */
[----:B------:R2:W3:Y:S02]  /*4fe70*/  @!P4 LDG.E.U16 R66, desc[UR6][R26.64] ;  /* 0x000000061a42c981 */ /* 0x0004e4000c1e1500 */
[----:B--2---:R-:W-:Y:S02]  /*4fe80*/  @!P4 IMAD.MOV.U32 R27, RZ, RZ, R23 ;  /* 0x000000ffff1bc224 */ /* 0x004fe400078e0017 */
[----:B----4-:R-:W-:Y:S01]  /*4fe90*/  @!P4 IMAD.MOV.U32 R26, RZ, RZ, R22 ;  /* 0x000000ffff1ac224 */ /* 0x010fe200078e0016 */
[----:B------:R-:W2:Y:S04]  /*4fea0*/  LDL R23, [R1+0x1748] ;  /* 0x0017480001177983 */ /* 0x000ea80000100800 */
[----:B------:R-:W2:Y:S04]  /*4feb0*/  LDL R22, [R1+0x174c] ;  /* 0x00174c0001167983 */ /* 0x000ea80000100800 */
[----:B------:R-:W4:Y:S04]  /*4fec0*/  @!P4 LDG.E.U16 R82, desc[UR6][R26.64] ;  /* 0x000000061a52c981 */ /* 0x000f28000c1e1500 */
[----:B------:R-:W4:Y:S04]  /*4fed0*/  @!P4 LDG.E.U16 R67, desc[UR6][R20.64] ;  /* 0x000000061443c981 */ /* 0x000f28000c1e1500 */
[----:B------:R-:W4:Y:S04]  /*4fee0*/  LDL R27, [R1+0x1760] ;  /* 0x00176000011b7983 */ /* 0x000f280000100800 */
[----:B------:R-:W4:Y:S04]  /*4fef0*/  LDL R21, [R1+0x1758] ;  /* 0x0017580001157983 */ /* 0x000f280000100800 */
[----:B------:R-:W4:Y:S04]  /*4ff00*/  LDL R20, [R1+0x175c] ;  /* 0x00175c0001147983 */ /* 0x000f280000100800 */
[----:B---3--:R-:W3:Y:S04]  /*4ff10*/  @!P4 LDG.E.U16 R83, desc[UR6][R24.64] ;  /* 0x000000061853c981 */ /* 0x008ee8000c1e1500 */
[----:B------:R-:W3:Y:S04]  /*4ff20*/  LDL R26, [R1+0x1764] ;  /* 0x00176400011a7983 */ /* 0x000ee80000100800 */
[----:B------:R-:W3:Y:S04]  /*4ff30*/  LDL R25, [R1+0x1768] ;  /* 0x0017680001197983 */ /* 0x000ee80000100800 */
[----:B------:R-:W3:Y:S01]  /*4ff40*/  LDL R24, [R1+0x176c] ;  /* 0x00176c0001187983 */ /* 0x000ee20000100800 */
[----:B------:R-:W-:-:S02]  /*4ff50*/  PRMT R68, RZ, 0x7610, R68 ;  /* 0x00007610ff447816 */ /* 0x000fc40000000044 */
[----:B------:R-:W-:Y:S02]  /*4ff60*/  PRMT R69, RZ, 0x7610, R69 ;  /* 0x00007610ff457816 */ /* 0x000fe40000000045 */
[----:B------:R-:W-:Y:S01]  /*4ff70*/  PRMT R85, RZ, 0x7610, R85 ;  /* 0x00007610ff557816 */ /* 0x000fe20000000055 */
[----:B------:R0:W-:Y:S04]  /*4ff80*/  STS.U16 [R60+UR76+0x49e80], R29 ;  /* 0x049e801d3c007988 */ /* 0x0001e8000800044c */
[----:B------:R1:W-:Y:S04]  /*4ff90*/  STS.U16 [R60+UR76+0x4a280], R28 ;  /* 0x04a2801c3c007988 */ /* 0x0003e8000800044c */
[----:B0-----:R-:W3:Y:S04]  /*4ffa0*/  LDL R29, [R1+0x1718] ;  /* 0x00171800011d7983 */ /* 0x001ee80000100800 */
[----:B-1----:R-:W3:Y:S04]  /*4ffb0*/  LDL R28, [R1+0x171c] ;  /* 0x00171c00011c7983 */ /* 0x002ee80000100800 */
[----:B--2---:R-:W2:Y:S04]  /*4ffc0*/  @!P4 LDG.E.U16 R68, desc[UR6][R22.64] ;  /* 0x000000061644c981 */ /* 0x004ea8000c1e1500 */
[----:B------:R-:W2:Y:S04]  /*4ffd0*/  LDL R23, [R1+0x1770] ;  /* 0x0017700001177983 */ /* 0x000ea80000100800 */
[----:B------:R-:W2:Y:S04]  /*4ffe0*/  LDL R22, [R1+0x1774] ;  /* 0x0017740001167983 */ /* 0x000ea80000100800 */
[----:B----4-:R-:W4:Y:S04]  /*4fff0*/  @!P4 LDG.E.U16 R69, desc[UR6][R20.64] ;  /* 0x000000061445c981 */ /* 0x010f28000c1e1500 */
[----:B---3--:R0:W3:Y:S04]  /*50000*/  @!P4 LDG.E.U16 R85, desc[UR6][R26.64] ;  /* 0x000000061a55c981 */ /* 0x0080e8000c1e1500 */
[----:B------:R-:W3:Y:S04]  /*50010*/  LDL R21, [R1+0x19dc] ;  /* 0x0019dc0001157983 */ /* 0x000ee80000100800 */
[----:B------:R-:W3:Y:S01]  /*50020*/  LDL R20, [R1+0x19e0] ;  /* 0x0019e00001147983 */ /* 0x000ee20000100800 */
[----:B0-----:R-:W-:-:S02]  /*50030*/  @!P4 IMAD.MOV.U32 R27, RZ, RZ, R25 ;  /* 0x000000ffff1bc224 */ /* 0x001fc400078e0019 */
[----:B------:R-:W-:Y:S01]  /*50040*/  @!P4 IMAD.MOV.U32 R26, RZ, RZ, R24 ;  /* 0x000000ffff1ac224 */ /* 0x000fe200078e0018 */
[----:B------:R-:W4:Y:S04]  /*50050*/  LDL R25, [R1+0x1778] ;  /* 0x0017780001197983 */ /* 0x000f280000100800 */
[----:B------:R-:W4:Y:S01]  /*50060*/  LDL R24, [R1+0x177c] ;  /* 0x00177c0001187983 */ /* 0x000f220000100800 */
[----:B------:R-:W-:Y:S02]  /*50070*/  PRMT R70, RZ, 0x7610, R70 ;  /* 0x00007610ff467816 */ /* 0x000fe40000000046 */
[----:B------:R-:W-:Y:S02]  /*50080*/  PRMT R86, RZ, 0x7610, R86 ;  /* 0x00007610ff567816 */ /* 0x000fe40000000056 */
[----:B------:R-:W-:-:S02]  /*50090*/  PRMT R30, RZ, 0x7610, R30 ;  /* 0x00007610ff1e7816 */ /* 0x000fc4000000001e */
[----:B------:R-:W-:Y:S02]  /*500a0*/  PRMT R71, RZ, 0x7610, R71 ;  /* 0x00007610ff477816 */ /* 0x000fe40000000047 */
[----:B------:R-:W-:Y:S01]  /*500b0*/  PRMT R65, RZ, 0x7610, R65 ;  /* 0x00007610ff417816 */ /* 0x000fe20000000041 */
[----:B------:R-:W4:Y:S05]  /*500c0*/  @!P4 LDG.E.U16 R70, desc[UR6][R26.64] ;  /* 0x000000061a46c981 */ /* 0x000f2a000c1e1500 */
[----:B------:R-:W4:Y:S04]  /*500d0*/  @!P4 LDG.E.U16 R65, desc[UR6][R28.64] ;  /* 0x000000061c41c981 */ /* 0x000f28000c1e1500 */
[----:B------:R-:W4:Y:S04]  /*500e0*/  LDL R27, [R1+0x1790] ;  /* 0x00179000011b7983 */ /* 0x000f280000100800 */
[----:B------:R-:W4:Y:S04]  /*500f0*/  LDL R26, [R1+0x1794] ;  /* 0x00179400011a7983 */ /* 0x000f280000100800 */
[----:B------:R-:W4:Y:S04]  /*50100*/  LDL R29, [R1+0x1750] ;  /* 0x00175000011d7983 */ /* 0x000f280000100800 */
[----:B------:R-:W4:Y:S04]  /*50110*/  LDL R28, [R1+0x1754] ;  /* 0x00175400011c7983 */ /* 0x000f280000100800 */
[----:B--2---:R-:W2:Y:S04]  /*50120*/  @!P4 LDG.E.U16 R86, desc[UR6][R22.64] ;  /* 0x000000061656c981 */ /* 0x004ea8000c1e1500 */
[----:B------:R-:W2:Y:S04]  /*50130*/  LDL R23, [R1+0x1788] ;  /* 0x0017880001177983 */ /* 0x000ea80000100800 */
[----:B------:R-:W2:Y:S04]  /*50140*/  LDL R22, [R1+0x178c] ;  /* 0x00178c0001167983 */ /* 0x000ea80000100800 */
[----:B---3--:R-:W3:Y:S04]  /*50150*/  @!P4 LDG.E.U16 R30, desc[UR6][R20.64] ;  /* 0x00000006141ec981 */ /* 0x008ee8000c1e1500 */
[----:B----4-:R-:W4:Y:S04]  /*50160*/  @!P4 LDG.E.U16 R71, desc[UR6][R24.64] ;  /* 0x000000061847c981 */ /* 0x010f28000c1e1500 */
[----:B------:R-:W3:Y:S04]  /*50170*/  LDL R21, [R1+0x17a0] ;  /* 0x0017a00001157983 */ /* 0x000ee80000100800 */
[----:B------:R-:W3:Y:S04]  /*50180*/  LDL R20, [R1+0x17a4] ;  /* 0x0017a40001147983 */ /* 0x000ee80000100800 */
[----:B------:R-:W4:Y:S04]  /*50190*/  LDL R25, [R1+0x17b8] ;  /* 0x0017b80001197983 */ /* 0x000f280000100800 */
[----:B------:R-:W4:Y:S01]  /*501a0*/  LDL R24, [R1+0x17bc] ;  /* 0x0017bc0001187983 */ /* 0x000f220000100800 */
[----:B------:R-:W-:-:S02]  /*501b0*/  PRMT R31, RZ, 0x7610, R31 ;  /* 0x00007610ff1f7816 */ /* 0x000fc4000000001f */
[----:B------:R-:W-:Y:S02]  /*501c0*/  PRMT R72, RZ, 0x7610, R72 ;  /* 0x00007610ff487816 */ /* 0x000fe40000000048 */
[----:B------:R-:W-:Y:S02]  /*501d0*/  PRMT R33, RZ, 0x7610, R33 ;  /* 0x00007610ff217816 */ /* 0x000fe40000000021 */
[----:B------:R-:W-:Y:S02]  /*501e0*/  PRMT R84, RZ, 0x7610, R84 ;  /* 0x00007610ff547816 */ /* 0x000fe40000000054 */
[----:B------:R3:W4:Y:S04]  /*501f0*/  @!P4 LDG.E.U16 R72, desc[UR6][R26.64] ;  /* 0x000000061a48c981 */ /* 0x000728000c1e1500 */
[----:B------:R-:W4:Y:S04]  /*50200*/  @!P4 LDG.E.U16 R84, desc[UR6][R28.64] ;  /* 0x000000061c54c981 */ /* 0x000f28000c1e1500 */
[----:B------:R-:W4:Y:S04]  /*50210*/  LDL R29, [R1+0x1780] ;  /* 0x00178000011d7983 */ /* 0x000f280000100800 */
[----:B------:R-:W4:Y:S04]  /*50220*/  LDL R28, [R1+0x1784] ;  /* 0x00178400011c7983 */ /* 0x000f280000100800 */
[----:B--2---:R-:W2:Y:S04]  /*50230*/  @!P4 LDG.E.U16 R31, desc[UR6][R22.64] ;  /* 0x00000006161fc981 */ /* 0x004ea8000c1e1500 */
[----:B------:R-:W2:Y:S04]  /*50240*/  LDL R23, [R1+0x17d0] ;  /* 0x0017d00001177983 */ /* 0x000ea80000100800 */
[----:B------:R-:W2:Y:S01]  /*50250*/  LDL R22, [R1+0x17d4] ;  /* 0x0017d40001167983 */ /* 0x000ea20000100800 */
[----:B---3--:R-:W-:-:S02]  /*50260*/  @!P4 IMAD.MOV.U32 R26, RZ, RZ, R20 ;  /* 0x000000ffff1ac224 */ /* 0x008fc400078e0014 */
[----:B------:R-:W-:Y:S01]  /*50270*/  @!P4 IMAD.MOV.U32 R27, RZ, RZ, R21 ;  /* 0x000000ffff1bc224 */ /* 0x000fe200078e0015 */
[----:B------:R-:W3:Y:S04]  /*50280*/  LDL R20, [R1+0x17ec] ;  /* 0x0017ec0001147983 */ /* 0x000ee80000100800 */
[----:B------:R-:W3:Y:S04]  /*50290*/  LDL R21, [R1+0x17e8] ;  /* 0x0017e80001157983 */ /* 0x000ee80000100800 */
[----:B----4-:R-:W4:Y:S04]  /*502a0*/  @!P4 LDG.E.U16 R33, desc[UR6][R24.64] ;  /* 0x000000061821c981 */ /* 0x010f28000c1e1500 */
[----:B------:R-:W4:Y:S04]  /*502b0*/  LDL R25, [R1+0x17a8] ;  /* 0x0017a80001197983 */ /* 0x000f280000100800 */
[----:B------:R-:W4:Y:S01]  /*502c0*/  LDL R24, [R1+0x17ac] ;  /* 0x0017ac0001187983 */ /* 0x000f220000100800 */
[----:B------:R-:W-:-:S02]  /*502d0*/  PRMT R34, RZ, 0x7610, R34 ;  /* 0x00007610ff227816 */ /* 0x000fc40000000022 */
[----:B------:R-:W-:Y:S02]  /*502e0*/  PRMT R35, RZ, 0x7610, R35 ;  /* 0x00007610ff237816 */ /* 0x000fe40000000023 */
[----:B------:R-:W-:Y:S02]  /*502f0*/  PRMT R73, RZ, 0x7610, R73 ;  /* 0x00007610ff497816 */ /* 0x000fe40000000049 */
[----:B------:R-:W-:Y:S02]  /*50300*/  PRMT R87, RZ, 0x7610, R87 ;  /* 0x00007610ff577816 */ /* 0x000fe40000000057 */
[----:B------:R-:W-:-:S06]  /*50310*/  PRMT R32, RZ, 0x7610, R32 ;  /* 0x00007610ff207816 */ /* 0x000fcc0000000020 */
[----:B------:R-:W4:Y:S04]  /*50320*/  @!P4 LDG.E.U16 R32, desc[UR6][R26.64] ;  /* 0x000000061a20c981 */ /* 0x000f28000c1e1500 */
[----:B------:R-:W4:Y:S04]  /*50330*/  @!P4 LDG.E.U16 R87, desc[UR6][R28.64] ;  /* 0x000000061c57c981 */ /* 0x000f28000c1e1500 */
[----:B------:R-:W4:Y:S04]  /*50340*/  LDL R27, [R1+0x17c0] ;  /* 0x0017c000011b7983 */ /* 0x000f280000100800 */
[----:B------:R-:W4:Y:S04]  /*50350*/  LDL R29, [R1+0x16dc] ;  /* 0x0016dc00011d7983 */ /* 0x000f280000100800 */
[----:B------:R-:W4:Y:S04]  /*50360*/  LDL R28, [R1+0x17fc] ;  /* 0x0017fc00011c7983 */ /* 0x000f280000100800 */
[----:B------:R-:W4:Y:S04]  /*50370*/  LDL R26, [R1+0x17c4] ;  /* 0x0017c400011a7983 */ /* 0x000f280000100800 */
[----:B--2---:R-:W2:Y:S04]  /*50380*/  @!P4 LDG.E.U16 R34, desc[UR6][R22.64] ;  /* 0x000000061622c981 */ /* 0x004ea8000c1e1500 */
[----:B---3--:R-:W3:Y:S04]  /*50390*/  @!P4 LDG.E.U16 R35, desc[UR6][R20.64] ;  /* 0x000000061423c981 */ /* 0x008ee8000c1e1500 */
[----:B------:R-:W2:Y:S04]  /*503a0*/  LDL R23, [R1+0x17d8] ;  /* 0x0017d80001177983 */ /* 0x000ea80000100800 */
[----:B------:R-:W2:Y:S04]  /*503b0*/  LDL R22, [R1+0x17dc] ;  /* 0x0017dc0001167983 */ /* 0x000ea80000100800 */
        /* <DEDUP_REMOVED lines=9> */
[----:B------:R-:W-:Y:S02]  /*50450*/  PRMT R78, RZ, 0x7610, R78 ;  /* 0x00007610ff4e7816 */ /* 0x000fe4000000004e */
[----:B------:R-:W-:-:S06]  /*50460*/  PRMT R88, RZ, 0x7610, R88 ;  /* 0x00007610ff587816 */ /* 0x000fcc0000000058 */
[----:B------:R-:W4:Y:S04]  /*50470*/  @!P4 LDG.E.U16 R88, desc[UR6][R90.64] ;  /* 0x000000065a58c981 */ /* 0x000f28000c1e1500 */
[----:B------:R-:W4:Y:S04]  /*50480*/  @!P4 LDG.E.U16 R61, desc[UR6][R28.64] ;  /* 0x000000061c3dc981 */ /* 0x000f28000c1e1500 */
[----:B------:R-:W4:Y:S04]  /*50490*/  @!P4 LDG.E.U16 R74, desc[UR6][R26.64] ;  /* 0x000000061a4ac981 */ /* 0x000f28000c1e1500 */
[----:B------:R-:W4:Y:S04]  /*504a0*/  LDL R29, [R1+0x16d4] ;  /* 0x0016d400011d7983 */ /* 0x000f280000100800 */
[----:B------:R-:W4:Y:S04]  /*504b0*/  LDL R27, [R1+0x16d8] ;  /* 0x0016d800011b7983 */ /* 0x000f280000100800 */
[----:B------:R-:W4:Y:S04]  /*504c0*/  LDL R26, [R1+0x17f8] ;  /* 0x0017f800011a7983 */ /* 0x000f280000100800 */
[----:B------:R-:W4:Y:S04]  /*504d0*/  LDL R28, [R1+0x16e4] ;  /* 0x0016e400011c7983 */ /* 0x000f280000100800 */
[----:B--2---:R3:W2:Y:S02]  /*504e0*/  @!P4 LDG.E.U16 R75, desc[UR6][R22.64] ;  /* 0x00000006164bc981 */ /* 0x0046a4000c1e1500 */
[----:B---3--:R-:W-:-:S02]  /*504f0*/  @!P4 IMAD.MOV.U32 R22, RZ, RZ, R20 ;  /* 0x000000ffff16c224 */ /* 0x008fc400078e0014 */
[----:B------:R-:W-:Y:S01]  /*50500*/  @!P4 IMAD.MOV.U32 R23, RZ, RZ, R21 ;  /* 0x000000ffff17c224 */ /* 0x000fe200078e0015 */
[----:B------:R-:W3:Y:S01]  /*50510*/  LDL R20, [R1+0x17b4] ;  /* 0x0017b40001147983 */ /* 0x000ee20000100800 */
[----:B----4-:R-:W-:Y:S02]  /*50520*/  @!P4 IMAD.MOV.U32 R59, RZ, RZ, R25 ;  /* 0x000000ffff3bc224 */ /* 0x010fe400078e0019 */
[----:B------:R-:W-:Y:S01]  /*50530*/  @!P4 IMAD.MOV.U32 R58, RZ, RZ, R24 ;  /* 0x000000ffff3ac224 */ /* 0x000fe200078e0018 */
[----:B------:R-:W3:Y:S04]  /*50540*/  LDL R21, [R1+0x17b0] ;  /* 0x0017b00001157983 */ /* 0x000ee80000100800 */
[----:B------:R-:W4:Y:S04]  /*50550*/  @!P4 LDG.E.U16 R76, desc[UR6][R22.64] ;  /* 0x00000006164cc981 */ /* 0x000f28000c1e1500 */
[----:B------:R-:W2:Y:S04]  /*50560*/  LDL R25, [R1+0x17e0] ;  /* 0x0017e00001197983 */ /* 0x000ea80000100800 */
[----:B------:R-:W2:Y:S04]  /*50570*/  LDL R24, [R1+0x17e4] ;  /* 0x0017e40001187983 */ /* 0x000ea80000100800 */
[----:B------:R-:W2:Y:S04]  /*50580*/  @!P4 LDG.E.U16 R78, desc[UR6][R58.64] ;  /* 0x000000063a4ec981 */ /* 0x000ea8000c1e1500 */
[----:B------:R-:W2:Y:S04]  /*50590*/  LDL R23, [R1+0x17c8] ;  /* 0x0017c80001177983 */ /* 0x000ea80000100800 */
[----:B------:R-:W2:Y:S04]  /*505a0*/  LDL R22, [R1+0x17cc] ;  /* 0x0017cc0001167983 */ /* 0x000ea80000100800 */
[----:B------:R0:W5:Y:S04]  /*505b0*/  LDL.LU.64 R58, [R1+0x21e0] ;  /* 0x0021e000013a7983 */ /* 0x0001680000300a00 */
[----:B------:R-:W2:Y:S01]  /*505c0*/  LDL.LU.64 R90, [R1+0x21d8] ;  /* 0x0021d800015a7983 */ /* 0x000ea20000300a00 */
[----:B------:R-:W-:-:S02]  /*505d0*/  PRMT R89, RZ, 0x7610, R89 ;  /* 0x00007610ff597816 */ /* 0x000fc40000000059 */
[----:B------:R-:W-:Y:S02]  /*505e0*/  PRMT R92, RZ, 0x7610, R92 ;  /* 0x00007610ff5c7816 */ /* 0x000fe4000000005c */
[----:B------:R-:W-:Y:S01]  /*505f0*/  PRMT R3, RZ, 0x7610, R3 ;  /* 0x00007610ff037816 */ /* 0x000fe20000000003 */
[----:B------:R1:W-:Y:S04]  /*50600*/  STS.U16 [R60+UR76+0x4a680], R30 ;  /* 0x04a6801e3c007988 */ /* 0x0003e8000800044c */
[----:B------:R0:W-:Y:S04]  /*50610*/  STS.U16 [R60+UR76+0x4aa80], R31 ;  /* 0x04aa801f3c007988 */ /* 0x0001e8000800044c */
[----:B------:R0:W-:Y:S04]  /*50620*/  STS.U16 [R60+UR76+0x4ae80], R32 ;  /* 0x04ae80203c007988 */ /* 0x0001e8000800044c */
[----:B------:R-:W4:Y:S04]  /*50630*/  @!P4 LDG.E.U16 R92, desc[UR6][R26.64] ;  /* 0x000000061a5cc981 */ /* 0x000f28000c1e1500 */
[----:B------:R-:W4:Y:S04]  /*50640*/  @!P4 LDG.E.U16 R3, desc[UR6][R28.64] ;  /* 0x000000061c03c981 */ /* 0x000f28000c1e1500 */
        /* <DEDUP_REMOVED lines=17> */
[----:B---3--:R-:W3:Y:S04]  /*50760*/  @!P4 LDG.E.U16 R89, desc[UR6][R20.64] ;  /* 0x000000061459c981 */ /* 0x008ee8000c1e1500 */
[----:B------:R0:W5:Y:S01]  /*50770*/  LDL.LU.64 R20, [R1+0x21d0] ;  /* 0x0021d00001147983 */ /* 0x0001620000300a00 */
[----:B--2---:R-:W-:-:S02]  /*50780*/  PRMT R90, RZ, 0x7610, R90 ;  /* 0x00007610ff5a7816 */ /* 0x004fc4000000005a */
[----:B------:R-:W-:-:S04]  /*50790*/  PRMT R91, RZ, 0x7610, R91 ;  /* 0x00007610ff5b7816 */ /* 0x000fc8000000005b */
[----:B------:R-:W2:Y:S04]  /*507a0*/  @!P4 LDG.E.U16 R90, desc[UR6][R22.64] ;  /* 0x00000006165ac981 */ /* 0x000ea8000c1e1500 */
[----:B------:R-:W2:Y:S04]  /*507b0*/  @!P4 LDG.E.U16 R91, desc[UR6][R24.64] ;  /* 0x00000006185bc981 */ /* 0x000ea8000c1e1500 */
[----:B------:R0:W5:Y:S04]  /*507c0*/  LDL.LU.64 R22, [R1+0x21c8] ;  /* 0x0021c80001167983 */ /* 0x0001680000300a00 */
[----:B------:R0:W5:Y:S04]  /*507d0*/  LDL.LU.64 R24, [R1+0x21c0] ;  /* 0x0021c00001187983 */ /* 0x0001680000300a00 */
[----:B------:R0:W5:Y:S04]  /*507e0*/  LDL.LU.64 R26, [R1+0x21b8] ;  /* 0x0021b800011a7983 */ /* 0x0001680000300a00 */
[----:B------:R0:W5:Y:S04]  /*507f0*/  LDL.LU.64 R28, [R1+0x21b0] ;  /* 0x0021b000011c7983 */ /* 0x0001680000300a00 */
[----:B-1----:R1:W5:Y:S04]  /*50800*/  LDL.LU R30, [R1+0x21ac] ;  /* 0x0021ac00011e7983 */ /* 0x0023680000300800 */
[----:B0-----:R1:W5:Y:S04]  /*50810*/  LDL.LU R31, [R1+0x21a8] ;  /* 0x0021a800011f7983 */ /* 0x0013680000300800 */
[----:B------:R1:W5:Y:S04]  /*50820*/  LDL.LU R32, [R1+0x21a4] ;  /* 0x0021a40001207983 */ /* 0x0003680000300800 */
        /* <DEDUP_REMOVED lines=18> */
[----:B------:R0:W-:Y:S04]  /*50950*/  STS.U16 [R77+UR76+0x4b700], R75 ;  /* 0x04b7004b4d007988 */ /* 0x0001e8000800044c */
[----:B----4-:R4:W-:Y:S04]  /*50960*/  STS.U16 [R77+UR76+0x4bb00], R76 ;  /* 0x04bb004c4d007988 */ /* 0x0109e8000800044c */
[----:B------:R0:W-:Y:S04]  /*50970*/  STS.U16 [R77+UR76+0x4bf00], R78 ;  /* 0x04bf004e4d007988 */ /* 0x0001e8000800044c */
[----:B------:R1:W-:Y:S04]  /*50980*/  STS.U16 [R93+UR76+0x48380], R79 ;  /* 0x0483804f5d007988 */ /* 0x0003e8000800044c */
[----:B------:R1:W-:Y:S04]  /*50990*/  STS.U16 [R93+UR76+0x48780], R2 ;  /* 0x048780025d007988 */ /* 0x0003e8000800044c */
[----:B0-----:R0:W5:Y:S04]  /*509a0*/  LDL.LU R75, [R1+0x2158] ;  /* 0x00215800014b7983 */ /* 0x0011680000300800 */
[----:B----4-:R0:W5:Y:S04]  /*509b0*/  LDL.LU R76, [R1+0x2154] ;  /* 0x00215400014c7983 */ /* 0x0101680000300800 */
[----:B------:R0:W5:Y:S04]  /*509c0*/  LDL.LU R77, [R1+0x2150] ;  /* 0x00215000014d7983 */ /* 0x0001680000300800 */
[----:B------:R0:W5:Y:S04]  /*509d0*/  LDL.LU R78, [R1+0x214c] ;  /* 0x00214c00014e7983 */ /* 0x0001680000300800 */
[----:B-1----:R0:W5:Y:S04]  /*509e0*/  LDL.LU R79, [R1+0x2148] ;  /* 0x00214800014f7983 */ /* 0x0021680000300800 */
[----:B------:R-:W4:Y:S04]  /*509f0*/  LDL R2, [R1+0x1ad4] ;  /* 0x001ad40001027983 */ /* 0x000f280000100800 */
[----:B------:R1:W-:Y:S04]  /*50a00*/  STS.U16 [R93+UR76+0x48b80], R80 ;  /* 0x048b80505d007988 */ /* 0x0003e8000800044c */
[----:B------:R0:W-:Y:S04]  /*50a10*/  STS.U16 [R93+UR76+0x48f80], R81 ;  /* 0x048f80515d007988 */ /* 0x0001e8000800044c */
[----:B------:R0:W-:Y:S04]  /*50a20*/  STS.U16 [R93+UR76+0x49380], R82 ;  /* 0x049380525d007988 */ /* 0x0001e8000800044c */
[----:B------:R0:W-:Y:S04]  /*50a30*/  STS.U16 [R93+UR76+0x49780], R83 ;  /* 0x049780535d007988 */ /* 0x0001e8000800044c */
[----:B------:R0:W-:Y:S04]  /*50a40*/  STS.U16 [R93+UR76+0x49b80], R84 ;  /* 0x049b80545d007988 */ /* 0x0001e8000800044c */
[----:B------:R0:W-:Y:S04]  /*50a50*/  STS.U16 [R93+UR76+0x49f80], R85 ;  /* 0x049f80555d007988 */ /* 0x0001e8000800044c */
[----:B-1----:R1:W5:Y:S04]  /*50a60*/  LDL.LU R80, [R1+0x2144] ;  /* 0x0021440001507983 */ /* 0x0023680000300800 */
[----:B0-----:R1:W5:Y:S04]  /*50a70*/  LDL.LU R81, [R1+0x2140] ;  /* 0x0021400001517983 */ /* 0x0013680000300800 */
[----:B------:R1:W5:Y:S04]  /*50a80*/  LDL.LU R82, [R1+0x213c] ;  /* 0x00213c0001527983 */ /* 0x0003680000300800 */
[----:B------:R1:W5:Y:S04]  /*50a90*/  LDL.LU R83, [R1+0x2138] ;  /* 0x0021380001537983 */ /* 0x0003680000300800 */
[----:B------:R1:W5:Y:S04]  /*50aa0*/  LDL.LU R84, [R1+0x2134] ;  /* 0x0021340001547983 */ /* 0x0003680000300800 */
[----:B------:R1:W5:Y:S04]  /*50ab0*/  LDL.LU R85, [R1+0x2130] ;  /* 0x0021300001557983 */ /* 0x0003680000300800 */
[----:B------:R0:W-:Y:S04]  /*50ac0*/  STS.U16 [R93+UR76+0x4a380], R86 ;  /* 0x04a380565d007988 */ /* 0x0001e8000800044c */
[----:B------:R1:W-:Y:S04]  /*50ad0*/  STS.U16 [R93+UR76+0x4a780], R87 ;  /* 0x04a780575d007988 */ /* 0x0003e8000800044c */
[----:B------:R1:W-:Y:S04]  /*50ae0*/  STS.U16 [R93+UR76+0x4ab80], R88 ;  /* 0x04ab80585d007988 */ /* 0x0003e8000800044c */
[----:B0-----:R0:W5:Y:S04]  /*50af0*/  LDL.LU R86, [R1+0x212c] ;  /* 0x00212c0001567983 */ /* 0x0011680000300800 */
[----:B-1----:R0:W5:Y:S04]  /*50b00*/  LDL.LU R87, [R1+0x2128] ;  /* 0x0021280001577983 */ /* 0x0021680000300800 */
[----:B------:R0:W5:Y:S04]  /*50b10*/  LDL.LU R88, [R1+0x2124] ;  /* 0x0021240001587983 */ /* 0x0001680000300800 */
[----:B---3--:R1:W-:Y:S04]  /*50b20*/  STS.U16 [R93+UR76+0x4af80], R89 ;  /* 0x04af80595d007988 */ /* 0x0083e8000800044c */
[----:B-1----:R0:W5:Y:S04]  /*50b30*/  LDL.LU R89, [R1+0x2120] ;  /* 0x0021200001597983 */ /* 0x0021680000300800 */
[----:B--2---:R1:W-:Y:S04]  /*50b40*/  STS.U16 [R93+UR76+0x4b380], R90 ;  /* 0x04b3805a5d007988 */ /* 0x0043e8000800044c */
[----:B------:R2:W-:Y:S04]  /*50b50*/  STS.U16 [R93+UR76+0x4b780], R91 ;  /* 0x04b7805b5d007988 */ /* 0x0005e8000800044c */
[----:B------:R3:W-:Y:S04]  /*50b60*/  STS.U16 [R93+UR76+0x4bb80], R92 ;  /* 0x04bb805c5d007988 */ /* 0x0007e8000800044c */
[----:B------:R0:W-:Y:S01]  /*50b70*/  STS.U16 [R93+UR76+0x4bf80], R3 ;  /* 0x04bf80035d007988 */ /* 0x0001e2000800044c */
[----:B------:R1:W-:Y:S06]  /*50b80*/  MEMBAR.ALL.CTA ;  /* 0x0000000000007992 */ /* 0x0003ec0000008000 */
[----:B-1----:R-:W1:Y:S04]  /*50b90*/  FENCE.VIEW.ASYNC.S ;  /* 0x00000000000073c6 */ /* 0x002e680000000000 */
[----:B------:R0:W5:Y:S04]  /*50ba0*/  LDL.LU R90, [R1+0x211c] ;  /* 0x00211c00015a7983 */ /* 0x0001680000300800 */
[----:B--2---:R2:W5:Y:S04]  /*50bb0*/  LDL.LU R91, [R1+0x2118] ;  /* 0x00211800015b7983 */ /* 0x0045680000300800 */
[----:B---3--:R2:W5:Y:S04]  /*50bc0*/  LDL.LU R92, [R1+0x2114] ;  /* 0x00211400015c7983 */ /* 0x0085680000300800 */
[----:B0-----:R2:W5:Y:S04]  /*50bd0*/  LDL.LU R93, [R1+0x2110] ;  /* 0x00211000015d7983 */ /* 0x0015680000300800 */
[----:B------:R2:W5:Y:S01]  /*50be0*/  LDL.LU R3, [R1+0x210c] ;  /* 0x00210c0001037983 */ /* 0x0005620000300800 */
[----:B----4-:R-:W-:-:S05]  /*50bf0*/  LEA R2, R2, UR76, 0x3 ;  /* 0x0000004c02027c11 */ /* 0x010fca000f8e18ff */
[----:B------:R-:W-:-:S05]  /*50c00*/  VIADD R2, R2, 0x50000 ;  /* 0x0005000002027836 */ /* 0x000fca0000000000 */
[----:B------:R-:W-:Y:S02]  /*50c10*/  R2UR UR4, R2 ;  /* 0x00000000020472ca */ /* 0x000fe400000e0000 */
[----:B------:R2:W5:Y:S01]  /*50c20*/  LDL.LU R2, [R1+0x2108] ;  /* 0x0021080001027983 */ /* 0x0005620000300800 */
[----:B-1----:R-:W-:Y:S06]  /*50c30*/  BAR.SYNC.DEFER_BLOCKING 0x0 ;  /* 0x0000000000007b1d */ /* 0x002fec0000010000 */
[----:B------:R-:W-:Y:S06]  /*50c40*/  @P0 BRA `(.L_x_9) ;  /* 0x0000000400900947 */ /* 0x000fec0003800000 */
[----:B-----5:R0:W-:Y:S04]  /*50c50*/  STL.64 [R1+0x2120], R6 ;  /* 0x0021200601007387 */ /* 0x0201e80000100a00 */
[----:B0-----:R-:W3:Y:S01]  /*50c60*/  LDL R6, [R1+0x20fc] ;  /* 0x0020fc0001067983 */ /* 0x001ee20000100800 */
[----:B------:R-:W-:-:S03]  /*50c70*/  ELECT P1, URZ, PT ;  /* 0x0000000000ff782f */ /* 0x000fc60003820000 */
[----:B------:R0:W-:Y:S04]  /*50c80*/  STL [R1+0x211c], R5 ;  /* 0x00211c0501007387 */ /* 0x0001e80000100800 */
[----:B------:R1:W-:Y:S04]  /*50c90*/  STL [R1+0x2118], R4 ;  /* 0x0021180401007387 */ /* 0x0003e80000100800 */
[----:B------:R4:W-:Y:S02]  /*50ca0*/  STL.64 [R1+0x2110], R2 ;  /* 0x0021100201007387 */ /* 0x0009e40000100a00 */
[----:B------:R-:W-:Y:S01]  /*50cb0*/  @P1 IMAD.MOV.U32 R7, RZ, RZ, 0x40004040 ;  /* 0x40004040ff071424 */ /* 0x000fe200078e00ff */
[----:B0-----:R-:W-:Y:S01]  /*50cc0*/  MOV.SPILL R5, UR73 ;  /* 0x0000004900057c02 */ /* 0x001fe20009000f00 */
[----:B------:R0:W-:Y:S01]  /*50cd0*/  STL [R1+0x2108], R0 ;  /* 0x0021080001007387 */ /* 0x0001e20000100800 */
[----:B-1----:R-:W-:-:S02]  /*50ce0*/  MOV.SPILL R4, UR72 ;  /* 0x0000004800047c02 */ /* 0x002fc40009000f00 */
[----:B------:R-:W-:Y:S01]  /*50cf0*/  @P1 R2UR UR75, R7 ;  /* 0x00000000074b12ca */ /* 0x000fe200000e0000 */
[----:B------:R-:W-:Y:S01]  /*50d00*/  UMOV UR72, 0x0 ;  /* 0x0000000000487882 */ /* 0x000fe20000000000 */
[----:B------:R-:W-:Y:S01]  /*50d10*/  UMOV UR73, 0x8208010 ;  /* 0x0820801000497882 */ /* 0x000fe20000000000 */
[----:B----4-:R-:W-:Y:S02]  /*50d20*/  MOV.SPILL R2, UR6 ;  /* 0x0000000600027c02 */ /* 0x010fe40009000f00 */
[----:B0-----:R-:W-:Y:S01]  /*50d30*/  MOV.SPILL R0, UR7 ;  /* 0x0000000700007c02 */ /* 0x001fe20009000f00 */
[----:B------:R-:W-:Y:S02]  /*50d40*/  UIADD3.64 UR6, UPT, UPT, UR8, 0x100, URZ ;  /* 0x0000010008067897 */ /* 0x000fe4000fffe0ff */
[----:B------:R-:W-:Y:S01]  /*50d50*/  UIADD3 UR77, UPT, UPT, UR5, 0x80, URZ ;  /* 0x00000080054d7890 */ /* 0x000fe2000fffe0ff */
[----:B------:R-:W-:Y:S01]  /*50d60*/  IMAD.MOV.U32 R3, RZ, RZ, RZ ;  /* 0x000000ffff037224 */ /* 0x000fe200078e00ff */
[----:B---3--:R-:W-:-:S13]  /*50d70*/  R2UR UR74, R6 ;  /* 0x00000000064a72ca */ /* 0x008fda00000e0000 */
[----:B------:R-:W-:-:S05]  /*50d80*/  IMAD.U32 R6, RZ, RZ, UR74 ;  /* 0x0000004aff067e24 */ /* 0x000fca000f8e00ff */
[----:B------:R-:W-:Y:S02]  /*50d90*/  @P1 R2UR UR74, R6 ;  /* 0x00000000064a12ca */ /* 0x000fe400000e0000 */
[----:B------:R0:W5:Y:S11]  /*50da0*/  LDL.LU.64 R6, [R1+0x2120] ;  /* 0x0021200001067983 */ /* 0x0001760000300a00 */
[----:B------:R1:W-:Y:S02]  /*50db0*/  UTCHMMA gdesc[UR74], gdesc[UR12], tmem[UR5], tmem[UR72], idesc[UR73], UPT ;  /* 0x00ff480c4a0075ea */ /* 0x0003e4000b800005 */
[----:B-1----:R-:W-:Y:S01]  /*50dc0*/  UIADD3.64 UR72, UPT, UPT, UR8, 0x80, URZ ;  /* 0x0000008008487897 */ /* 0x002fe2000fffe0ff */
[----:B------:R-:W-:Y:S01]  /*50dd0*/  UMOV UR74, 0x0 ;  /* 0x00000000004a7882 */ /* 0x000fe20000000000 */
[----:B------:R-:W-:-:S02]  /*50de0*/  UMOV UR75, 0x8208010 ;  /* 0x08208010004b7882 */ /* 0x000fc40000000000 */
[----:B------:R-:W-:Y:S05]  /*50df0*/  UTCHMMA gdesc[UR8], gdesc[UR10], tmem[UR5], tmem[UR74], idesc[UR75], UPT ;  /* 0x00ff4a0a080075ea */ /* 0x000fea000b800005 */
[----:B------:R1:W-:Y:S01]  /*50e00*/  UTCHMMA gdesc[UR72], gdesc[UR14], tmem[UR5], tmem[UR74], idesc[UR75], UPT ;  /* 0x00ff4a0e480075ea */ /* 0x0003e2000b800005 */
[----:B------:R3:W-:Y:S01]  /*50e10*/  UTCHMMA gdesc[UR6], gdesc[UR16], tmem[UR5], tmem[UR74], idesc[UR75], UPT ;  /* 0x00ff4a10060075ea */ /* 0x0007e2000b800005 */
[----:B-1----:R-:W-:Y:S02]  /*50e20*/  UIADD3.64 UR72, UPT, UPT, UR8, 0x180, URZ ;  /* 0x0000018008487897 */ /* 0x002fe4000fffe0ff */
[----:B---3--:R-:W-:-:S07]  /*50e30*/  UIADD3.64 UR6, UPT, UPT, UR8, 0x200, URZ ;  /* 0x0000020008067897 */ /* 0x008fce000fffe0ff */
[----:B------:R1:W-:Y:S02]  /*50e40*/  UTCHMMA gdesc[UR72], gdesc[UR18], tmem[UR5], tmem[UR74], idesc[UR75], UPT ;  /* 0x00ff4a12480075ea */ /* 0x0003e4000b800005 */
[----:B------:R3:W-:Y:S01]  /*50e50*/  UTCHMMA gdesc[UR6], gdesc[UR20], tmem[UR5], tmem[UR74], idesc[UR75], UPT ;  /* 0x00ff4a14060075ea */ /* 0x0007e2000b800005 */
[----:B-1----:R-:W-:Y:S02]  /*50e60*/  UIADD3.64 UR72, UPT, UPT, UR8, 0x280, URZ ;  /* 0x0000028008487897 */ /* 0x002fe4000fffe0ff */
[----:B---3--:R-:W-:-:S07]  /*50e70*/  UIADD3.64 UR6, UPT, UPT, UR8, 0x300, URZ ;  /* 0x0000030008067897 */ /* 0x008fce000fffe0ff */
[----:B------:R1:W-:Y:S02]  /*50e80*/  UTCHMMA gdesc[UR72], gdesc[UR22], tmem[UR5], tmem[UR74], idesc[UR75], UPT ;  /* 0x00ff4a16480075ea */ /* 0x0003e4000b800005 */
[----:B------:R3:W-:Y:S01]  /*50e90*/  UTCHMMA gdesc[UR6], gdesc[UR24], tmem[UR5], tmem[UR74], idesc[UR75], UPT ;  /* 0x00ff4a18060075ea */ /* 0x0007e2000b800005 */
[----:B-1----:R-:W-:Y:S01]  /*50ea0*/  R2UR.FILL UR73, R5 ;  /* 0x00000000054972ca */ /* 0x002fe200004e0000 */
[----:B---3--:R-:W-:Y:S01]  /*50eb0*/  UIADD3 UR74, UPT, UPT, UR5, 0x80, URZ ;  /* 0x00000080054a7890 */ /* 0x008fe2000fffe0ff */
[----:B------:R-:W-:Y:S01]  /*50ec0*/  R2UR.FILL UR72, R4 ;  /* 0x00000000044872ca */ /* 0x000fe200004e0000 */
[----:B------:R-:W-:Y:S01]  /*50ed0*/  UIADD3 UR75, UPT, UPT, UR5, 0x80, URZ ;  /* 0x00000080054b7890 */ /* 0x000fe2000fffe0ff */
[----:B------:R0:W5:Y:S01]  /*50ee0*/  LDL.LU R5, [R1+0x211c] ;  /* 0x00211c0001057983 */ /* 0x0001620000300800 */
[----:B------:R-:W-:Y:S01]  /*50ef0*/  UMOV UR6, 0x0 ;  /* 0x0000000000067882 */ /* 0x000fe20000000000 */
[----:B------:R-:W-:Y:S02]  /*50f00*/  UMOV UR7, 0x8208010 ;  /* 0x0820801000077882 */ /* 0x000fe40000000000 */
[----:B------:R0:W5:Y:S02]  /*50f10*/  LDL.LU R4, [R1+0x2118] ;  /* 0x0021180001047983 */ /* 0x0001640000300800 */
[----:B------:R1:W-:Y:S02]  /*50f20*/  UTCHMMA gdesc[UR26], gdesc[UR12], tmem[UR74], tmem[UR6], idesc[UR7], UPT ;  /* 0x00ff060c1a0075ea */ /* 0x0003e4000b80004a */
[----:B------:R3:W-:Y:S01]  /*50f30*/  UTCHMMA gdesc[UR28], gdesc[UR10], tmem[UR75], tmem[UR6], idesc[UR7], UPT ;  /* 0x00ff060a1c0075ea */ /* 0x0007e2000b80004b */
[----:B-1----:R-:W-:Y:S01]  /*50f40*/  UMOV UR74, 0x0 ;  /* 0x00000000004a7882 */ /* 0x002fe20000000000 */
[----:B---3--:R-:W-:-:S02]  /*50f50*/  UMOV UR75, 0x8208010 ;  /* 0x08208010004b7882 */ /* 0x008fc40000000000 */
[----:B------:R1:W-:Y:S02]  /*50f60*/  UTCHMMA gdesc[UR30], gdesc[UR14], tmem[UR77], tmem[UR74], idesc[UR75], UPT ;  /* 0x00ff4a0e1e0075ea */ /* 0x0003e4000b80004d */
[----:B-1----:R-:W-:Y:S02]  /*50f70*/  UIADD3 UR74, UPT, UPT, UR5, 0x80, URZ ;  /* 0x00000080054a7890 */ /* 0x002fe4000fffe0ff */
[----:B------:R-:W-:-:S07]  /*50f80*/  UIADD3 UR75, UPT, UPT, UR5, 0x80, URZ ;  /* 0x00000080054b7890 */ /* 0x000fce000fffe0ff */
[----:B------:R-:W-:Y:S02]  /*50f90*/  UTCHMMA gdesc[UR32], gdesc[UR16], tmem[UR74], tmem[UR6], idesc[UR7], UPT ;  /* 0x00ff0610200075ea */ /* 0x000fe4000b80004a */
[----:B------:R-:W-:Y:S01]  /*50fa0*/  UTCHMMA gdesc[UR34], gdesc[UR18], tmem[UR75], tmem[UR6], idesc[UR7], UPT ;  /* 0x00ff0612220075ea */ /* 0x000fe2000b80004b */
[----:B------:R1:W-:Y:S01]  /*50fb0*/  UTCHMMA gdesc[UR36], gdesc[UR20], tmem[UR74], tmem[UR6], idesc[UR7], UPT ;  /* 0x00ff0614240075ea */ /* 0x0003e2000b80004a */
[----:B------:R3:W-:Y:S01]  /*50fc0*/  UTCHMMA gdesc[UR38], gdesc[UR22], tmem[UR75], tmem[UR6], idesc[UR7], UPT ;  /* 0x00ff0616260075ea */ /* 0x0007e2000b80004b */
[----:B-1----:R-:W-:Y:S01]  /*50fd0*/  UMOV UR74, 0x0 ;  /* 0x00000000004a7882 */ /* 0x002fe20000000000 */
[----:B---3--:R-:W-:Y:S02]  /*50fe0*/  UMOV UR75, 0x8208010 ;  /* 0x08208010004b7882 */ /* 0x008fe40000000000 */
[----:B------:R1:W-:Y:S02]  /*50ff0*/  UTCHMMA gdesc[UR40], gdesc[UR24], tmem[UR77], tmem[UR74], idesc[UR75], UPT ;  /* 0x00ff4a18280075ea */ /* 0x0003e4000b80004d */
[----:B-1----:R-:W-:-:S02]  /*51000*/  UIADD3 UR74, UPT, UPT, UR5, 0x100, URZ ;  /* 0x00000100054a7890 */ /* 0x002fc4000fffe0ff */
[----:B------:R-:W-:Y:S02]  /*51010*/  UIADD3 UR75, UPT, UPT, UR5, 0x100, URZ ;  /* 0x00000100054b7890 */ /* 0x000fe4000fffe0ff */
[----:B------:R-:W-:-:S05]  /*51020*/  UIADD3 UR77, UPT, UPT, UR5, 0x100, URZ ;  /* 0x00000100054d7890 */ /* 0x000fca000fffe0ff */
        /* <DEDUP_REMOVED lines=11> */
[----:B------:R1:W-:Y:S01]  /*510e0*/  UTCHMMA gdesc[UR54], gdesc[UR22], tmem[UR75], tmem[UR6], idesc[UR7], UPT ;  /* 0x00ff0616360075ea */ /* 0x0003e2000b80004b */
[----:B------:R3:W-:Y:S01]  /*510f0*/  UTCHMMA gdesc[UR56], gdesc[UR24], tmem[UR74], tmem[UR6], idesc[UR7], UPT ;  /* 0x00ff0618380075ea */ /* 0x0007e2000b80004a */
[----:B-1----:R-:W-:Y:S01]  /*51100*/  UIADD3 UR75, UPT, UPT, UR5, 0x180, URZ ;  /* 0x00000180054b7890 */ /* 0x002fe2000fffe0ff */
[----:B---3--:R-:W-:-:S08]  /*51110*/  UMOV UR74, 0x0 ;  /* 0x00000000004a7882 */ /* 0x008fd00000000000 */
[----:B------:R1:W-:Y:S02]  /*51120*/  UTCHMMA gdesc[UR58], gdesc[UR12], tmem[UR75], tmem[UR6], idesc[UR7], UPT ;  /* 0x00ff060c3a0075ea */ /* 0x0003e4000b80004b */
[----:B-1----:R-:W-:Y:S02]  /*51130*/  UMOV UR75, 0x8208010 ;  /* 0x08208010004b7882 */ /* 0x002fe40000000000 */
        /* <DEDUP_REMOVED lines=10> */
[----:B-1----:R-:W-:-:S09]  /*511e0*/  UIADD3 UR74, UPT, UPT, UR5, 0x180, URZ ;  /* 0x00000180054a7890 */ /* 0x002fd2000fffe0ff */
[----:B------:R1:W-:Y:S02]  /*511f0*/  UTCHMMA gdesc[UR72], gdesc[UR24], tmem[UR74], tmem[UR6], idesc[UR7], UPT ;  /* 0x00ff0618480075ea */ /* 0x0003e4000b80004a */
[----:B-1----:R-:W-:Y:S01]  /*51200*/  R2UR.FILL UR6, R2 ;  /* 0x00000000020672ca */ /* 0x002fe200004e0000 */
[----:B------:R-:W-:Y:S01]  /*51210*/  IMAD.U32 R2, RZ, RZ, UR4 ;  /* 0x00000004ff027e24 */ /* 0x000fe2000f8e00ff */
[----:B------:R-:W-:-:S04]  /*51220*/  R2UR.FILL UR7, R0 ;  /* 0x00000000000772ca */ /* 0x000fc800004e0000 */
[----:B------:R-:W-:Y:S02]  /*51230*/  @P1 MOV R0, R2 ;  /* 0x0000000200001202 */ /* 0x000fe40000000f00 */
[----:B------:R0:W5:Y:S02]  /*51240*/  LDL.LU.64 R2, [R1+0x2110] ;  /* 0x0021100001027983 */ /* 0x0001640000300a00 */
[----:B------:R-:W-:Y:S02]  /*51250*/  @P1 R2UR UR74, R0 ;  /* 0x00000000004a12ca */ /* 0x000fe400000e0000 */
[----:B------:R0:W5:Y:S11]  /*51260*/  LDL.LU R0, [R1+0x2108] ;  /* 0x0021080001007983 */ /* 0x0001760000300800 */
[----:B------:R0:W-:Y:S01]  /*51270*/  UTCBAR [UR74], URZ ;  /* 0x000000ff4a0073e9 */ /* 0x0001e200080000ff */
[----:B------:R-:W-:Y:S01]  /*51280*/  NOP ;  /* 0x0000000000007918 */ /* 0x000fe20000000000 */
.L_x_9:
[----:B-----5:R1:W-:Y:S04]  /*51290*/  STL [R1+0x2118], R5 ;  /* 0x0021180501007387 */ /* 0x0203e80000100800 */
[----:B-1----:R-:W3:Y:S04]  /*512a0*/  LDL R5, [R1+0x2100] ;  /* 0x0021000001057983 */ /* 0x002ee80000100800 */
[----:B------:R1:W-:Y:S04]  /*512b0*/  STL [R1+0x2114], R4 ;  /* 0x0021140401007387 */ /* 0x0003e80000100800 */
[----:B-1----:R-:W3:Y:S04]  /*512c0*/  LDL R4, [R1+0x56c] ;  /* 0x00056c0001047983 */ /* 0x002ee80000100800 */
[----:B------:R1:W-:Y:S04]  /*512d0*/  STL [R1+0x2110], R3 ;  /* 0x0021100301007387 */ /* 0x0003e80000100800 */
[----:B-1----:R-:W4:Y:S04]  /*512e0*/  LDL.LU R3, [R1+0x1ad8] ;  /* 0x001ad80001037983 */ /* 0x002f280000300800 */
[----:B------:R1:W-:Y:S04]  /*512f0*/  STL [R1+0x210c], R2 ;  /* 0x00210c0201007387 */ /* 0x0003e80000100800 */
[----:B-12---:R-:W2:Y:S04]  /*51300*/  LDL.LU R2, [R1+0x1ad4] ;  /* 0x001ad40001027983 */ /* 0x006ea80000300800 */
[----:B------:R1:W-:Y:S01]  /*51310*/  STL [R1+0x2108], R0 ;  /* 0x0021080001007387 */ /* 0x0003e20000100800 */
[----:B---3--:R-:W-:-:S03]  /*51320*/  ISETP.NE.U32.AND P3, PT, R4, R5, PT ;  /* 0x000000050400720c */ /* 0x008fc60003f65070 */
[----:B------:R3:W5:Y:S04]  /*51330*/  LDL.LU R5, [R1+0x2118] ;  /* 0x0021180001057983 */ /* 0x0007680000300800 */
[----:B------:R3:W5:Y:S04]  /*51340*/  LDL.LU R4, [R1+0x2114] ;  /* 0x0021140001047983 */ /* 0x0007680000300800 */
[----:B----4-:R4:W-:Y:S01]  /*51350*/  STL [R1+0xeac], R3 ;  /* 0x000eac0301007387 */ /* 0x0109e20000100800 */
[----:B--2---:R-:W-:-:S05]  /*51360*/  VIADD R2, R2, 0x1 ;  /* 0x0000000102027836 */ /* 0x004fca0000000000 */
[----:B------:R-:W-:-:S04]  /*51370*/  ISETP.GT.AND P1, PT, R2, 0x1, PT ;  /* 0x000000010200780c */ /* 0x000fc80003f24270 */
[----:B-1----:R-:W-:Y:S02]  /*51380*/  SEL R0, RZ, 0x1, !P1 ;  /* 0x00000001ff007807 */ /* 0x002fe40004800000 */
[----:B------:R-:W-:Y:S02]  /*51390*/  SEL R2, R2, RZ, !P1 ;  /* 0x000000ff02027207 */ /* 0x000fe40004800000 */
[----:B------:R-:W-:Y:S02]  /*513a0*/  LOP3.LUT R0, R3, R0, RZ, 0x3c, !PT ;  /* 0x0000000003007212 */ /* 0x000fe400078e3cff */
[----:B----4-:R3:W5:Y:S04]  /*513b0*/  LDL.LU R3, [R1+0x2110] ;  /* 0x0021100001037983 */ /* 0x0107680000300800 */
[----:B------:R1:W-:Y:S04]  /*513c0*/  STL [R1+0x1ad4], R2 ;  /* 0x001ad40201007387 */ /* 0x0003e80000100800 */
[----:B-1----:R3:W5:Y:S04]  /*513d0*/  LDL.LU R2, [R1+0x210c] ;  /* 0x00210c0001027983 */ /* 0x0027680000300800 */
[----:B------:R1:W-:Y:S04]  /*513e0*/  STL [R1+0x1ad8], R0 ;  /* 0x001ad80001007387 */ /* 0x0003e80000100800 */
[----:B-1----:R3:W5:Y:S01]  /*513f0*/  LDL.LU R0, [R1+0x2108] ;  /* 0x0021080001007983 */ /* 0x0027620000300800 */
[----:B------:R-:W-:Y:S05]  /*51400*/  @P3 BRA `(.L_x_10) ;  /* 0xfffffcf800e03947 */ /* 0x000fea000383ffff */
.L_x_7:
[----:B------:R-:W4:Y:S02]  /*51410*/  LDC R93, c[0x0][0x3a0] ;  /* 0x0000e800ff5d7b82 */ /* 0x000f240000000800 */
[----:B----4-:R-:W-:-:S05]  /*51420*/  VIADD R93, R93, 0x7f ;  /* 0x0000007f5d5d7836 */ /* 0x010fca0000000000 */
[----:B------:R-:W-:-:S13]  /*51430*/  ISETP.GE.AND P0, PT, R93, 0x80, PT ;  /* 0x000000805d00780c */ /* 0x000fda0003f06270 */
[----:B------:R-:W-:Y:S05]  /*51440*/  @!P0 BRA `(.L_x_11) ;  /* 0x0000000000108947 */ /* 0x000fea0003800000 */
[----:B------:R-:W4:Y:S02]  /*51450*/  LDL.LU R93, [R1+0xeac] ;  /* 0x000eac00015d7983 */ /* 0x000f240000300800 */
[----:B----45:R-:W-:-:S04]  /*51460*/  IMAD.U32 R0, R93, -0x80000000, RZ ;  /* 0x800000005d007824 */ /* 0x030fc800078e00ff */
[----:B------:R-:W4:Y:S02]  /*51470*/  SYNCS.PHASECHK.TRANS64.TRYWAIT P0, [UR4], R0 ;  /* 0x00000000ff0075a7 */ /* 0x000f240008001104 */
[----:B----4-:R-:W-:Y:S05]  /*51480*/  @!P0 BRA `(.L_x_12) ;  /* 0x0000012c00788947 */ /* 0x010fea0003800000 */
.L_x_11:
[----:B-----5:R-:W4:Y:S04]  /*51490*/  LDL.LU R2, [R1+0x2104] ;  /* 0x0021040001027983 */ /* 0x020f280000300800 */
        /* <DEDUP_REMOVED lines=36> */
[----:B------:R-:W-:Y:S06]  /*516e0*/  BAR.SYNC.DEFER_BLOCKING 0x0 ;  /* 0x0000000000007b1d */ /* 0x000fec0000010000 */
[----:B------:R-:W-:Y:S04]  /*516f0*/  STL [R1+0x22bc], R93 ;  /* 0x0022bc5d01007387 */ /* 0x000fe80000100800 */
[----:B------:R-:W-:Y:S04]  /*51700*/  STL [R1+0x22a8], R91 ;  /* 0x0022a85b01007387 */ /* 0x000fe80000100800 */
[----:B------:R-:W-:Y:S04]  /*51710*/  STL [R1+0x22a0], R89 ;  /* 0x0022a05901007387 */ /* 0x000fe80000100800 */
[----:B------:R-:W-:Y:S04]  /*51720*/  STL [R1+0x2298], R87 ;  /* 0x0022985701007387 */ /* 0x000fe80000100800 */
[----:B------:R-:W-:Y:S01]  /*51730*/  STL [R1+0x2290], R86 ;  /* 0x0022905601007387 */ /* 0x000fe20000100800 */
[----:B------:R-:W0:Y:S03]  /*51740*/  @!P2 SYNCS.CCTL.IV [UR76+0x50000] ;  /* 0x05000000ff00a9b1 */ /* 0x000e26000800004c */
        /* <DEDUP_REMOVED lines=19> */
[----:B------:R1:W-:Y:S01]  /*51880*/  STL [R1+0x21cc], R68 ;  /* 0x0021cc4401007387 */ /* 0x0003e20000100800 */
[----:B0-----:R-:W-:Y:S06]  /*51890*/  BAR.SYNC.DEFER_BLOCKING 0x0 ;  /* 0x0000000000007b1d */ /* 0x001fec0000010000 */
[----:B------:R-:W0:Y:S01]  /*518a0*/  @!P2 SYNCS.CCTL.IV [UR76+0x50008] ;  /* 0x05000800ff00a9b1 */ /* 0x000e22000800004c */
[----:B----4-:R-:W-:-:S13]  /*518b0*/  R2UR UR4, R2 ;  /* 0x00000000020472ca */ /* 0x010fda00000e0000 */
[----:B-1----:R-:W1:Y:S02]  /*518c0*/  LDTM.x64 R24, tmem[UR4] ;  /* 0x00000004001879ee */ /* 0x002e640008340000 */
[----:B-1----:R-:W-:Y:S01]  /*518d0*/  STL.64 [R1+0x200], R24 ;  /* 0x0002001801007387 */ /* 0x002fe20000100a00 */
        /* <DEDUP_REMOVED lines=8> */
[----:B------:R1:W-:Y:S04]  /*51960*/  STL.64 [R1+0x240], R40 ;  /* 0x0002402801007387 */ /* 0x0003e80000100a00 */
[----:B------:R-:W-:Y:S04]  /*51970*/  STL.64 [R1+0x248], R42 ;  /* 0x0002482a01007387 */ /* 0x000fe80000100a00 */
[----:B------:R-:W-:Y:S04]  /*51980*/  STL.64 [R1+0x250], R44 ;  /* 0x0002502c01007387 */ /* 0x000fe80000100a00 */
[----:B------:R-:W-:Y:S01]  /*51990*/  STL.64 [R1+0x258], R46 ;  /* 0x0002582e01007387 */ /* 0x000fe20000100a00 */
[----:B-1----:R-:W-:-:S03]  /*519a0*/  IMAD.MOV.U32 R40, RZ, RZ, R81 ;  /* 0x000000ffff287224 */ /* 0x002fc600078e0051 */
[----:B------:R-:W-:Y:S04]  /*519b0*/  STL.64 [R1+0x260], R48 ;  /* 0x0002603001007387 */ /* 0x000fe80000100a00 */
[----:B------:R-:W-:Y:S04]  /*519c0*/  STL.64 [R1+0x268], R50 ;  /* 0x0002683201007387 */ /* 0x000fe80000100a00 */
[----:B------:R-:W-:Y:S04]  /*519d0*/  STL.64 [R1+0x270], R52 ;  /* 0x0002703401007387 */ /* 0x000fe80000100a00 */
[----:B------:R-:W-:Y:S04]  /*519e0*/  STL.64 [R1+0x278], R54 ;  /* 0x0002783601007387 */ /* 0x000fe80000100a00 */
[----:B------:R-:W-:Y:S04]  /*519f0*/  STL.64 [R1+0x280], R56 ;  /* 0x0002803801007387 */ /* 0x000fe80000100a00 */
[----:B------:R1:W-:Y:S04]  /*51a00*/  STL.64 [R1+0x288], R58 ;  /* 0x0002883a01007387 */ /* 0x0003e80000100a00 */
[----:B------:R4:W-:Y:S04]  /*51a10*/  STL.64 [R1+0x290], R60 ;  /* 0x0002903c01007387 */ /* 0x0009e80000100a00 */
        /* <DEDUP_REMOVED lines=12> */
[----:B------:R3:W-:Y:S04]  /*51ae0*/  STL.64 [R1+0x2f8], R86 ;  /* 0x0002f85601007387 */ /* 0x0007e80000100a00 */
[----:B-1----:R-:W3:Y:S04]  /*51af0*/  LDL.LU R58, [R1+0x2e0] ;  /* 0x0002e000013a7983 */ /* 0x002ee80000300800 */
        /* <DEDUP_REMOVED lines=11> */
[----:B--2---:R-:W2:Y:S04]  /*51bb0*/  LDL.LU R77, [R1+0x2b0] ;  /* 0x0002b000014d7983 */ /* 0x004ea80000300800 */
        /* <DEDUP_REMOVED lines=27> */
[----:B---3--:R-:W3:Y:S04]  /*51d70*/  LDL.LU R87, [R1+0x208] ;  /* 0x0002080001577983 */ /* 0x008ee80000300800 */
[----:B------:R-:W3:Y:S04]  /*51d80*/  LDL.LU R86, [R1+0x204] ;  /* 0x0002040001567983 */ /* 0x000ee80000300800 */
[----:B--2---:R-:W-:Y:S04]  /*51d90*/  STL [R1+0x240c], R77 ;  /* 0x00240c4d01007387 */ /* 0x004fe80000100800 */
        /* <DEDUP_REMOVED lines=36> */
[----:B------:R-:W-:Y:S04]  /*51fe0*/  STL [R1+0x22dc], R0 ;  /* 0x0022dc0001007387 */ /* 0x000fe80000100800 */
[----:B------:R-:W-:Y:S01]  /*51ff0*/  STL [R1+0x22c4], R93 ;  /* 0x0022c45d01007387 */ /* 0x000fe20000100800 */
[----:B-1----:R-:W1:Y:S03]  /*52000*/  LDTM.x64 R4, tmem[UR4+0x40] ;  /* 0x00004004000479ee */ /* 0x002e660008340000 */
[----:B------:R-:W-:Y:S04]  /*52010*/  STL [R1+0x22b4], R91 ;  /* 0x0022b45b01007387 */ /* 0x000fe80000100800 */
[----:B------:R-:W-:Y:S04]  /*52020*/  STL [R1+0x22ac], R89 ;  /* 0x0022ac5901007387 */ /* 0x000fe80000100800 */
[----:B---3--:R-:W-:Y:S04]  /*52030*/  STL [R1+0x22a4], R87 ;  /* 0x0022a45701007387 */ /* 0x008fe80000100800 */
[----:B------:R-:W-:Y:S04]  /*52040*/  STL [R1+0x229c], R86 ;  /* 0x00229c5601007387 */ /* 0x000fe80000100800 */
[----:B-1----:R-:W-:Y:S01]  /*52050*/  STL [R1+0x14c], R23 ;  /* 0x00014c1701007387 */ /* 0x002fe20000100800 */
[----:B------:R-:W-:-:S02]  /*52060*/  IMAD.MOV.U32 R88, RZ, RZ, R20 ;  /* 0x000000ffff587224 */ /* 0x000fc400078e0014 */
[----:B------:R-:W-:Y:S01]  /*52070*/  IMAD.MOV.U32 R83, RZ, RZ, R17 ;  /* 0x000000ffff537224 */ /* 0x000fe200078e0011 */
[----:B------:R-:W-:Y:S01]  /*52080*/  STL [R1+0x154], R25 ;  /* 0x0001541901007387 */ /* 0x000fe20000100800 */
[----:B------:R-:W-:Y:S02]  /*52090*/  IMAD.MOV.U32 R80, RZ, RZ, R14 ;  /* 0x000000ffff507224 */ /* 0x000fe400078e000e */
[----:B------:R-:W-:Y:S01]  /*520a0*/  IMAD.MOV.U32 R75, RZ, RZ, R11 ;  /* 0x000000ffff4b7224 */ /* 0x000fe200078e000b */
[----:B------:R-:W-:Y:S01]  /*520b0*/  STL.64 [R1+0x158], R26 ;  /* 0x0001581a01007387 */ /* 0x000fe20000100a00 */
[----:B------:R-:W-:Y:S02]  /*520c0*/  IMAD.MOV.U32 R72, RZ, RZ, R8 ;  /* 0x000000ffff487224 */ /* 0x000fe400078e0008 */
[----:B------:R-:W-:Y:S01]  /*520d0*/  IMAD.MOV.U32 R69, RZ, RZ, R5 ;  /* 0x000000ffff457224 */ /* 0x000fe200078e0005 */
[----:B------:R-:W-:Y:S01]  /*520e0*/  STL.64 [R1+0x160], R28 ;  /* 0x0001601c01007387 */ /* 0x000fe20000100a00 */
        /* <DEDUP_REMOVED lines=11> */
[----:B------:R-:W-:Y:S01]  /*521a0*/  STL.64 [R1+0x180], R36 ;  /* 0x0001802401007387 */ /* 0x000fe20000100a00 */
        /* <DEDUP_REMOVED lines=22> */
[----:B-1----:R-:W2:Y:S04]  /*52310*/  LDL.LU R65, [R1+0x24c8] ;  /* 0x0024c80001417983 */ /* 0x002ea80000300800 */
[----:B------:R-:W3:Y:S04]  /*52320*/  LDL.LU R62, [R1+0x24c4] ;  /* 0x0024c400013e7983 */ /* 0x000ee80000300800 */
        /* <DEDUP_REMOVED lines=50> */
[----:B--2---:R-:W-:Y:S04]  /*52650*/  STL [R1+0x2468], R65 ;  /* 0x0024684101007387 */ /* 0x004fe80000100800 */
[----:B---3--:R-:W-:Y:S04]  /*52660*/  STL [R1+0x2464], R62 ;  /* 0x0024643e01007387 */ /* 0x008fe80000100800 */
[----:B----4-:R-:W-:Y:S04]  /*52670*/  STL [R1+0x2460], R61 ;  /* 0x0024603d01007387 */ /* 0x010fe80000100800 */
        /* <DEDUP_REMOVED lines=15> */
[----:B------:R1:W-:Y:S04]  /*52770*/  STL [R1+0x2410], R20 ;  /* 0x0024101401007387 */ /* 0x0003e80000100800 */
[----:B------:R-:W-:Y:S04]  /*52780*/  STL [R1+0x2280], R84 ;  /* 0x0022805401007387 */ /* 0x000fe80000100800 */
[----:B------:R-:W-:Y:S01]  /*52790*/  STL [R1+0x227c], R85 ;  /* 0x00227c5501007387 */ /* 0x000fe20000100800 */
[----:B-1----:R-:W1:Y:S03]  /*527a0*/  LDTM.x64 R20, tmem[UR4+0x80] ;  /* 0x00008004001479ee */ /* 0x002e660008340000 */
[----:B------:R-:W-:Y:S04]  /*527b0*/  STL [R1+0x22f4], R85 ;  /* 0x0022f45501007387 */ /* 0x000fe80000100800 */
[----:B------:R-:W-:Y:S04]  /*527c0*/  STL [R1+0x2278], R88 ;  /* 0x0022785801007387 */ /* 0x000fe80000100800 */
[----:B------:R-:W-:Y:S04]  /*527d0*/  STL [R1+0x22fc], R88 ;  /* 0x0022fc5801007387 */ /* 0x000fe80000100800 */
[----:B------:R-:W-:Y:S04]  /*527e0*/  STL [R1+0x2274], R90 ;  /* 0x0022745a01007387 */ /* 0x000fe80000100800 */
[----:B------:R-:W-:Y:S04]  /*527f0*/  STL [R1+0x2300], R90 ;  /* 0x0023005a01007387 */ /* 0x000fe80000100800 */
[----:B------:R-:W-:Y:S01]  /*52800*/  STL [R1+0x2270], R92 ;  /* 0x0022705c01007387 */ /* 0x000fe20000100800 */
[----:B-1----:R-:W-:-:S03]  /*52810*/  IMAD.MOV.U32 R19, RZ, RZ, R82 ;  /* 0x000000ffff137224 */ /* 0x002fc600078e0052 */
[----:B------:R-:W-:Y:S01]  /*52820*/  STL [R1+0x2308], R92 ;  /* 0x0023085c01007387 */ /* 0x000fe20000100800 */
[----:B------:R-:W-:-:S03]  /*52830*/  IMAD.MOV.U32 R13, RZ, RZ, R83 ;  /* 0x000000ffff0d7224 */ /* 0x000fc600078e0053 */
[----:B------:R-:W-:Y:S04]  /*52840*/  STL [R1+0x226c], R2 ;  /* 0x00226c0201007387 */ /* 0x000fe80000100800 */
[----:B------:R-:W-:Y:S04]  /*52850*/  STL [R1+0x230c], R2 ;  /* 0x00230c0201007387 */ /* 0x000fe80000100800 */
[----:B------:R-:W-:Y:S04]  /*52860*/  STL [R1+0x2268], R3 ;  /* 0x0022680301007387 */ /* 0x000fe80000100800 */
[----:B------:R-:W-:Y:S04]  /*52870*/  STL [R1+0x2314], R3 ;  /* 0x0023140301007387 */ /* 0x000fe80000100800 */
[----:B------:R-:W-:Y:S04]  /*52880*/  STL.64 [R1], R20 ;  /* 0x0000001401007387 */ /* 0x000fe80000100a00 */
        /* <DEDUP_REMOVED lines=29> */
[----:B------:R2:W-:Y:S04]  /*52a60*/  STL.64 [R1+0xe8], R78 ;  /* 0x0000e84e01007387 */ /* 0x0005e80000100a00 */
[----:B------:R3:W-:Y:S04]  /*52a70*/  STL [R1+0xf0], R80 ;  /* 0x0000f05001007387 */ /* 0x0007e80000100800 */
[----:B------:R4:W3:Y:S04]  /*52a80*/  LDL.LU R82, [R1+0x2470] ;  /* 0x0024700001527983 */ /* 0x0008e80000300800 */
[----:B-1----:R-:W3:Y:S04]  /*52a90*/  LDL.LU R76, [R1+0x246c] ;  /* 0x00246c00014c7983 */ /* 0x002ee80000300800 */
[----:B------:R-:W3:Y:S04]  /*52aa0*/  LDL.LU R65, [R1+0x2468] ;  /* 0x0024680001417983 */ /* 0x000ee80000300800 */
        /* <DEDUP_REMOVED lines=8> */
[----:B------:R-:W4:Y:S04]  /*52b30*/  LDL.LU.64 R42, [R1+0x2440] ;  /* 0x00244000012a7983 */ /* 0x000f280000300a00 */
        /* <DEDUP_REMOVED lines=66> */
[----:B---3--:R-:W3:Y:S04]  /*52f60*/  LDL.LU R80, [R1+0x4] ;  /* 0x0000040001507983 */ /* 0x008ee80000300800 */
[----:B------:R1:W2:Y:S04]  /*52f70*/  LDL.LU R67, [R1+0x2400] ;  /* 0x0024000001437983 */ /* 0x0002a80000300800 */
[----:B------:R-:W3:Y:S04]  /*52f80*/  LDL.LU R81, [R1] ;  /* 0x0000000001517983 */ /* 0x000ee80000300800 */
[----:B------:R-:W3:Y:S04]  /*52f90*/  LDL.LU R10, [R1+0x23fc] ;  /* 0x0023fc00010a7983 */ /* 0x000ee80000300800 */
[----:B----4-:R-:W-:Y:S04]  /*52fa0*/  STL [R1+0x2344], R73 ;  /* 0x0023444901007387 */ /* 0x010fe80000100800 */
[----:B------:R-:W-:Y:S04]  /*52fb0*/  STL [R1+0x2340], R71 ;  /* 0x0023404701007387 */ /* 0x000fe80000100800 */
[----:B------:R-:W-:Y:S04]  /*52fc0*/  STL [R1+0x2338], R84 ;  /* 0x0023385401007387 */ /* 0x000fe80000100800 */
[----:B------:R-:W-:Y:S04]  /*52fd0*/  STL [R1+0x2334], R70 ;  /* 0x0023344601007387 */ /* 0x000fe80000100800 */
[----:B------:R-:W-:Y:S04]  /*52fe0*/  STL [R1+0x232c], R68 ;  /* 0x00232c4401007387 */ /* 0x000fe80000100800 */
[----:B------:R-:W-:Y:S04]  /*52ff0*/  STL [R1+0x2328], R85 ;  /* 0x0023285501007387 */ /* 0x000fe80000100800 */
[----:B------:R-:W-:Y:S04]  /*53000*/  STL [R1+0x2320], R90 ;  /* 0x0023205a01007387 */ /* 0x000fe80000100800 */
[----:B------:R-:W-:Y:S01]  /*53010*/  STL [R1+0x2318], R2 ;  /* 0x0023180201007387 */ /* 0x000fe20000100800 */
[----:B--2---:R-:W-:-:S03]  /*53020*/  F2FP.F16.F32.PACK_AB R67, R13, R16 ;  /* 0x000000100d43723e */ /* 0x004fc600000000ff */
[----:B------:R-:W2:Y:S04]  /*53030*/  LDL.LU R13, [R1+0x23f8] ;  /* 0x0023f800010d7983 */ /* 0x000ea80000300800 */
[----:B------:R-:W4:Y:S04]  /*53040*/  LDL.LU R16, [R1+0x23f4] ;  /* 0x0023f40001107983 */ /* 0x000f280000300800 */
[----:B------:R0:W-:Y:S04]  /*53050*/  STL [R1+0x328], R67 ;  /* 0x0003284301007387 */ /* 0x0001e80000100800 */
[----:B0-----:R1:W2:Y:S02]  /*53060*/  LDL.LU R67, [R1+0x23f0] ;  /* 0x0023f00001437983 */ /* 0x0012a40000300800 */
[----:B--2---:R-:W-:-:S02]  /*53070*/  F2FP.F16.F32.PACK_AB R67, R19, R25 ;  /* 0x000000191343723e */ /* 0x004fc400000000ff */
[----:B------:R-:W2:Y:S04]  /*53080*/  LDL.LU R19, [R1+0x23ec] ;  /* 0x0023ec0001137983 */ /* 0x000ea80000300800 */
[----:B------:R-:W2:Y:S04]  /*53090*/  LDL.LU R25, [R1+0x23e8] ;  /* 0x0023e80001197983 */ /* 0x000ea80000300800 */
        /* <DEDUP_REMOVED lines=19> */
[----:B------:R1:W2:Y:S04]  /*531d0*/  LDL.LU R22, [R1+0x23b8] ;  /* 0x0023b80001167983 */ /* 0x0002a80000300800 */
[----:B------:R0:W-:Y:S04]  /*531e0*/  STL [R1+0x300], R67 ;  /* 0x0003004301007387 */ /* 0x0001e80000100800 */
[----:B0-----:R1:W2:Y:S02]  /*531f0*/  LDL.LU R67, [R1+0x23b4] ;  /* 0x0023b40001437983 */ /* 0x0012a40000300800 */
[----:B--2---:R-:W-:-:S02]  /*53200*/  F2FP.F16.F32.PACK_AB R67, R31, R40 ;  /* 0x000000281f43723e */ /* 0x004fc400000000ff */
[----:B------:R1:W2:Y:S04]  /*53210*/  LDL.LU R31, [R1+0x23b0] ;  /* 0x0023b000011f7983 */ /* 0x0002a80000300800 */
[----:B------:R1:W2:Y:S04]  /*53220*/  LDL.LU R40, [R1+0x23ac] ;  /* 0x0023ac0001287983 */ /* 0x0002a80000300800 */
[----:B------:R0:W-:Y:S04]  /*53230*/  STL [R1+0x2f8], R67 ;  /* 0x0002f84301007387 */ /* 0x0001e80000100800 */
[----:B0-----:R1:W2:Y:S02]  /*53240*/  LDL.LU R67, [R1+0x23a8] ;  /* 0x0023a80001437983 */ /* 0x0012a40000300800 */
[----:B--2---:R-:W-:-:S02]  /*53250*/  F2FP.F16.F32.PACK_AB R67, R49, R58 ;  /* 0x0000003a3143723e */ /* 0x004fc400000000ff */
[----:B------:R1:W2:Y:S04]  /*53260*/  LDL.LU R49, [R1+0x23a4] ;  /* 0x0023a40001317983 */ /* 0x0002a80000300800 */
[----:B------:R1:W3:Y:S04]  /*53270*/  LDL.LU R58, [R1+0x23a0] ;  /* 0x0023a000013a7983 */ /* 0x0002e80000300800 */
[----:B------:R0:W-:Y:S01]  /*53280*/  STL [R1+0x2f0], R67 ;  /* 0x0002f04301007387 */ /* 0x0001e20000100800 */
[----:B------:R-:W-:-:S03]  /*53290*/  F2FP.F16.F32.PACK_AB R40, R46, R43 ;  /* 0x0000002b2e28723e */ /* 0x000fc600000000ff */
[----:B0-----:R1:W4:Y:S01]  /*532a0*/  LDL.LU R67, [R1+0x239c] ;  /* 0x00239c0001437983 */ /* 0x0013220000300800 */
[----:B--2---:R-:W-:Y:S02]  /*532b0*/  F2FP.F16.F32.PACK_AB R49, R55, R52 ;  /* 0x000000343731723e */ /* 0x004fe400000000ff */
[----:B---3--:R-:W-:Y:S02]  /*532c0*/  F2FP.F16.F32.PACK_AB R58, R64, R61 ;  /* 0x0000003d403a723e */ /* 0x008fe400000000ff */
[----:B------:R1:W2:Y:S04]  /*532d0*/  LDL.LU R64, [R1+0x2398] ;  /* 0x0023980001407983 */ /* 0x0002a80000300800 */
[----:B------:R1:W3:Y:S04]  /*532e0*/  LDL.LU R61, [R1+0x2394] ;  /* 0x00239400013d7983 */ /* 0x0002e80000300800 */
[----:B------:R0:W-:Y:S04]  /*532f0*/  STL [R1+0x2e8], R58 ;  /* 0x0002e83a01007387 */ /* 0x0001e80000100800 */
[----:B0-----:R1:W3:Y:S04]  /*53300*/  LDL.LU R58, [R1+0x2390] ;  /* 0x00239000013a7983 */ /* 0x0012e80000300800 */
[----:B------:R1:W3:Y:S04]  /*53310*/  LDL.LU R55, [R1+0x238c] ;  /* 0x00238c0001377983 */ /* 0x0002e80000300800 */
[----:B------:R1:W3:Y:S04]  /*53320*/  LDL.LU R52, [R1+0x2388] ;  /* 0x0023880001347983 */ /* 0x0002e80000300800 */
[----:B------:R0:W-:Y:S04]  /*53330*/  STL [R1+0x2e0], R49 ;  /* 0x0002e03101007387 */ /* 0x0001e80000100800 */
[----:B0-----:R1:W3:Y:S04]  /*53340*/  LDL.LU R49, [R1+0x2384] ;  /* 0x0023840001317983 */ /* 0x0012e80000300800 */
[----:B------:R1:W3:Y:S04]  /*53350*/  LDL.LU R46, [R1+0x2380] ;  /* 0x00238000012e7983 */ /* 0x0002e80000300800 */
[----:B------:R1:W3:Y:S01]  /*53360*/  LDL.LU R43, [R1+0x237c] ;  /* 0x00237c00012b7983 */ /* 0x0002e20000300800 */
[----:B------:R-:W-:-:S03]  /*53370*/  F2FP.F16.F32.PACK_AB R31, R37, R34 ;  /* 0x00000022251f723e */ /* 0x000fc600000000ff */
[----:B------:R0:W-:Y:S01]  /*53380*/  STL [R1+0x2d8], R40 ;  /* 0x0002d82801007387 */ /* 0x0001e20000100800 */
[----:B------:R-:W-:Y:S02]  /*53390*/  F2FP.F16.F32.PACK_AB R22, R28, R25 ;  /* 0x000000191c16723e */ /* 0x000fe400000000ff */
[----:B------:R-:W-:Y:S01]  /*533a0*/  F2FP.F16.F32.PACK_AB R90, R92, R19 ;  /* 0x000000135c5a723e */ /* 0x000fe200000000ff */
[----:B0-----:R1:W3:Y:S04]  /*533b0*/  LDL.LU R40, [R1+0x2378] ;  /* 0x0023780001287983 */ /* 0x0012e80000300800 */
[----:B------:R1:W3:Y:S04]  /*533c0*/  LDL.LU R37, [R1+0x2374] ;  /* 0x0023740001257983 */ /* 0x0002e80000300800 */
[----:B------:R1:W3:Y:S04]  /*533d0*/  LDL.LU R34, [R1+0x2370] ;  /* 0x0023700001227983 */ /* 0x0002e80000300800 */
[----:B------:R0:W-:Y:S01]  /*533e0*/  STL [R1+0x2d0], R31 ;  /* 0x0002d01f01007387 */ /* 0x0001e20000100800 */
[----:B----4-:R-:W-:-:S02]  /*533f0*/  F2FP.F16.F32.PACK_AB R85, R91, R16 ;  /* 0x000000105b55723e */ /* 0x010fc400000000ff */
[----:B------:R-:W-:Y:S01]  /*53400*/  F2FP.F16.F32.PACK_AB R84, R88, R13 ;  /* 0x0000000d5854723e */ /* 0x000fe200000000ff */
[----:B0-----:R1:W4:Y:S04]  /*53410*/  LDL.LU R31, [R1+0x236c] ;  /* 0x00236c00011f7983 */ /* 0x0013280000300800 */
[----:B------:R1:W4:Y:S04]  /*53420*/  LDL.LU R28, [R1+0x2368] ;  /* 0x00236800011c7983 */ /* 0x0003280000300800 */
[----:B------:R1:W4:Y:S04]  /*53430*/  LDL.LU R25, [R1+0x2364] ;  /* 0x0023640001197983 */ /* 0x0003280000300800 */
[----:B------:R0:W-:Y:S01]  /*53440*/  STL [R1+0x2cc], R22 ;  /* 0x0002cc1601007387 */ /* 0x0001e20000100800 */
[----:B------:R-:W-:-:S02]  /*53450*/  F2FP.F16.F32.PACK_AB R73, R83, R10 ;  /* 0x0000000a5349723e */ /* 0x000fc400000000ff */
[----:B------:R-:W-:Y:S02]  /*53460*/  F2FP.F16.F32.PACK_AB R71, R75, R7 ;  /* 0x000000074b47723e */ /* 0x000fe400000000ff */
[----:B------:R-:W-:Y:S01]  /*53470*/  F2FP.F16.F32.PACK_AB R70, R74, R4 ;  /* 0x000000044a46723e */ /* 0x000fe200000000ff */
[----:B0-----:R1:W4:Y:S04]  /*53480*/  LDL.LU R22, [R1+0x2360] ;  /* 0x0023600001167983 */ /* 0x0013280000300800 */
[----:B------:R1:W4:Y:S04]  /*53490*/  LDL.LU R19, [R1+0x235c] ;  /* 0x00235c0001137983 */ /* 0x0003280000300800 */
[----:B------:R1:W4:Y:S04]  /*534a0*/  LDL.LU R16, [R1+0x2358] ;  /* 0x0023580001107983 */ /* 0x0003280000300800 */
[----:B------:R-:W-:Y:S04]  /*534b0*/  STL [R1+0x2c8], R90 ;  /* 0x0002c85a01007387 */ /* 0x000fe80000100800 */
[----:B------:R1:W4:Y:S01]  /*534c0*/  LDL.LU R13, [R1+0x2354] ;  /* 0x00235400010d7983 */ /* 0x0003220000300800 */
[----:B------:R-:W-:-:S03]  /*534d0*/  F2FP.F16.F32.PACK_AB R68, R72, R77 ;  /* 0x0000004d4844723e */ /* 0x000fc600000000ff */
[----:B------:R-:W-:Y:S01]  /*534e0*/  STL [R1+0x2c4], R85 ;  /* 0x0002c45501007387 */ /* 0x000fe20000100800 */
[----:B------:R-:W-:Y:S02]  /*534f0*/  F2FP.F16.F32.PACK_AB R67, R69, R76 ;  /* 0x0000004c4543723e */ /* 0x000fe400000000ff */
[----:B------:R-:W-:Y:S01]  /*53500*/  F2FP.F16.F32.PACK_AB R2, R3, R42 ;  /* 0x0000002a0302723e */ /* 0x000fe200000000ff */
[----:B------:R1:W4:Y:S01]  /*53510*/  LDL.LU R10, [R1+0x2350] ;  /* 0x00235000010a7983 */ /* 0x0003220000300800 */
[----:B------:R-:W0:Y:S03]  /*53520*/  LDC.64 R76, c[0x0][0x398] ;  /* 0x0000e600ff4c7b82 */ /* 0x000e260000000a00 */
[----:B------:R-:W-:Y:S04]  /*53530*/  STL [R1+0x2c0], R84 ;  /* 0x0002c05401007387 */ /* 0x000fe80000100800 */
[----:B------:R1:W4:Y:S04]  /*53540*/  LDL.LU R7, [R1+0x234c] ;  /* 0x00234c0001077983 */ /* 0x0003280000300800 */
[----:B------:R0:W-:Y:S04]  /*53550*/  STL [R1+0x2bc], R73 ;  /* 0x0002bc4901007387 */ /* 0x0001e80000100800 */
[----:B------:R1:W4:Y:S04]  /*53560*/  LDL.LU R4, [R1+0x2348] ;  /* 0x0023480001047983 */ /* 0x0003280000300800 */
[----:B------:R0:W-:Y:S04]  /*53570*/  STL [R1+0x2b8], R71 ;  /* 0x0002b84701007387 */ /* 0x0001e80000100800 */
[----:B------:R0:W-:Y:S04]  /*53580*/  STL [R1+0x2b4], R70 ;  /* 0x0002b44601007387 */ /* 0x0001e80000100800 */
[----:B------:R0:W-:Y:S04]  /*53590*/  STL [R1+0x2b0], R68 ;  /* 0x0002b04401007387 */ /* 0x0001e80000100800 */
[----:B------:R-:W-:Y:S01]  /*535a0*/  STL [R1+0x2ac], R67 ;  /* 0x0002ac4301007387 */ /* 0x000fe20000100800 */
[----:B--2---:R-:W-:-:S02]  /*535b0*/  F2FP.F16.F32.PACK_AB R64, R66, R65 ;  /* 0x000000414240723e */ /* 0x004fc400000000ff */
[----:B---3--:R-:W-:-:S03]  /*535c0*/  F2FP.F16.F32.PACK_AB R61, R63, R62 ;  /* 0x0000003e3f3d723e */ /* 0x008fc600000000ff */
[----:B------:R-:W-:Y:S04]  /*535d0*/  STL [R1+0x2a8], R64 ;  /* 0x0002a84001007387 */ /* 0x000fe80000100800 */
[----:B------:R-:W-:Y:S01]  /*535e0*/  STL [R1+0x2a4], R61 ;  /* 0x0002a43d01007387 */ /* 0x000fe20000100800 */
[----:B------:R-:W-:Y:S02]  /*535f0*/  F2FP.F16.F32.PACK_AB R58, R60, R59 ;  /* 0x0000003b3c3a723e */ /* 0x000fe400000000ff */
[----:B------:R-:W-:-:S03]  /*53600*/  F2FP.F16.F32.PACK_AB R55, R57, R56 ;  /* 0x000000383937723e */ /* 0x000fc600000000ff */
[----:B------:R-:W-:Y:S01]  /*53610*/  STL [R1+0x2a0], R58 ;  /* 0x0002a03a01007387 */ /* 0x000fe20000100800 */
[----:B------:R-:W-:-:S03]  /*53620*/  F2FP.F16.F32.PACK_AB R52, R54, R53 ;  /* 0x000000353634723e */ /* 0x000fc600000000ff */
[----:B------:R-:W-:Y:S04]  /*53630*/  STL [R1+0x29c], R55 ;  /* 0x00029c3701007387 */ /* 0x000fe80000100800 */
[----:B------:R-:W-:Y:S01]  /*53640*/  STL [R1+0x298], R52 ;  /* 0x0002983401007387 */ /* 0x000fe20000100800 */
[----:B------:R-:W-:Y:S02]  /*53650*/  F2FP.F16.F32.PACK_AB R49, R51, R50 ;  /* 0x000000323331723e */ /* 0x000fe400000000ff */
[----:B------:R-:W-:-:S03]  /*53660*/  F2FP.F16.F32.PACK_AB R46, R48, R47 ;  /* 0x0000002f302e723e */ /* 0x000fc600000000ff */
[----:B------:R-:W-:Y:S01]  /*53670*/  STL [R1+0x294], R49 ;  /* 0x0002943101007387 */ /* 0x000fe20000100800 */
[----:B------:R-:W-:-:S03]  /*53680*/  F2FP.F16.F32.PACK_AB R43, R45, R44 ;  /* 0x0000002c2d2b723e */ /* 0x000fc600000000ff */
[----:B------:R-:W-:Y:S04]  /*53690*/  STL [R1+0x290], R46 ;  /* 0x0002902e01007387 */ /* 0x000fe80000100800 */
[----:B0-----:R-:W2:Y:S04]  /*536a0*/  LDL.LU R73, [R1+0x50] ;  /* 0x0000500001497983 */ /* 0x001ea80000300800 */
[----:B------:R-:W-:Y:S04]  /*536b0*/  STL [R1+0x28c], R43 ;  /* 0x00028c2b01007387 */ /* 0x000fe80000100800 */
[----:B------:R-:W2:Y:S04]  /*536c0*/  LDL.LU R71, [R1+0x250] ;  /* 0x0002500001477983 */ /* 0x000ea80000300800 */
[----:B------:R0:W-:Y:S04]  /*536d0*/  STL [R1+0x288], R2 ;  /* 0x0002880201007387 */ /* 0x0001e80000100800 */
[----:B------:R-:W3:Y:S04]  /*536e0*/  LDL.LU R84, [R1+0x4c] ;  /* 0x00004c0001547983 */ /* 0x000ee80000300800 */
[----:B------:R-:W3:Y:S04]  /*536f0*/  LDL.LU R70, [R1+0x24c] ;  /* 0x00024c0001467983 */ /* 0x000ee80000300800 */
[----:B------:R-:W3:Y:S04]  /*53700*/  LDL.LU R68, [R1+0x48] ;  /* 0x0000480001447983 */ /* 0x000ee80000300800 */
[----:B------:R-:W3:Y:S04]  /*53710*/  LDL.LU R85, [R1+0x248] ;  /* 0x0002480001557983 */ /* 0x000ee80000300800 */
[----:B------:R-:W3:Y:S01]  /*53720*/  LDL.LU R90, [R1+0x44] ;  /* 0x00004400015a7983 */ /* 0x000ee20000300800 */
[----:B------:R-:W-:-:S03]  /*53730*/  F2FP.F16.F32.PACK_AB R40, R0, R41 ;  /* 0x000000290028723e */ /* 0x000fc600000000ff */
[----:B------:R-:W3:Y:S01]  /*53740*/  LDL.LU R75, [R1+0x244] ;  /* 0x00024400014b7983 */ /* 0x000ee20000300800 */
[----:B------:R-:W-:-:S03]  /*53750*/  F2FP.F16.F32.PACK_AB R37, R39, R38 ;  /* 0x000000262725723e */ /* 0x000fc600000000ff */
[----:B0-----:R-:W3:Y:S01]  /*53760*/  LDL.LU R2, [R1+0x40] ;  /* 0x0000400001027983 */ /* 0x001ee20000300800 */
[----:B------:R-:W-:-:S03]  /*53770*/  F2FP.F16.F32.PACK_AB R34, R36, R35 ;  /* 0x000000232422723e */ /* 0x000fc600000000ff */
[----:B------:R-:W3:Y:S01]  /*53780*/  LDL.LU R3, [R1+0x240] ;  /* 0x0002400001037983 */ /* 0x000ee20000300800 */
[----:B----4-:R-:W-:-:S03]  /*53790*/  F2FP.F16.F32.PACK_AB R31, R33, R32 ;  /* 0x00000020211f723e */ /* 0x010fc600000000ff */
[----:B------:R-:W4:Y:S04]  /*537a0*/  LDL.LU R92, [R1+0x23c] ;  /* 0x00023c00015c7983 */ /* 0x000f280000300800 */
[----:B------:R-:W3:Y:S01]  /*537b0*/  LDL.LU R88, [R1+0x238] ;  /* 0x0002380001587983 */ /* 0x000ee20000300800 */
[----:B------:R-:W-:-:S03]  /*537c0*/  F2FP.F16.F32.PACK_AB R28, R30, R29 ;  /* 0x0000001d1e1c723e */ /* 0x000fc600000000ff */
[----:B------:R-:W3:Y:S01]  /*537d0*/  LDL.LU R83, [R1+0x234] ;  /* 0x0002340001537983 */ /* 0x000ee20000300800 */
[----:B------:R-:W-:-:S03]  /*537e0*/  F2FP.F16.F32.PACK_AB R25, R27, R26 ;  /* 0x0000001a1b19723e */ /* 0x000fc600000000ff */
[----:B------:R-:W3:Y:S04]  /*537f0*/  LDL.LU R69, [R1+0x230] ;  /* 0x0002300001457983 */ /* 0x000ee80000300800 */
[----:B------:R-:W3:Y:S01]  /*53800*/  LDL.LU R0, [R1+0x22c] ;  /* 0x00022c0001007983 */ /* 0x000ee20000300800 */
[----:B------:R-:W-:-:S03]  /*53810*/  F2FP.F16.F32.PACK_AB R22, R24, R23 ;  /* 0x000000171816723e */ /* 0x000fc600000000ff */
[----:B------:R-:W-:Y:S01]  /*53820*/  STL [R1+0x284], R40 ;  /* 0x0002842801007387 */ /* 0x000fe20000100800 */
[----:B------:R-:W-:-:S03]  /*53830*/  F2FP.F16.F32.PACK_AB R19, R21, R20 ;  /* 0x000000141513723e */ /* 0x000fc600000000ff */
[----:B------:R-:W-:Y:S01]  /*53840*/  STL [R1+0x280], R37 ;  /* 0x0002802501007387 */ /* 0x000fe20000100800 */
[----:B------:R-:W-:-:S03]  /*53850*/  F2FP.F16.F32.PACK_AB R16, R18, R17 ;  /* 0x000000111210723e */ /* 0x000fc600000000ff */
[----:B------:R-:W-:Y:S04]  /*53860*/  STL [R1+0x27c], R34 ;  /* 0x00027c2201007387 */ /* 0x000fe80000100800 */
[----:B------:R-:W-:Y:S01]  /*53870*/  STL [R1+0x278], R31 ;  /* 0x0002781f01007387 */ /* 0x000fe20000100800 */
[----:B------:R-:W-:-:S03]  /*53880*/  F2FP.F16.F32.PACK_AB R13, R15, R14 ;  /* 0x0000000e0f0d723e */ /* 0x000fc600000000ff */
[----:B------:R-:W3:Y:S01]  /*53890*/  LDL.LU R72, [R1+0x224] ;  /* 0x0002240001487983 */ /* 0x000ee20000300800 */
[----:B------:R-:W-:-:S03]  /*538a0*/  F2FP.F16.F32.PACK_AB R10, R12, R11 ;  /* 0x0000000b0c0a723e */ /* 0x000fc600000000ff */
[----:B------:R-:W-:Y:S04]  /*538b0*/  STL [R1+0x274], R28 ;  /* 0x0002741c01007387 */ /* 0x000fe80000100800 */
[----:B------:R-:W-:Y:S01]  /*538c0*/  STL [R1+0x270], R25 ;  /* 0x0002701901007387 */ /* 0x000fe20000100800 */
[----:B------:R-:W-:-:S03]  /*538d0*/  F2FP.F16.F32.PACK_AB R7, R9, R8 ;  /* 0x000000080907723e */ /* 0x000fc600000000ff */
[----:B------:R-:W3:Y:S04]  /*538e0*/  LDL.LU R74, [R1+0x220] ;  /* 0x00022000014a7983 */ /* 0x000ee80000300800 */
[----:B------:R-:W-:Y:S01]  /*538f0*/  STL [R1+0x26c], R22 ;  /* 0x00026c1601007387 */ /* 0x000fe20000100800 */
[----:B------:R-:W-:-:S03]  /*53900*/  F2FP.F16.F32.PACK_AB R4, R6, R5 ;  /* 0x000000050604723e */ /* 0x000fc600000000ff */
[----:B------:R-:W-:Y:S04]  /*53910*/  STL [R1+0x268], R19 ;  /* 0x0002681301007387 */ /* 0x000fe80000100800 */
[----:B------:R-:W-:Y:S04]  /*53920*/  STL [R1+0x264], R16 ;  /* 0x0002641001007387 */ /* 0x000fe80000100800 */
[----:B------:R-:W3:Y:S04]  /*53930*/  LDL.LU R91, [R1+0x214] ;  /* 0x00021400015b7983 */ /* 0x000ee80000300800 */
[----:B------:R-:W-:Y:S04]  /*53940*/  STL [R1+0x260], R13 ;  /* 0x0002600d01007387 */ /* 0x000fe80000100800 */
[----:B------:R-:W-:Y:S04]  /*53950*/  STL [R1+0x25c], R10 ;  /* 0x00025c0a01007387 */ /* 0x000fe80000100800 */
[----:B------:R-:W-:Y:S04]  /*53960*/  STL [R1+0x258], R7 ;  /* 0x0002580701007387 */ /* 0x000fe80000100800 */
[----:B------:R0:W-:Y:S04]  /*53970*/  STL [R1+0x21b0], R76 ;  /* 0x0021b04c01007387 */ /* 0x0001e80000100800 */
[----:B------:R1:W-:Y:S04]  /*53980*/  STL [R1+0x254], R4 ;  /* 0x0002540401007387 */ /* 0x0003e80000100800 */
[----:B0-----:R-:W3:Y:S01]  /*53990*/  LDL.LU R76, [R1+0x21c] ;  /* 0x00021c00014c7983 */ /* 0x001ee20000300800 */
[----:B-1----:R-:W0:Y:S01]  /*539a0*/  LDTM.x64 R4, tmem[UR4+0xc0] ;  /* 0x0000c004000479ee */ /* 0x002e220008340000 */
[----:B--2---:R-:W-:-:S02]  /*539b0*/  F2FP.F16.F32.PACK_AB R82, R73, R71 ;  /* 0x000000474952723e */ /* 0x004fc400000000ff */
[----:B------:R-:W2:Y:S04]  /*539c0*/  LDL.LU R73, [R1+0x2344] ;  /* 0x0023440001497983 */ /* 0x000ea80000300800 */
[----:B------:R-:W2:Y:S04]  /*539d0*/  LDL.LU R71, [R1+0x2340] ;  /* 0x0023400001477983 */ /* 0x000ea80000300800 */
[----:B------:R1:W-:Y:S04]  /*539e0*/  STL [R1+0x250], R82 ;  /* 0x0002505201007387 */ /* 0x0003e80000100800 */
[----:B-1----:R1:W3:Y:S02]  /*539f0*/  LDL.LU R82, [R1+0x233c] ;  /* 0x00233c0001527983 */ /* 0x0022e40000300800 */
[----:B---3--:R-:W-:-:S02]  /*53a00*/  F2FP.F16.F32.PACK_AB R82, R84, R70 ;  /* 0x000000465452723e */ /* 0x008fc400000000ff */
[----:B------:R-:W3:Y:S04]  /*53a10*/  LDL.LU R84, [R1+0x2338] ;  /* 0x0023380001547983 */ /* 0x000ee80000300800 */
        /* <DEDUP_REMOVED lines=12> */
[----:B0-----:R-:W3:Y:S01]  /*53ae0*/  LDL.LU R82, [R1+0x200] ;  /* 0x0002000001527983 */ /* 0x001ee20000300800 */
[----:B--2---:R-:W-:-:S03]  /*53af0*/  F2FP.F16.F32.PACK_AB R75, R2, R3 ;  /* 0x00000003024b723e */ /* 0x004fc600000000ff */
[----:B------:R-:W4:Y:S04]  /*53b00*/  LDL.LU R2, [R1+0x2318] ;  /* 0x0023180001027983 */ /* 0x000f280000300800 */
[----:B------:R1:W2:Y:S04]  /*53b10*/  LDL.LU R3, [R1+0x2314] ;  /* 0x0023140001037983 */ /* 0x0002a80000300800 */
[----:B------:R0:W-:Y:S04]  /*53b20*/  STL [R1+0x240], R75 ;  /* 0x0002404b01007387 */ /* 0x0001e80000100800 */
[----:B0-----:R1:W4:Y:S02]  /*53b30*/  LDL.LU R75, [R1+0x2310] ;  /* 0x00231000014b7983 */ /* 0x0013240000300800 */
[----:B----4-:R-:W-:-:S02]  /*53b40*/  F2FP.F16.F32.PACK_AB R75, R2, R92 ;  /* 0x0000005c024b723e */ /* 0x010fc400000000ff */
[----:B------:R1:W4:Y:S04]  /*53b50*/  LDL.LU R2, [R1+0x230c] ;  /* 0x00230c0001027983 */ /* 0x0003280000300800 */
[----:B------:R1:W2:Y:S04]  /*53b60*/  LDL.LU R92, [R1+0x2308] ;  /* 0x00230800015c7983 */ /* 0x0002a80000300800 */
[----:B------:R0:W-:Y:S04]  /*53b70*/  STL [R1+0x23c], R75 ;  /* 0x00023c4b01007387 */ /* 0x0001e80000100800 */
[----:B0-----:R1:W2:Y:S02]  /*53b80*/  LDL.LU R75, [R1+0x2304] ;  /* 0x00230400014b7983 */ /* 0x0012a40000300800 */
[----:B--2---:R-:W-:-:S02]  /*53b90*/  F2FP.F16.F32.PACK_AB R75, R90, R88 ;  /* 0x000000585a4b723e */ /* 0x004fc400000000ff */
[----:B------:R1:W2:Y:S04]  /*53ba0*/  LDL.LU R90, [R1+0x2300] ;  /* 0x00230000015a7983 */ /* 0x0002a80000300800 */
[----:B------:R1:W3:Y:S04]  /*53bb0*/  LDL.LU R88, [R1+0x22fc] ;  /* 0x0022fc0001587983 */ /* 0x0002e80000300800 */
[----:B------:R0:W-:Y:S04]  /*53bc0*/  STL [R1+0x238], R75 ;  /* 0x0002384b01007387 */ /* 0x0001e80000100800 */
[----:B0-----:R1:W2:Y:S02]  /*53bd0*/  LDL.LU R75, [R1+0x22f8] ;  /* 0x0022f800014b7983 */ /* 0x0012a40000300800 */
[----:B--2---:R-:W-:-:S02]  /*53be0*/  F2FP.F16.F32.PACK_AB R75, R85, R83 ;  /* 0x00000053554b723e */ /* 0x004fc400000000ff */
[----:B------:R1:W2:Y:S04]  /*53bf0*/  LDL.LU R85, [R1+0x22f4] ;  /* 0x0022f40001557983 */ /* 0x0002a80000300800 */
[----:B------:R1:W2:Y:S04]  /*53c00*/  LDL.LU R83, [R1+0x22f0] ;  /* 0x0022f00001537983 */ /* 0x0002a80000300800 */
[----:B------:R0:W-:Y:S01]  /*53c10*/  STL [R1+0x234], R75 ;  /* 0x0002344b01007387 */ /* 0x0001e20000100800 */
[----:B------:R-:W-:-:S03]  /*53c20*/  F2FP.F16.F32.PACK_AB R90, R70, R0 ;  /* 0x00000000465a723e */ /* 0x000fc600000000ff */
[----:B0-----:R1:W3:Y:S01]  /*53c30*/  LDL.LU R75, [R1+0x22ec] ;  /* 0x0022ec00014b7983 */ /* 0x0012e20000300800 */
[----:B--2---:R-:W-:-:S03]  /*53c40*/  F2FP.F16.F32.PACK_AB R83, R68, R69 ;  /* 0x000000454453723e */ /* 0x004fc600000000ff */
[----:B------:R-:W2:Y:S04]  /*53c50*/  LDL.LU R68, [R1+0x22e8] ;  /* 0x0022e80001447983 */ /* 0x000ea80000300800 */
[----:B------:R-:W2:Y:S04]  /*53c60*/  LDL.LU R69, [R1+0x22e4] ;  /* 0x0022e40001457983 */ /* 0x000ea80000300800 */
[----:B------:R0:W-:Y:S04]  /*53c70*/  STL [R1+0x230], R83 ;  /* 0x0002305301007387 */ /* 0x0001e80000100800 */
[----:B0-----:R-:W2:Y:S04]  /*53c80*/  LDL.LU R83, [R1+0x1fc] ;  /* 0x0001fc0001537983 */ /* 0x001ea80000300800 */
[----:B------:R-:W2:Y:S04]  /*53c90*/  LDL.LU R70, [R1+0x22e0] ;  /* 0x0022e00001467983 */ /* 0x000ea80000300800 */
[----:B------:R-:W2:Y:S01]  /*53ca0*/  LDL.LU R0, [R1+0x22dc] ;  /* 0x0022dc0001007983 */ /* 0x000ea20000300800 */
[----:B------:R-:W-:-:S02]  /*53cb0*/  F2FP.F16.F32.PACK_AB R92, R71, R72 ;  /* 0x00000048475c723e */ /* 0x000fc400000000ff */
[----:B---3--:R-:W-:Y:S02]  /*53cc0*/  F2FP.F16.F32.PACK_AB R75, R73, R74 ;  /* 0x0000004a494b723e */ /* 0x008fe400000000ff */
[----:B----4-:R-:W-:Y:S02]  /*53cd0*/  F2FP.F16.F32.PACK_AB R2, R93, R76 ;  /* 0x0000004c5d02723e */ /* 0x010fe400000000ff */
[----:B--2---:R-:W-:Y:S02]  /*53ce0*/  F2FP.F16.F32.PACK_AB R88, R84, R0 ;  /* 0x000000005458723e */ /* 0x004fe400000000ff */
[----:B------:R-:W2:Y:S04]  /*53cf0*/  LDL R0, [R1+0x568] ;  /* 0x0005680001007983 */ /* 0x000ea80000100800 */
[----:B------:R-:W-:Y:S04]  /*53d00*/  STL [R1+0x22c], R90 ;  /* 0x00022c5a01007387 */ /* 0x000fe80000100800 */
[----:B------:R-:W3:Y:S04]  /*53d10*/  LDL.LU R84, [R1+0x1f8] ;  /* 0x0001f80001547983 */ /* 0x000ee80000300800 */
[----:B------:R0:W-:Y:S04]  /*53d20*/  STL [R1+0x228], R88 ;  /* 0x0002285801007387 */ /* 0x0001e80000100800 */
[----:B0-----:R-:W4:Y:S04]  /*53d30*/  LDL.LU R88, [R1+0x1f4] ;  /* 0x0001f40001587983 */ /* 0x001f280000300800 */
[----:B------:R-:W2:Y:S04]  /*53d40*/  LDL.LU R90, [R1+0x1ec] ;  /* 0x0001ec00015a7983 */ /* 0x000ea80000300800 */
[----:B------:R-:W2:Y:S04]  /*53d50*/  LDL.LU R71, [R1+0x22d8] ;  /* 0x0022d80001477983 */ /* 0x000ea80000300800 */
[----:B------:R-:W2:Y:S04]  /*53d60*/  LDL.LU R72, [R1+0x22d4] ;  /* 0x0022d40001487983 */ /* 0x000ea80000300800 */
[----:B------:R0:W-:Y:S04]  /*53d70*/  STL [R1+0x224], R92 ;  /* 0x0002245c01007387 */ /* 0x0001e80000100800 */
[----:B0-----:R-:W2:Y:S04]  /*53d80*/  LDL.LU R92, [R1+0x1e8] ;  /* 0x0001e800015c7983 */ /* 0x001ea80000300800 */
[----:B------:R-:W2:Y:S04]  /*53d90*/  LDL.LU R73, [R1+0x22d0] ;  /* 0x0022d00001497983 */ /* 0x000ea80000300800 */
[----:B------:R-:W2:Y:S04]  /*53da0*/  LDL.LU R74, [R1+0x22cc] ;  /* 0x0022cc00014a7983 */ /* 0x000ea80000300800 */
[----:B------:R0:W-:Y:S04]  /*53db0*/  STL [R1+0x220], R75 ;  /* 0x0002204b01007387 */ /* 0x0001e80000100800 */
[----:B0-----:R-:W2:Y:S04]  /*53dc0*/  LDL.LU R75, [R1+0x22c8] ;  /* 0x0022c800014b7983 */ /* 0x001ea80000300800 */
[----:B------:R-:W2:Y:S04]  /*53dd0*/  LDL.LU R93, [R1+0x22c4] ;  /* 0x0022c400015d7983 */ /* 0x000ea80000300800 */
[----:B------:R-:W3:Y:S04]  /*53de0*/  LDL.LU R76, [R1+0x1dc] ;  /* 0x0001dc00014c7983 */ /* 0x000ee80000300800 */
[----:B------:R0:W-:Y:S04]  /*53df0*/  STL [R1+0x21c], R2 ;  /* 0x00021c0201007387 */ /* 0x0001e80000100800 */
[----:B0-----:R-:W3:Y:S01]  /*53e00*/  LDL.LU R2, [R1+0x1d8] ;  /* 0x0001d80001027983 */ /* 0x001ee20000300800 */
[----:B--2---:R-:W-:-:S03]  /*53e10*/  F2FP.F16.F32.PACK_AB R3, R78, R93 ;  /* 0x0000005d4e03723e */ /* 0x004fc600000000ff */
[----:B------:R-:W2:Y:S04]  /*53e20*/  LDL.LU R78, [R1+0x22c0] ;  /* 0x0022c000014e7983 */ /* 0x000ea80000300800 */
[----:B------:R1:W2:Y:S04]  /*53e30*/  LDL.LU R93, [R1+0x22bc] ;  /* 0x0022bc00015d7983 */ /* 0x0002a80000300800 */
[----:B------:R0:W-:Y:S04]  /*53e40*/  STL [R1+0x218], R3 ;  /* 0x0002180301007387 */ /* 0x0001e80000100800 */
[----:B0-----:R-:W3:Y:S01]  /*53e50*/  LDL.LU R3, [R1+0x1d4] ;  /* 0x0001d40001037983 */ /* 0x001ee20000300800 */
[----:B--2---:R-:W-:-:S03]  /*53e60*/  F2FP.F16.F32.PACK_AB R93, R79, R91 ;  /* 0x0000005b4f5d723e */ /* 0x004fc600000000ff */
[----:B------:R-:W2:Y:S04]  /*53e70*/  LDL.LU R79, [R1+0x22b8] ;  /* 0x0022b800014f7983 */ /* 0x000ea80000300800 */
[----:B------:R-:W2:Y:S04]  /*53e80*/  LDL.LU R91, [R1+0x22b4] ;  /* 0x0022b400015b7983 */ /* 0x000ea80000300800 */
[----:B------:R0:W-:Y:S04]  /*53e90*/  STL [R1+0x214], R93 ;  /* 0x0002145d01007387 */ /* 0x0001e80000100800 */
[----:B0-----:R1:W2:Y:S02]  /*53ea0*/  LDL.LU R93, [R1+0x22b0] ;  /* 0x0022b000015d7983 */ /* 0x0012a40000300800 */
[----:B--2---:R-:W-:-:S02]  /*53eb0*/  F2FP.F16.F32.PACK_AB R93, R89, R91 ;  /* 0x0000005b595d723e */ /* 0x004fc400000000ff */
[----:B------:R-:W2:Y:S04]  /*53ec0*/  LDL.LU R89, [R1+0x22ac] ;  /* 0x0022ac0001597983 */ /* 0x000ea80000300800 */
[----:B------:R1:W2:Y:S04]  /*53ed0*/  LDL.LU R91, [R1+0x22a8] ;  /* 0x0022a800015b7983 */ /* 0x0002a80000300800 */
[----:B------:R-:W-:Y:S01]  /*53ee0*/  STL [R1+0x21ac], R93 ;  /* 0x0021ac5d01007387 */ /* 0x000fe20000100800 */
[----:B--2---:R-:W-:-:S03]  /*53ef0*/  F2FP.F16.F32.PACK_AB R91, R87, R89 ;  /* 0x00000059575b723e */ /* 0x004fc600000000ff */
[----:B------:R-:W2:Y:S04]  /*53f00*/  LDL.LU R87, [R1+0x22a4] ;  /* 0x0022a40001577983 */ /* 0x000ea80000300800 */
[----:B------:R1:W2:Y:S04]  /*53f10*/  LDL.LU R89, [R1+0x22a0] ;  /* 0x0022a00001597983 */ /* 0x0002a80000300800 */
[----:B------:R0:W-:Y:S04]  /*53f20*/  STL [R1+0x21b4], R91 ;  /* 0x0021b45b01007387 */ /* 0x0001e80000100800 */
[----:B0-----:R-:W3:Y:S01]  /*53f30*/  LDL.LU R91, [R1+0x1e4] ;  /* 0x0001e400015b7983 */ /* 0x001ee20000300800 */
[----:B------:R-:W-:Y:S01]  /*53f40*/  VIADD R0, R0, 0x7f ;  /* 0x0000007f00007836 */ /* 0x000fe20000000000 */
[----:B--2---:R-:W-:-:S02]  /*53f50*/  F2FP.F16.F32.PACK_AB R89, R86, R87 ;  /* 0x000000575659723e */ /* 0x004fc400000000ff */
[----:B------:R-:W2:Y:S04]  /*53f60*/  LDL.LU R86, [R1+0x229c] ;  /* 0x00229c0001567983 */ /* 0x000ea80000300800 */
[----:B------:R1:W2:Y:S04]  /*53f70*/  LDL.LU R87, [R1+0x2298] ;  /* 0x0022980001577983 */ /* 0x0002a80000300800 */
[----:B------:R0:W-:Y:S01]  /*53f80*/  STL [R1+0x21b8], R89 ;  /* 0x0021b85901007387 */ /* 0x0001e20000100800 */
[----:B--2---:R-:W-:-:S03]  /*53f90*/  F2FP.F16.F32.PACK_AB R87, R80, R86 ;  /* 0x000000565057723e */ /* 0x004fc600000000ff */
[----:B------:R-:W2:Y:S04]  /*53fa0*/  LDL.LU R80, [R1+0x2294] ;  /* 0x0022940001507983 */ /* 0x000ea80000300800 */
[----:B------:R1:W2:Y:S04]  /*53fb0*/  LDL.LU R86, [R1+0x2290] ;  /* 0x0022900001567983 */ /* 0x0002a80000300800 */
[----:B------:R-:W-:Y:S01]  /*53fc0*/  STL [R1+0x21bc], R87 ;  /* 0x0021bc5701007387 */ /* 0x000fe20000100800 */
[----:B------:R-:W-:Y:S02]  /*53fd0*/  ISETP.GE.AND P0, PT, R0, R77, PT ;  /* 0x0000004d0000720c */ /* 0x000fe40003f06270 */
[----:B0-----:R-:W-:-:S02]  /*53fe0*/  F2FP.F16.F32.PACK_AB R89, R67, R83 ;  /* 0x000000534359723e */ /* 0x001fc400000000ff */
[----:B--2---:R-:W-:Y:S02]  /*53ff0*/  F2FP.F16.F32.PACK_AB R86, R81, R82 ;  /* 0x000000525156723e */ /* 0x004fe400000000ff */
[----:B------:R-:W2:Y:S04]  /*54000*/  LDL.LU R81, [R1+0x228c] ;  /* 0x00228c0001517983 */ /* 0x000ea80000300800 */
[----:B------:R-:W2:Y:S04]  /*54010*/  LDL.LU R82, [R1+0x2288] ;  /* 0x0022880001527983 */ /* 0x000ea80000300800 */
[----:B------:R0:W-:Y:S04]  /*54020*/  STL [R1+0x21c4], R86 ;  /* 0x0021c45601007387 */ /* 0x0001e80000100800 */
[----:B0-----:R-:W2:Y:S04]  /*54030*/  LDL.LU R86, [R1+0x1d0] ;  /* 0x0001d00001567983 */ /* 0x001ea80000300800 */
[----:B------:R0:W-:Y:S04]  /*54040*/  STL [R1+0x2218], R77 ;  /* 0x0022184d01007387 */ /* 0x0001e80000100800 */
[----:B0-----:R-:W2:Y:S04]  /*54050*/  LDL.LU R77, [R1+0x1e0] ;  /* 0x0001e000014d7983 */ /* 0x001ea80000300800 */
[----:B------:R-:W2:Y:S04]  /*54060*/  LDL.LU R83, [R1+0x2284] ;  /* 0x0022840001537983 */ /* 0x000ea80000300800 */
[----:B------:R-:W2:Y:S01]  /*54070*/  LDL.LU R67, [R1+0x1f0] ;  /* 0x0001f00001437983 */ /* 0x000ea20000300800 */
[----:B---3--:R-:W-:-:S02]  /*54080*/  F2FP.F16.F32.PACK_AB R85, R66, R84 ;  /* 0x000000544255723e */ /* 0x008fc400000000ff */
[----:B----4-:R-:W-:Y:S01]  /*54090*/  F2FP.F16.F32.PACK_AB R66, R65, R88 ;  /* 0x000000584142723e */ /* 0x010fe200000000ff */
[----:B------:R0:W-:Y:S04]  /*540a0*/  STL [R1+0x3e8], R89 ;  /* 0x0003e85901007387 */ /* 0x0001e80000100800 */
[----:B0-----:R-:W3:Y:S04]  /*540b0*/  LDL.LU R89, [R1+0x1cc] ;  /* 0x0001cc0001597983 */ /* 0x001ee80000300800 */
[----:B------:R-:W4:Y:S04]  /*540c0*/  LDL.LU R84, [R1+0x2280] ;  /* 0x0022800001547983 */ /* 0x000f280000300800 */
[----:B------:R0:W-:Y:S04]  /*540d0*/  STL [R1+0x3e4], R85 ;  /* 0x0003e45501007387 */ /* 0x0001e80000100800 */
[----:B0-----:R-:W3:Y:S04]  /*540e0*/  LDL.LU R85, [R1+0x227c] ;  /* 0x00227c0001557983 */ /* 0x001ee80000300800 */
[----:B------:R-:W3:Y:S04]  /*540f0*/  LDL.LU R88, [R1+0x2278] ;  /* 0x0022780001587983 */ /* 0x000ee80000300800 */
[----:B------:R-:W-:Y:S01]  /*54100*/  STL [R1+0x3e0], R66 ;  /* 0x0003e04201007387 */ /* 0x000fe20000100800 */
[----:B------:R-:W-:-:S02]  /*54110*/  F2FP.F16.F32.PACK_AB R57, R57, R3 ;  /* 0x000000033939723e */ /* 0x000fc400000000ff */
[----:B--2---:R-:W-:Y:S02]  /*54120*/  F2FP.F16.F32.PACK_AB R65, R64, R67 ;  /* 0x000000434041723e */ /* 0x004fe400000000ff */
[----:B------:R-:W-:Y:S02]  /*54130*/  F2FP.F16.F32.PACK_AB R64, R63, R90 ;  /* 0x0000005a3f40723e */ /* 0x000fe400000000ff */
[----:B------:R-:W2:Y:S01]  /*54140*/  LDL.LU R90, [R1+0x1c8] ;  /* 0x0001c800015a7983 */ /* 0x000ea20000300800 */
[----:B------:R-:W-:-:S03]  /*54150*/  F2FP.F16.F32.PACK_AB R63, R62, R92 ;  /* 0x0000005c3e3f723e */ /* 0x000fc600000000ff */
[----:B------:R-:W-:Y:S01]  /*54160*/  STL [R1+0x3dc], R65 ;  /* 0x0003dc4101007387 */ /* 0x000fe20000100800 */
[----:B------:R-:W-:-:S03]  /*54170*/  F2FP.F16.F32.PACK_AB R62, R61, R91 ;  /* 0x0000005b3d3e723e */ /* 0x000fc600000000ff */
[----:B------:R-:W-:Y:S01]  /*54180*/  STL [R1+0x3d8], R64 ;  /* 0x0003d84001007387 */ /* 0x000fe20000100800 */
[----:B------:R-:W-:-:S03]  /*54190*/  F2FP.F16.F32.PACK_AB R61, R60, R77 ;  /* 0x0000004d3c3d723e */ /* 0x000fc600000000ff */
[----:B------:R-:W4:Y:S01]  /*541a0*/  LDL.LU R92, [R1+0x1c4] ;  /* 0x0001c400015c7983 */ /* 0x000f220000300800 */
[----:B------:R-:W-:-:S03]  /*541b0*/  F2FP.F16.F32.PACK_AB R60, R59, R76 ;  /* 0x0000004c3b3c723e */ /* 0x000fc600000000ff */
[----:B------:R-:W-:Y:S01]  /*541c0*/  STL [R1+0x3d4], R63 ;  /* 0x0003d43f01007387 */ /* 0x000fe20000100800 */
[----:B------:R-:W-:-:S03]  /*541d0*/  F2FP.F16.F32.PACK_AB R59, R58, R2 ;  /* 0x000000023a3b723e */ /* 0x000fc600000000ff */
[----:B------:R-:W4:Y:S04]  /*541e0*/  LDL.LU R91, [R1+0x1c0] ;  /* 0x0001c000015b7983 */ /* 0x000f280000300800 */
[----:B------:R-:W-:Y:S04]  /*541f0*/  STL [R1+0x3d0], R62 ;  /* 0x0003d03e01007387 */ /* 0x000fe80000100800 */
[----:B------:R-:W-:Y:S04]  /*54200*/  STL [R1+0x3cc], R61 ;  /* 0x0003cc3d01007387 */ /* 0x000fe80000100800 */
[----:B------:R-:W4:Y:S04]  /*54210*/  LDL.LU R2, [R1+0x1bc] ;  /* 0x0001bc0001027983 */ /* 0x000f280000300800 */
[----:B------:R-:W-:Y:S04]  /*54220*/  STL [R1+0x3c8], R60 ;  /* 0x0003c83c01007387 */ /* 0x000fe80000100800 */
[----:B------:R-:W-:Y:S04]  /*54230*/  STL [R1+0x3c4], R59 ;  /* 0x0003c43b01007387 */ /* 0x000fe80000100800 */
[----:B------:R-:W4:Y:S01]  /*54240*/  LDL.LU R3, [R1+0x1b8] ;  /* 0x0001b80001037983 */ /* 0x000f220000300800 */
[----:B------:R-:W-:-:S03]  /*54250*/  F2FP.F16.F32.PACK_AB R58, R56, R86 ;  /* 0x00000056383a723e */ /* 0x000fc600000000ff */
[----:B------:R-:W4:Y:S04]  /*54260*/  LDL.LU R76, [R1+0x1ac] ;  /* 0x0001ac00014c7983 */ /* 0x000f280000300800 */
[----:B------:R0:W-:Y:S04]  /*54270*/  STL [R1+0x3c0], R57 ;  /* 0x0003c03901007387 */ /* 0x0001e80000100800 */
[----:B------:R-:W4:Y:S04]  /*54280*/  LDL.LU R56, [R1+0x19c] ;  /* 0x00019c0001387983 */ /* 0x000f280000300800 */
[----:B0-----:R-:W4:Y:S04]  /*54290*/  LDL.LU R57, [R1+0x198] ;  /* 0x0001980001397983 */ /* 0x001f280000300800 */
[----:B------:R0:W-:Y:S01]  /*542a0*/  STL [R1+0x3bc], R58 ;  /* 0x0003bc3a01007387 */ /* 0x0001e20000100800 */
[----:B---3--:R-:W-:-:S03]  /*542b0*/  F2FP.F16.F32.PACK_AB R87, R55, R89 ;  /* 0x000000593757723e */ /* 0x008fc600000000ff */
        /* <DEDUP_REMOVED lines=13> */
[----:B------:R0:W-:Y:S04]  /*54390*/  STL [R1+0x3b8], R87 ;  /* 0x0003b85701007387 */ /* 0x0001e80000100800 */
[----:B0-----:R-:W3:Y:S04]  /*543a0*/  LDL.LU R87, [R1+0x160] ;  /* 0x0001600001577983 */ /* 0x001ee80000300800 */
[----:B------:R-:W3:Y:S01]  /*543b0*/  LDL.LU R89, [R1+0x15c] ;  /* 0x00015c0001597983 */ /* 0x000ee20000300800 */
[----:B--2---:R-:W-:-:S03]  /*543c0*/  F2FP.F16.F32.PACK_AB R54, R54, R90 ;  /* 0x0000005a3636723e */ /* 0x004fc600000000ff */
[----:B------:R-:W2:Y:S04]  /*543d0*/  LDL.LU R90, [R1+0x2274] ;  /* 0x00227400015a7983 */ /* 0x000ea80000300800 */
[----:B------:R0:W-:Y:S01]  /*543e0*/  STL [R1+0x3b4], R54 ;  /* 0x0003b43601007387 */ /* 0x0001e20000100800 */
[----:B----4-:R-:W-:-:S03]  /*543f0*/  F2FP.F16.F32.PACK_AB R53, R53, R92 ;  /* 0x0000005c3535723e */ /* 0x010fc600000000ff */
[----:B0-----:R-:W4:Y:S01]  /*54400*/  LDL.LU R54, [R1+0x1a4] ;  /* 0x0001a40001367983 */ /* 0x001f220000300800 */
[----:B------:R-:W-:-:S03]  /*54410*/  F2FP.F16.F32.PACK_AB R93, R52, R91 ;  /* 0x0000005b345d723e */ /* 0x000fc600000000ff */
[----:B------:R-:W2:Y:S04]  /*54420*/  LDL.LU R92, [R1+0x2270] ;  /* 0x00227000015c7983 */ /* 0x000ea80000300800 */
[----:B------:R0:W-:Y:S01]  /*54430*/  STL [R1+0x3b0], R53 ;  /* 0x0003b03501007387 */ /* 0x0001e20000100800 */
[----:B------:R-:W-:-:S03]  /*54440*/  F2FP.F16.F32.PACK_AB R51, R51, R2 ;  /* 0x000000023333723e */ /* 0x000fc600000000ff */
[----:B0-----:R-:W2:Y:S04]  /*54450*/  LDL.LU R53, [R1+0x1a8] ;  /* 0x0001a80001357983 */ /* 0x001ea80000300800 */
[----:B------:R-:W2:Y:S04]  /*54460*/  LDL.LU R52, [R1+0x1b0] ;  /* 0x0001b00001347983 */ /* 0x000ea80000300800 */
[----:B------:R-:W2:Y:S04]  /*54470*/  LDL.LU R91, [R1+0x158] ;  /* 0x00015800015b7983 */ /* 0x000ea80000300800 */
[----:B------:R0:W-:Y:S04]  /*54480*/  STL [R1+0x3ac], R93 ;  /* 0x0003ac5d01007387 */ /* 0x0001e80000100800 */
[----:B0-----:R-:W2:Y:S04]  /*54490*/  LDL.LU R93, [R1+0x154] ;  /* 0x00015400015d7983 */ /* 0x001ea80000300800 */
[----:B------:R-:W2:Y:S04]  /*544a0*/  LDL.LU R2, [R1+0x226c] ;  /* 0x00226c0001027983 */ /* 0x000ea80000300800 */
[----:B------:R0:W-:Y:S04]  /*544b0*/  STL [R1+0x3a8], R51 ;  /* 0x0003a83301007387 */ /* 0x0001e80000100800 */
[----:B0-----:R-:W2:Y:S01]  /*544c0*/  LDL.LU R51, [R1+0x1b4] ;  /* 0x0001b40001337983 */ /* 0x001ea20000300800 */
[----:B------:R-:W-:-:S03]  /*544d0*/  F2FP.F16.F32.PACK_AB R50, R50, R3 ;  /* 0x000000033232723e */ /* 0x000fc600000000ff */
[----:B------:R-:W2:Y:S01]  /*544e0*/  LDL.LU R3, [R1+0x2268] ;  /* 0x0022680001037983 */ /* 0x000ea20000300800 */
[----:B------:R-:W-:-:S03]  /*544f0*/  F2FP.F16.F32.PACK_AB R47, R47, R76 ;  /* 0x0000004c2f2f723e */ /* 0x000fc600000000ff */
[----:B------:R-:W-:Y:S01]  /*54500*/  STL [R1+0x3a4], R50 ;  /* 0x0003a43201007387 */ /* 0x000fe20000100800 */
[----:B------:R-:W-:Y:S02]  /*54510*/  F2FP.F16.F32.PACK_AB R43, R43, R56 ;  /* 0x000000382b2b723e */ /* 0x000fe400000000ff */
[----:B------:R-:W-:Y:S02]  /*54520*/  F2FP.F16.F32.PACK_AB R42, R42, R57 ;  /* 0x000000392a2a723e */ /* 0x000fe400000000ff */
[----:B---3--:R-:W-:Y:S02]  /*54530*/  F2FP.F16.F32.PACK_AB R41, R41, R58 ;  /* 0x0000003a2929723e */ /* 0x008fe400000000ff */
[----:B------:R-:W-:Y:S02]  /*54540*/  F2FP.F16.F32.PACK_AB R40, R40, R59 ;  /* 0x0000003b2828723e */ /* 0x000fe400000000ff */
[----:B------:R-:W-:Y:S02]  /*54550*/  F2FP.F16.F32.PACK_AB R39, R39, R60 ;  /* 0x0000003c2727723e */ /* 0x000fe400000000ff */
[----:B------:R-:W-:-:S02]  /*54560*/  F2FP.F16.F32.PACK_AB R38, R38, R61 ;  /* 0x0000003d2626723e */ /* 0x000fc400000000ff */
[----:B------:R-:W-:Y:S02]  /*54570*/  F2FP.F16.F32.PACK_AB R37, R37, R62 ;  /* 0x0000003e2525723e */ /* 0x000fe400000000ff */
[----:B------:R-:W-:Y:S02]  /*54580*/  F2FP.F16.F32.PACK_AB R36, R36, R63 ;  /* 0x0000003f2424723e */ /* 0x000fe400000000ff */
[----:B------:R-:W-:Y:S02]  /*54590*/  F2FP.F16.F32.PACK_AB R35, R35, R64 ;  /* 0x000000402323723e */ /* 0x000fe400000000ff */
[----:B------:R-:W-:Y:S02]  /*545a0*/  F2FP.F16.F32.PACK_AB R34, R34, R65 ;  /* 0x000000412222723e */ /* 0x000fe400000000ff */
[----:B------:R-:W-:Y:S02]  /*545b0*/  F2FP.F16.F32.PACK_AB R33, R33, R66 ;  /* 0x000000422121723e */ /* 0x000fe400000000ff */
[----:B------:R-:W-:-:S02]  /*545c0*/  F2FP.F16.F32.PACK_AB R44, R44, R55 ;  /* 0x000000372c2c723e */ /* 0x000fc400000000ff */
[----:B------:R-:W-:Y:S02]  /*545d0*/  F2FP.F16.F32.PACK_AB R32, R32, R67 ;  /* 0x000000432020723e */ /* 0x000fe400000000ff */
[----:B----4-:R-:W-:Y:S02]  /*545e0*/  F2FP.F16.F32.PACK_AB R45, R45, R54 ;  /* 0x000000362d2d723e */ /* 0x010fe400000000ff */
[----:B--2---:R-:W-:Y:S02]  /*545f0*/  F2FP.F16.F32.PACK_AB R46, R46, R53 ;  /* 0x000000352e2e723e */ /* 0x004fe400000000ff */
[----:B------:R-:W-:Y:S02]  /*54600*/  F2FP.F16.F32.PACK_AB R48, R48, R52 ;  /* 0x000000343030723e */ /* 0x000fe400000000ff */
[----:B------:R-:W-:-:S05]  /*54610*/  F2FP.F16.F32.PACK_AB R49, R49, R51 ;  /* 0x000000333131723e */ /* 0x000fca00000000ff */
[----:B------:R-:W-:Y:S04]  /*54620*/  STL [R1+0x3a0], R49 ;  /* 0x0003a03101007387 */ /* 0x000fe80000100800 */
[----:B------:R-:W2:Y:S01]  /*54630*/  LDL.LU R76, [R1+0x14c] ;  /* 0x00014c00014c7983 */ /* 0x000ea20000300800 */
[----:B------:R-:W-:Y:S02]  /*54640*/  F2FP.F16.F32.PACK_AB R30, R30, R3 ;  /* 0x000000031e1e723e */ /* 0x000fe400000000ff */
[----:B------:R-:W-:Y:S01]  /*54650*/  F2FP.F16.F32.PACK_AB R31, R31, R77 ;  /* 0x0000004d1f1f723e */ /* 0x000fe200000000ff */
        /* <DEDUP_REMOVED lines=17> */
[----:B------:R1:W3:Y:S01]  /*54770*/  LDL.LU R3, [R1+0x2264] ;  /* 0x0022640001037983 */ /* 0x0002e20000300800 */
[----:B------:R-:W-:-:S02]  /*54780*/  F2FP.F16.F32.PACK_AB R29, R29, R86 ;  /* 0x000000561d1d723e */ /* 0x000fc400000000ff */
[----:B------:R-:W-:Y:S01]  /*54790*/  F2FP.F16.F32.PACK_AB R28, R28, R87 ;  /* 0x000000571c1c723e */ /* 0x000fe200000000ff */
[----:B------:R-:W-:Y:S01]  /*547a0*/  STL [R1+0x358], R31 ;  /* 0x0003581f01007387 */ /* 0x000fe20000100800 */
[----:B------:R-:W-:-:S03]  /*547b0*/  F2FP.F16.F32.PACK_AB R27, R27, R89 ;  /* 0x000000591b1b723e */ /* 0x000fc600000000ff */
[----:B------:R0:W-:Y:S04]  /*547c0*/  STL [R1+0x354], R30 ;  /* 0x0003541e01007387 */ /* 0x0001e80000100800 */
[----:B------:R4:W-:Y:S04]  /*547d0*/  STL [R1+0x350], R29 ;  /* 0x0003501d01007387 */ /* 0x0009e80000100800 */
[----:B0-----:R-:W3:Y:S04]  /*547e0*/  LDL R30, [R1+0xeb0] ;  /* 0x000eb000011e7983 */ /* 0x001ee80000100800 */
[----:B------:R0:W-:Y:S04]  /*547f0*/  STL [R1+0x34c], R28 ;  /* 0x00034c1c01007387 */ /* 0x0001e80000100800 */
[----:B----4-:R-:W4:Y:S04]  /*54800*/  LDL R29, [R1+0xebc] ;  /* 0x000ebc00011d7983 */ /* 0x010f280000100800 */
[----:B------:R-:W-:Y:S04]  /*54810*/  STL [R1+0x348], R27 ;  /* 0x0003481b01007387 */ /* 0x000fe80000100800 */
[----:B0-----:R-:W4:Y:S01]  /*54820*/  LDL R28, [R1+0xeb8] ;  /* 0x000eb800011c7983 */ /* 0x001f220000100800 */
[----:B------:R-:W-:-:S02]  /*54830*/  F2FP.F16.F32.PACK_AB R26, R26, R91 ;  /* 0x0000005b1a1a723e */ /* 0x000fc400000000ff */
[----:B------:R-:W-:Y:S02]  /*54840*/  F2FP.F16.F32.PACK_AB R0, R24, R2 ;  /* 0x000000021800723e */ /* 0x000fe400000000ff */
[----:B------:R-:W-:Y:S01]  /*54850*/  F2FP.F16.F32.PACK_AB R22, R22, R92 ;  /* 0x0000005c1616723e */ /* 0x000fe200000000ff */
[----:B------:R-:W-:Y:S01]  /*54860*/  STL [R1+0x344], R26 ;  /* 0x0003441a01007387 */ /* 0x000fe20000100800 */
[----:B------:R-:W-:Y:S01]  /*54870*/  F2FP.F16.F32.PACK_AB R21, R21, R90 ;  /* 0x0000005a1515723e */ /* 0x000fe200000000ff */
[----:B------:R-:W0:Y:S01]  /*54880*/  LDC R24, c[0x0][0x398] ;  /* 0x0000e600ff187b82 */ /* 0x000e220000000800 */
[----:B------:R-:W-:Y:S02]  /*54890*/  F2FP.F16.F32.PACK_AB R20, R20, R88 ;  /* 0x000000581414723e */ /* 0x000fe400000000ff */
[----:B------:R-:W-:Y:S02]  /*548a0*/  F2FP.F16.F32.PACK_AB R19, R19, R85 ;  /* 0x000000551313723e */ /* 0x000fe400000000ff */
[----:B------:R-:W-:-:S02]  /*548b0*/  F2FP.F16.F32.PACK_AB R18, R18, R84 ;  /* 0x000000541212723e */ /* 0x000fc400000000ff */
[----:B------:R-:W-:Y:S01]  /*548c0*/  F2FP.F16.F32.PACK_AB R17, R17, R83 ;  /* 0x000000531111723e */ /* 0x000fe200000000ff */
[----:B------:R-:W0:Y:S01]  /*548d0*/  LDC R2, c[0x0][0x398] ;  /* 0x0000e600ff027b82 */ /* 0x000e220000000800 */
[----:B------:R-:W-:Y:S02]  /*548e0*/  F2FP.F16.F32.PACK_AB R16, R16, R82 ;  /* 0x000000521010723e */ /* 0x000fe400000000ff */
[----:B--2---:R-:W-:Y:S02]  /*548f0*/  F2FP.F16.F32.PACK_AB R23, R23, R76 ;  /* 0x0000004c1717723e */ /* 0x004fe400000000ff */
[----:B---3--:R-:W-:-:S05]  /*54900*/  F2FP.F16.F32.PACK_AB R3, R25, R93 ;  /* 0x0000005d1903723e */ /* 0x008fca00000000ff */
[----:B------:R2:W-:Y:S04]  /*54910*/  STL [R1+0x340], R3 ;  /* 0x0003400301007387 */ /* 0x0005e80000100800 */
[----:B------:R3:W-:Y:S04]  /*54920*/  STL [R1+0x33c], R0 ;  /* 0x00033c0001007387 */ /* 0x0007e80000100800 */
[----:B------:R-:W-:Y:S04]  /*54930*/  STL [R1+0x338], R23 ;  /* 0x0003381701007387 */ /* 0x000fe80000100800 */
[----:B------:R-:W-:Y:S01]  /*54940*/  STL [R1+0x334], R22 ;  /* 0x0003341601007387 */ /* 0x000fe20000100800 */
[----:B--2---:R-:W4:Y:S03]  /*54950*/  LDC R3, c[0x0][0x398] ;  /* 0x0000e600ff037b82 */ /* 0x004f260000000800 */
[----:B------:R-:W-:Y:S04]  /*54960*/  STL [R1+0x330], R21 ;  /* 0x0003301501007387 */ /* 0x000fe80000100800 */
[----:B------:R-:W-:Y:S01]  /*54970*/  STL [R1+0x32c], R20 ;  /* 0x00032c1401007387 */ /* 0x000fe20000100800 */
[----:B------:R-:W-:Y:S01]  /*54980*/  F2FP.F16.F32.PACK_AB R15, R15, R81 ;  /* 0x000000510f0f723e */ /* 0x000fe200000000ff */
[----:B---3--:R-:W2:Y:S02]  /*54990*/  LDC R0, c[0x0][0x398] ;  /* 0x0000e600ff007b82 */ /* 0x008ea40000000800 */
[----:B------:R-:W-:Y:S04]  /*549a0*/  STL [R1+0x324], R19 ;  /* 0x0003241301007387 */ /* 0x000fe80000100800 */
[----:B------:R-:W-:Y:S04]  /*549b0*/  STL [R1+0x31c], R18 ;  /* 0x00031c1201007387 */ /* 0x000fe80000100800 */
[----:B------:R-:W3:Y:S01]  /*549c0*/  LDL R93, [R1+0xeb4] ;  /* 0x000eb400015d7983 */ /* 0x000ee20000100800 */
[----:B------:R-:W-:-:S02]  /*549d0*/  F2FP.F16.F32.PACK_AB R14, R14, R80 ;  /* 0x000000500e0e723e */ /* 0x000fc400000000ff */
[----:B------:R-:W-:Y:S01]  /*549e0*/  F2FP.F16.F32.PACK_AB R13, R13, R79 ;  /* 0x0000004f0d0d723e */ /* 0x000fe200000000ff */
[----:B------:R-:W-:Y:S01]  /*549f0*/  STL [R1+0x314], R17 ;  /* 0x0003141101007387 */ /* 0x000fe20000100800 */
[----:B------:R-:W-:Y:S02]  /*54a00*/  F2FP.F16.F32.PACK_AB R12, R12, R78 ;  /* 0x0000004e0c0c723e */ /* 0x000fe400000000ff */
[----:B------:R-:W-:Y:S01]  /*54a10*/  F2FP.F16.F32.PACK_AB R11, R11, R75 ;  /* 0x0000004b0b0b723e */ /* 0x000fe200000000ff */
[----:B------:R-:W-:Y:S01]  /*54a20*/  STL [R1+0x30c], R16 ;  /* 0x00030c1001007387 */ /* 0x000fe20000100800 */
[----:B------:R-:W-:Y:S02]  /*54a30*/  F2FP.F16.F32.PACK_AB R10, R10, R74 ;  /* 0x0000004a0a0a723e */ /* 0x000fe400000000ff */
[----:B------:R-:W-:Y:S01]  /*54a40*/  F2FP.F16.F32.PACK_AB R9, R9, R73 ;  /* 0x000000490909723e */ /* 0x000fe200000000ff */
[----:B------:R-:W-:Y:S01]  /*54a50*/  STL [R1+0x304], R15 ;  /* 0x0003040f01007387 */ /* 0x000fe20000100800 */
[----:B------:R-:W-:-:S02]  /*54a60*/  F2FP.F16.F32.PACK_AB R8, R8, R72 ;  /* 0x000000480808723e */ /* 0x000fc400000000ff */
[----:B------:R-:W-:Y:S01]  /*54a70*/  F2FP.F16.F32.PACK_AB R7, R7, R71 ;  /* 0x000000470707723e */ /* 0x000fe200000000ff */
[----:B------:R-:W-:Y:S01]  /*54a80*/  STL [R1+0x2fc], R14 ;  /* 0x0002fc0e01007387 */ /* 0x000fe20000100800 */
[----:B------:R-:W-:Y:S02]  /*54a90*/  F2FP.F16.F32.PACK_AB R6, R6, R70 ;  /* 0x000000460606723e */ /* 0x000fe400000000ff */
[----:B------:R-:W-:Y:S01]  /*54aa0*/  F2FP.F16.F32.PACK_AB R5, R5, R69 ;  /* 0x000000450505723e */ /* 0x000fe200000000ff */
[----:B------:R-:W-:Y:S01]  /*54ab0*/  STL [R1+0x2f4], R13 ;  /* 0x0002f40d01007387 */ /* 0x000fe20000100800 */
[----:B------:R-:W-:Y:S02]  /*54ac0*/  F2FP.F16.F32.PACK_AB R4, R4, R68 ;  /* 0x000000440404723e */ /* 0x000fe400000000ff */
[----:B0-----:R-:W-:Y:S01]  /*54ad0*/  ISETP.LT.AND P3, PT, R30, R24, !P0 ;  /* 0x000000181e00720c */ /* 0x001fe20004761270 */
[----:B------:R-:W-:Y:S01]  /*54ae0*/  STL [R1+0x2ec], R12 ;  /* 0x0002ec0c01007387 */ /* 0x000fe20000100800 */
[----:B----4-:R-:W-:-:S02]  /*54af0*/  ISETP.LT.AND P4, PT, R29, R3, !P0 ;  /* 0x000000031d00720c */ /* 0x010fc40004781270 */
[----:B------:R-:W-:Y:S01]  /*54b00*/  ISETP.LT.AND P5, PT, R28, R2, !P0 ;  /* 0x000000021c00720c */ /* 0x000fe200047a1270 */
        /* <DEDUP_REMOVED lines=9> */
[----:B--2---:R2:W-:Y:S01]  /*54ba0*/  STL [R1+0x21c8], R0 ;  /* 0x0021c80001007387 */ /* 0x0045e20000100800 */
[----:B0-----:R-:W0:Y:S02]  /*54bb0*/  LDTM.x64 R4, tmem[UR4+0x100] ;  /* 0x00010004000479ee */ /* 0x001e240008340000 */
[----:B0-----:R-:W-:-:S02]  /*54bc0*/  IMAD.MOV.U32 R72, RZ, RZ, R19 ;  /* 0x000000ffff487224 */ /* 0x001fc400078e0013 */
[----:B------:R-:W-:Y:S02]  /*54bd0*/  IMAD.MOV.U32 R73, RZ, RZ, R20 ;  /* 0x000000ffff497224 */ /* 0x000fe400078e0014 */
[----:B------:R-:W-:Y:S02]  /*54be0*/  IMAD.MOV.U32 R74, RZ, RZ, R21 ;  /* 0x000000ffff4a7224 */ /* 0x000fe400078e0015 */
[----:B------:R-:W-:Y:S02]  /*54bf0*/  IMAD.MOV.U32 R75, RZ, RZ, R22 ;  /* 0x000000ffff4b7224 */ /* 0x000fe400078e0016 */
[----:B------:R-:W-:Y:S02]  /*54c00*/  IMAD.MOV.U32 R78, RZ, RZ, R23 ;  /* 0x000000ffff4e7224 */ /* 0x000fe400078e0017 */
[----:B------:R-:W-:Y:S02]  /*54c10*/  IMAD.MOV.U32 R79, RZ, RZ, R24 ;  /* 0x000000ffff4f7224 */ /* 0x000fe400078e0018 */
[----:B----4-:R-:W-:-:S02]  /*54c20*/  IMAD.MOV.U32 R2, RZ, RZ, R51 ;  /* 0x000000ffff027224 */ /* 0x010fc400078e0033 */
[----:B------:R-:W-:Y:S02]  /*54c30*/  IMAD.MOV.U32 R77, RZ, RZ, R34 ;  /* 0x000000ffff4d7224 */ /* 0x000fe400078e0022 */
[----:B------:R-:W-:Y:S02]  /*54c40*/  IMAD.MOV.U32 R92, RZ, RZ, R33 ;  /* 0x000000ffff5c7224 */ /* 0x000fe400078e0021 */
[----:B------:R-:W-:Y:S02]  /*54c50*/  IMAD.MOV.U32 R90, RZ, RZ, R32 ;  /* 0x000000ffff5a7224 */ /* 0x000fe400078e0020 */
[----:B------:R-:W-:Y:S02]  /*54c60*/  IMAD.MOV.U32 R88, RZ, RZ, R31 ;  /* 0x000000ffff587224 */ /* 0x000fe400078e001f */
[----:B------:R-:W-:Y:S02]  /*54c70*/  IMAD.MOV.U32 R85, RZ, RZ, R30 ;  /* 0x000000ffff557224 */ /* 0x000fe400078e001e */
[----:B------:R-:W-:-:S02]  /*54c80*/  IMAD.MOV.U32 R84, RZ, RZ, R29 ;  /* 0x000000ffff547224 */ /* 0x000fc400078e001d */
[----:B------:R-:W-:Y:S02]  /*54c90*/  IMAD.MOV.U32 R83, RZ, RZ, R28 ;  /* 0x000000ffff537224 */ /* 0x000fe400078e001c */
[----:B------:R-:W-:Y:S02]  /*54ca0*/  IMAD.MOV.U32 R82, RZ, RZ, R27 ;  /* 0x000000ffff527224 */ /* 0x000fe400078e001b */
[----:B------:R-:W-:Y:S02]  /*54cb0*/  IMAD.MOV.U32 R81, RZ, RZ, R26 ;  /* 0x000000ffff517224 */ /* 0x000fe400078e001a */
[----:B------:R-:W-:Y:S02]  /*54cc0*/  IMAD.MOV.U32 R80, RZ, RZ, R25 ;  /* 0x000000ffff507224 */ /* 0x000fe400078e0019 */
[----:B------:R-:W-:Y:S02]  /*54cd0*/  IMAD.MOV.U32 R71, RZ, RZ, R18 ;  /* 0x000000ffff477224 */ /* 0x000fe400078e0012 */
[----:B------:R-:W-:-:S02]  /*54ce0*/  IMAD.MOV.U32 R70, RZ, RZ, R17 ;  /* 0x000000ffff467224 */ /* 0x000fc400078e0011 */
[----:B------:R-:W-:Y:S02]  /*54cf0*/  IMAD.MOV.U32 R69, RZ, RZ, R16 ;  /* 0x000000ffff457224 */ /* 0x000fe400078e0010 */
[----:B------:R-:W-:Y:S01]  /*54d00*/  IMAD.MOV.U32 R68, RZ, RZ, R15 ;  /* 0x000000ffff447224 */ /* 0x000fe200078e000f */
[----:B---3--:R-:W-:Y:S01]  /*54d10*/  STL [R1+0x21c0], R93 ;  /* 0x0021c05d01007387 */ /* 0x008fe20000100800 */
[----:B------:R-:W-:Y:S01]  /*54d20*/  ISETP.LT.AND P0, PT, R93, R0, !P0 ;  /* 0x000000005d00720c */ /* 0x000fe20004701270 */
[----:B--2---:R-:W-:Y:S02]  /*54d30*/  IMAD.MOV.U32 R0, RZ, RZ, R67 ;  /* 0x000000ffff007224 */ /* 0x004fe400078e0043 */
[----:B------:R-:W-:Y:S04]  /*54d40*/  STL.64 [R1+0x100], R4 ;  /* 0x0001000401007387 */ /* 0x000fe80000100a00 */
[----:B------:R-:W-:Y:S04]  /*54d50*/  STL.64 [R1+0x108], R6 ;  /* 0x0001080601007387 */ /* 0x000fe80000100a00 */
        /* <DEDUP_REMOVED lines=21> */
[----:B------:R0:W-:Y:S04]  /*54eb0*/  STL [R1+0x2260], R72 ;  /* 0x0022604801007387 */ /* 0x0001e80000100800 */
[----:B------:R-:W-:Y:S04]  /*54ec0*/  STL [R1+0x225c], R73 ;  /* 0x00225c4901007387 */ /* 0x000fe80000100800 */
[----:B------:R2:W-:Y:S01]  /*54ed0*/  STL [R1+0x2258], R74 ;  /* 0x0022584a01007387 */ /* 0x0005e20000100800 */
[----:B0-----:R-:W-:Y:S01]  /*54ee0*/  IMAD.MOV.U32 R72, RZ, RZ, R0 ;  /* 0x000000ffff487224 */ /* 0x001fe200078e0000 */
[----:B------:R-:W0:Y:S02]  /*54ef0*/  LDTM.x64 R4, tmem[UR4+0x140] ;  /* 0x00014004000479ee */ /* 0x000e240008340000 */
[----:B--2---:R-:W2:Y:S04]  /*54f00*/  LDL.LU R74, [R1+0x1f8] ;  /* 0x0001f800014a7983 */ /* 0x004ea80000300800 */
[----:B------:R3:W-:Y:S04]  /*54f10*/  STL [R1+0x2254], R75 ;  /* 0x0022544b01007387 */ /* 0x0007e80000100800 */
[----:B---3--:R-:W3:Y:S04]  /*54f20*/  LDL.LU R75, [R1+0x1f4] ;  /* 0x0001f400014b7983 */ /* 0x008ee80000300800 */
[----:B------:R4:W-:Y:S04]  /*54f30*/  STL [R1+0x2250], R78 ;  /* 0x0022504e01007387 */ /* 0x0009e80000100800 */
[----:B----4-:R-:W4:Y:S04]  /*54f40*/  LDL.LU R78, [R1+0x1f0] ;  /* 0x0001f000014e7983 */ /* 0x010f280000300800 */
[----:B------:R0:W-:Y:S04]  /*54f50*/  STL [R1+0x224c], R79 ;  /* 0x00224c4f01007387 */ /* 0x0001e80000100800 */
[----:B0-----:R-:W4:Y:S04]  /*54f60*/  LDL.LU R79, [R1+0x1ec] ;  /* 0x0001ec00014f7983 */ /* 0x001f280000300800 */
        /* <DEDUP_REMOVED lines=17> */
[----:B0-----:R-:W4:Y:S01]  /*55080*/  LDL.LU R92, [R1+0x1c8] ;  /* 0x0001c800015c7983 */ /* 0x001f220000300800 */
[----:B------:R-:W-:-:S02]  /*55090*/  IMAD.MOV.U32 R3, RZ, RZ, R19 ;  /* 0x000000ffff037224 */ /* 0x000fc400078e0013 */
[----:B------:R-:W-:Y:S01]  /*550a0*/  IMAD.MOV.U32 R0, RZ, RZ, R18 ;  /* 0x000000ffff007224 */ /* 0x000fe200078e0012 */
[----:B------:R0:W-:Y:S01]  /*550b0*/  STL [R1+0x2224], R77 ;  /* 0x0022244d01007387 */ /* 0x0001e20000100800 */
[----:B------:R-:W-:Y:S02]  /*550c0*/  IMAD.MOV.U32 R86, RZ, RZ, R12 ;  /* 0x000000ffff567224 */ /* 0x000fe400078e000c */
[----:B------:R-:W-:Y:S01]  /*550d0*/  IMAD.MOV.U32 R93, RZ, RZ, R8 ;  /* 0x000000ffff5d7224 */ /* 0x000fe200078e0008 */
[----:B------:R0:W-:Y:S01]  /*550e0*/  STL [R1+0x2220], R2 ;  /* 0x0022200201007387 */ /* 0x0001e20000100800 */
[----:B------:R-:W-:Y:S02]  /*550f0*/  IMAD.MOV.U32 R87, RZ, RZ, R7 ;  /* 0x000000ffff577224 */ /* 0x000fe400078e0007 */
[----:B------:R-:W-:Y:S01]  /*55100*/  IMAD.MOV.U32 R89, RZ, RZ, R6 ;  /* 0x000000ffff597224 */ /* 0x000fe200078e0006 */
[----:B------:R-:W-:Y:S01]  /*55110*/  STL [R1+0x14], R9 ;  /* 0x0000140901007387 */ /* 0x000fe20000100800 */
[----:B------:R-:W-:-:S02]  /*55120*/  IMAD.MOV.U32 R91, RZ, RZ, R5 ;  /* 0x000000ffff5b7224 */ /* 0x000fc400078e0005 */
[----:B------:R-:W-:Y:S01]  /*55130*/  IMAD.MOV.U32 R76, RZ, RZ, R4 ;  /* 0x000000ffff4c7224 */ /* 0x000fe200078e0004 */
        /* <DEDUP_REMOVED lines=28> */
[----:B0-----:R-:W4:Y:S04]  /*55300*/  LDL.LU R77, [R1+0x1c4] ;  /* 0x0001c400014d7983 */ /* 0x001f280000300800 */
[----:B------:R-:W4:Y:S01]  /*55310*/  LDL.LU R2, [R1+0x1c0] ;  /* 0x0001c00001027983 */ /* 0x000f220000300800 */
[----:B-1----:R-:W0:Y:S02]  /*55320*/  LDTM.x64 R4, tmem[UR4+0x180] ;  /* 0x00018004000479ee */ /* 0x002e240008340000 */
[----:B0-----:R-:W-:-:S02]  /*55330*/  F2FP.F16.F32.PACK_AB R73, R67, R72 ;  /* 0x000000484349723e */ /* 0x001fc400000000ff */
[----:B------:R-:W4:Y:S01]  /*55340*/  LDL.LU R72, [R1+0x2260] ;  /* 0x0022600001487983 */ /* 0x000f220000300800 */
[----:B--2---:R-:W-:-:S03]  /*55350*/  F2FP.F16.F32.PACK_AB R67, R66, R74 ;  /* 0x0000004a4243723e */ /* 0x004fc600000000ff */
[----:B------:R0:W-:Y:S01]  /*55360*/  STL [R1+0x1fc], R73 ;  /* 0x0001fc4901007387 */ /* 0x0001e20000100800 */
[----:B---3--:R-:W-:Y:S02]  /*55370*/  F2FP.F16.F32.PACK_AB R65, R65, R75 ;  /* 0x0000004b4141723e */ /* 0x008fe400000000ff */
[----:B----4-:R-:W-:Y:S01]  /*55380*/  F2FP.F16.F32.PACK_AB R64, R64, R78 ;  /* 0x0000004e4040723e */ /* 0x010fe200000000ff */
[----:B0-----:R-:W2:Y:S04]  /*55390*/  LDL.LU R73, [R1+0x225c] ;  /* 0x00225c0001497983 */ /* 0x001ea80000300800 */
[----:B------:R-:W3:Y:S04]  /*553a0*/  LDL.LU R74, [R1+0x2258] ;  /* 0x00225800014a7983 */ /* 0x000ee80000300800 */
[----:B------:R-:W4:Y:S04]  /*553b0*/  LDL.LU R66, [R1+0x180] ;  /* 0x0001800001427983 */ /* 0x000f280000300800 */
[----:B------:R0:W-:Y:S01]  /*553c0*/  STL [R1+0x1f8], R67 ;  /* 0x0001f84301007387 */ /* 0x0001e20000100800 */
[----:B------:R-:W-:-:S02]  /*553d0*/  F2FP.F16.F32.PACK_AB R63, R63, R79 ;  /* 0x0000004f3f3f723e */ /* 0x000fc400000000ff */
[----:B------:R-:W-:Y:S01]  /*553e0*/  F2FP.F16.F32.PACK_AB R62, R62, R80 ;  /* 0x000000503e3e723e */ /* 0x000fe200000000ff */
[----:B0-----:R-:W2:Y:S04]  /*553f0*/  LDL.LU R67, [R1+0x17c] ;  /* 0x00017c0001437983 */ /* 0x001ea80000300800 */
[----:B------:R-:W3:Y:S04]  /*55400*/  LDL.LU R75, [R1+0x2254] ;  /* 0x00225400014b7983 */ /* 0x000ee80000300800 */
[----:B------:R0:W-:Y:S01]  /*55410*/  STL [R1+0x1f4], R65 ;  /* 0x0001f44101007387 */ /* 0x0001e20000100800 */
[----:B------:R-:W-:-:S03]  /*55420*/  F2FP.F16.F32.PACK_AB R61, R61, R81 ;  /* 0x000000513d3d723e */ /* 0x000fc600000000ff */
[----:B0-----:R-:W3:Y:S04]  /*55430*/  LDL.LU R65, [R1+0x184] ;  /* 0x0001840001417983 */ /* 0x001ee80000300800 */
[----:B------:R-:W3:Y:S04]  /*55440*/  LDL.LU R78, [R1+0x2250] ;  /* 0x00225000014e7983 */ /* 0x000ee80000300800 */
[----:B------:R0:W-:Y:S01]  /*55450*/  STL [R1+0x1f0], R64 ;  /* 0x0001f04001007387 */ /* 0x0001e20000100800 */
[----:B------:R-:W-:Y:S02]  /*55460*/  F2FP.F16.F32.PACK_AB R60, R60, R82 ;  /* 0x000000523c3c723e */ /* 0x000fe400000000ff */
[----:B------:R-:W-:Y:S01]  /*55470*/  F2FP.F16.F32.PACK_AB R59, R59, R83 ;  /* 0x000000533b3b723e */ /* 0x000fe200000000ff */
[----:B0-----:R-:W3:Y:S04]  /*55480*/  LDL.LU R64, [R1+0x188] ;  /* 0x0001880001407983 */ /* 0x001ee80000300800 */
[----:B------:R-:W3:Y:S04]  /*55490*/  LDL.LU R79, [R1+0x224c] ;  /* 0x00224c00014f7983 */ /* 0x000ee80000300800 */
[----:B------:R0:W-:Y:S01]  /*554a0*/  STL [R1+0x1ec], R63 ;  /* 0x0001ec3f01007387 */ /* 0x0001e20000100800 */
[----:B------:R-:W-:-:S03]  /*554b0*/  F2FP.F16.F32.PACK_AB R58, R58, R84 ;  /* 0x000000543a3a723e */ /* 0x000fc600000000ff */
        /* <DEDUP_REMOVED lines=18> */
[----:B------:R0:W-:Y:S04]  /*555e0*/  STL [R1+0x1d8], R58 ;  /* 0x0001d83a01007387 */ /* 0x0001e80000100800 */
        /* <DEDUP_REMOVED lines=10> */
[----:B------:R-:W3:Y:S01]  /*55690*/  LDL.LU R92, [R1+0x2228] ;  /* 0x00222800015c7983 */ /* 0x000ee20000300800 */
[----:B------:R-:W-:-:S03]  /*556a0*/  F2FP.F16.F32.PACK_AB R53, R53, R77 ;  /* 0x0000004d3535723e */ /* 0x000fc600000000ff */
        /* <DEDUP_REMOVED lines=8> */
[----:B0-----:R-:W3:Y:S01]  /*55730*/  LDL.LU R52, [R1+0x1b8] ;  /* 0x0001b80001347983 */ /* 0x001ee20000300800 */
[----:B----4-:R-:W-:-:S02]  /*55740*/  F2FP.F16.F32.PACK_AB R36, R36, R66 ;  /* 0x000000422424723e */ /* 0x010fc400000000ff */
[----:B--2---:R-:W-:Y:S02]  /*55750*/  F2FP.F16.F32.PACK_AB R35, R35, R67 ;  /* 0x000000432323723e */ /* 0x004fe400000000ff */
[----:B---3--:R-:W-:Y:S02]  /*55760*/  F2FP.F16.F32.PACK_AB R37, R37, R65 ;  /* 0x000000412525723e */ /* 0x008fe400000000ff */
[----:B------:R-:W-:Y:S02]  /*55770*/  F2FP.F16.F32.PACK_AB R38, R38, R64 ;  /* 0x000000402626723e */ /* 0x000fe400000000ff */
        /* <DEDUP_REMOVED lines=10> */
[----:B------:R-:W-:Y:S02]  /*55820*/  F2FP.F16.F32.PACK_AB R49, R49, R53 ;  /* 0x000000353131723e */ /* 0x000fe400000000ff */
[----:B------:R-:W-:Y:S02]  /*55830*/  F2FP.F16.F32.PACK_AB R51, R51, R2 ;  /* 0x000000023333723e */ /* 0x000fe400000000ff */
[----:B------:R0:W2:Y:S01]  /*55840*/  LDL.LU R2, [R1+0x221c] ;  /* 0x00221c0001027983 */ /* 0x0000a20000300800 */
[----:B------:R-:W-:-:S03]  /*55850*/  F2FP.F16.F32.PACK_AB R34, R34, R77 ;  /* 0x0000004d2222723e */ /* 0x000fc600000000ff */
[----:B------:R-:W-:Y:S01]  /*55860*/  STL [R1+0x1bc], R51 ;  /* 0x0001bc3301007387 */ /* 0x000fe20000100800 */
[----:B------:R-:W-:-:S05]  /*55870*/  F2FP.F16.F32.PACK_AB R50, R50, R52 ;  /* 0x000000343232723e */ /* 0x000fca00000000ff */
        /* <DEDUP_REMOVED lines=13> */
[----:B------:R-:W-:-:S03]  /*55950*/  F2FP.F16.F32.PACK_AB R33, R33, R92 ;  /* 0x0000005c2121723e */ /* 0x000fc600000000ff */
[----:B------:R-:W-:Y:S04]  /*55960*/  STL [R1+0x184], R37 ;  /* 0x0001842501007387 */ /* 0x000fe80000100800 */
[----:B------:R-:W-:Y:S04]  /*55970*/  STL [R1+0x180], R36 ;  /* 0x0001802401007387 */ /* 0x000fe80000100800 */
[----:B------:R0:W3:Y:S04]  /*55980*/  LDL.LU R77, [R1+0x2218] ;  /* 0x00221800014d7983 */ /* 0x0000e80000300800 */
[----:B------:R-:W-:Y:S04]  /*55990*/  STL [R1+0x17c], R35 ;  /* 0x00017c2301007387 */ /* 0x000fe80000100800 */
[----:B------:R0:W4:Y:S04]  /*559a0*/  LDL.LU R92, [R1+0x2214] ;  /* 0x00221400015c7983 */ /* 0x0001280000300800 */
[----:B------:R-:W-:Y:S04]  /*559b0*/  STL [R1+0x178], R34 ;  /* 0x0001782201007387 */ /* 0x000fe80000100800 */
[----:B------:R-:W2:Y:S04]  /*559c0*/  LDL.LU R57, [R1+0x128] ;  /* 0x0001280001397983 */ /* 0x000ea80000300800 */
[----:B------:R-:W2:Y:S04]  /*559d0*/  LDL.LU R58, [R1+0x124] ;  /* 0x00012400013a7983 */ /* 0x000ea80000300800 */
[----:B------:R-:W-:Y:S04]  /*559e0*/  STL [R1+0x174], R33 ;  /* 0x0001742101007387 */ /* 0x000fe80000100800 */
[----:B------:R-:W3:Y:S04]  /*559f0*/  LDL.LU R59, [R1+0x120] ;  /* 0x00012000013b7983 */ /* 0x000ee80000300800 */
[----:B------:R-:W2:Y:S04]  /*55a00*/  LDL.LU R60, [R1+0x11c] ;  /* 0x00011c00013c7983 */ /* 0x000ea80000300800 */
[----:B------:R-:W2:Y:S01]  /*55a10*/  LDL.LU R61, [R1+0x118] ;  /* 0x00011800013d7983 */ /* 0x000ea20000300800 */
[----:B------:R-:W-:-:S03]  /*55a20*/  F2FP.F16.F32.PACK_AB R32, R32, R90 ;  /* 0x0000005a2020723e */ /* 0x000fc600000000ff */
        /* <DEDUP_REMOVED lines=9> */
[----:B------:R0:W2:Y:S04]  /*55ac0*/  LDL.LU R90, [R1+0x2210] ;  /* 0x00221000015a7983 */ /* 0x0000a80000300800 */
[----:B------:R0:W3:Y:S01]  /*55ad0*/  LDL.LU R88, [R1+0x220c] ;  /* 0x00220c0001587983 */ /* 0x0000e20000300800 */
[----:B------:R-:W-:-:S03]  /*55ae0*/  F2FP.F16.F32.PACK_AB R28, R28, R83 ;  /* 0x000000531c1c723e */ /* 0x000fc600000000ff */
[----:B------:R-:W-:Y:S04]  /*55af0*/  STL [R1+0x170], R32 ;  /* 0x0001702001007387 */ /* 0x000fe80000100800 */
[----:B------:R0:W3:Y:S01]  /*55b00*/  LDL.LU R85, [R1+0x2208] ;  /* 0x0022080001557983 */ /* 0x0000e20000300800 */
[----:B------:R-:W-:-:S03]  /*55b10*/  F2FP.F16.F32.PACK_AB R27, R27, R82 ;  /* 0x000000521b1b723e */ /* 0x000fc600000000ff */
[----:B------:R-:W-:Y:S04]  /*55b20*/  STL [R1+0x16c], R31 ;  /* 0x00016c1f01007387 */ /* 0x000fe80000100800 */
[----:B------:R0:W3:Y:S04]  /*55b30*/  LDL.LU R84, [R1+0x2204] ;  /* 0x0022040001547983 */ /* 0x0000e80000300800 */
[----:B------:R-:W-:Y:S01]  /*55b40*/  STL [R1+0x168], R30 ;  /* 0x0001681e01007387 */ /* 0x000fe20000100800 */
[----:B------:R-:W-:-:S03]  /*55b50*/  F2FP.F16.F32.PACK_AB R26, R26, R81 ;  /* 0x000000511a1a723e */ /* 0x000fc600000000ff */
[----:B------:R0:W3:Y:S04]  /*55b60*/  LDL.LU R83, [R1+0x2200] ;  /* 0x0022000001537983 */ /* 0x0000e80000300800 */
[----:B------:R-:W-:Y:S01]  /*55b70*/  STL [R1+0x164], R29 ;  /* 0x0001641d01007387 */ /* 0x000fe20000100800 */
[----:B------:R-:W-:-:S03]  /*55b80*/  F2FP.F16.F32.PACK_AB R25, R25, R80 ;  /* 0x000000501919723e */ /* 0x000fc600000000ff */
[----:B------:R0:W3:Y:S04]  /*55b90*/  LDL.LU R82, [R1+0x21fc] ;  /* 0x0021fc0001527983 */ /* 0x0000e80000300800 */
[----:B------:R-:W-:Y:S04]  /*55ba0*/  STL [R1+0x160], R28 ;  /* 0x0001601c01007387 */ /* 0x000fe80000100800 */
[----:B------:R0:W3:Y:S04]  /*55bb0*/  LDL.LU R81, [R1+0x21f8] ;  /* 0x0021f80001517983 */ /* 0x0000e80000300800 */
[----:B------:R-:W-:Y:S04]  /*55bc0*/  STL [R1+0x15c], R27 ;  /* 0x00015c1b01007387 */ /* 0x000fe80000100800 */
[----:B------:R0:W3:Y:S01]  /*55bd0*/  LDL.LU R80, [R1+0x21f4] ;  /* 0x0021f40001507983 */ /* 0x0000e20000300800 */
[----:B------:R-:W-:-:S03]  /*55be0*/  F2FP.F16.F32.PACK_AB R24, R24, R79 ;  /* 0x0000004f1818723e */ /* 0x000fc600000000ff */
[----:B------:R-:W-:Y:S04]  /*55bf0*/  STL [R1+0x158], R26 ;  /* 0x0001581a01007387 */ /* 0x000fe80000100800 */
[----:B------:R0:W3:Y:S04]  /*55c00*/  LDL.LU R79, [R1+0x21f0] ;  /* 0x0021f000014f7983 */ /* 0x0000e80000300800 */
[----:B------:R-:W-:Y:S01]  /*55c10*/  STL [R1+0x154], R25 ;  /* 0x0001541901007387 */ /* 0x000fe20000100800 */
[----:B----4-:R-:W-:-:S03]  /*55c20*/  F2FP.F16.F32.PACK_AB R92, R23, R78 ;  /* 0x0000004e175c723e */ /* 0x010fc600000000ff */
[----:B------:R0:W4:Y:S04]  /*55c30*/  LDL.LU R78, [R1+0x21ec] ;  /* 0x0021ec00014e7983 */ /* 0x0001280000300800 */
[----:B------:R-:W-:Y:S04]  /*55c40*/  STL [R1+0x150], R24 ;  /* 0x0001501801007387 */ /* 0x000fe80000100800 */
[----:B------:R1:W-:Y:S01]  /*55c50*/  STL [R1+0x21a4], R92 ;  /* 0x0021a45c01007387 */ /* 0x0003e20000100800 */
[----:B--2---:R-:W-:-:S03]  /*55c60*/  F2FP.F16.F32.PACK_AB R90, R22, R75 ;  /* 0x0000004b165a723e */ /* 0x004fc600000000ff */
[----:B------:R0:W2:Y:S01]  /*55c70*/  LDL.LU R75, [R1+0x21e8] ;  /* 0x0021e800014b7983 */ /* 0x0000a20000300800 */
[----:B---3--:R-:W-:-:S03]  /*55c80*/  F2FP.F16.F32.PACK_AB R88, R21, R74 ;  /* 0x0000004a1558723e */ /* 0x008fc600000000ff */
[----:B------:R3:W-:Y:S04]  /*55c90*/  STL [R1+0x21a8], R90 ;  /* 0x0021a85a01007387 */ /* 0x0007e80000100800 */
[----:B------:R0:W2:Y:S01]  /*55ca0*/  LDL.LU R74, [R1+0x21e4] ;  /* 0x0021e400014a7983 */ /* 0x0000a20000300800 */
[----:B------:R-:W-:-:S03]  /*55cb0*/  F2FP.F16.F32.PACK_AB R85, R20, R73 ;  /* 0x000000491455723e */ /* 0x000fc600000000ff */
        /* <DEDUP_REMOVED lines=12> */
[----:B-1----:R-:W2:Y:S01]  /*55d80*/  LDL.LU R92, [R1+0x44] ;  /* 0x00004400015c7983 */ /* 0x002ea20000300800 */
[----:B------:R-:W-:-:S03]  /*55d90*/  F2FP.F16.F32.PACK_AB R79, R14, R57 ;  /* 0x000000390e4f723e */ /* 0x000fc600000000ff */
[----:B---3--:R-:W3:Y:S01]  /*55da0*/  LDL.LU R90, [R1+0x40] ;  /* 0x00004000015a7983 */ /* 0x008ee20000300800 */
[----:B----4-:R-:W-:Y:S02]  /*55db0*/  F2FP.F16.F32.PACK_AB R78, R13, R58 ;  /* 0x0000003a0d4e723e */ /* 0x010fe400000000ff */
[----:B--2---:R-:W-:Y:S02]  /*55dc0*/  F2FP.F16.F32.PACK_AB R75, R11, R60 ;  /* 0x0000003c0b4b723e */ /* 0x004fe400000000ff */
[----:B------:R-:W-:Y:S02]  /*55dd0*/  F2FP.F16.F32.PACK_AB R74, R10, R61 ;  /* 0x0000003d0a4a723e */ /* 0x000fe400000000ff */
[----:B------:R-:W-:Y:S02]  /*55de0*/  F2FP.F16.F32.PACK_AB R73, R9, R62 ;  /* 0x0000003e0949723e */ /* 0x000fe400000000ff */
[----:B------:R-:W-:Y:S02]  /*55df0*/  F2FP.F16.F32.PACK_AB R72, R8, R63 ;  /* 0x0000003f0848723e */ /* 0x000fe400000000ff */
[----:B------:R-:W-:-:S02]  /*55e00*/  F2FP.F16.F32.PACK_AB R71, R7, R64 ;  /* 0x000000400747723e */ /* 0x000fc400000000ff */
[----:B------:R-:W-:Y:S02]  /*55e10*/  F2FP.F16.F32.PACK_AB R70, R6, R65 ;  /* 0x000000410646723e */ /* 0x000fe400000000ff */
[----:B------:R-:W-:Y:S02]  /*55e20*/  F2FP.F16.F32.PACK_AB R69, R5, R66 ;  /* 0x000000420545723e */ /* 0x000fe400000000ff */
[----:B------:R-:W-:Y:S02]  /*55e30*/  F2FP.F16.F32.PACK_AB R68, R4, R67 ;  /* 0x000000430444723e */ /* 0x000fe400000000ff */
[----:B------:R-:W1:Y:S01]  /*55e40*/  LDTM.x64 R4, tmem[UR4+0x1c0] ;  /* 0x0001c004000479ee */ /* 0x000e620008340000 */
[----:B------:R-:W-:Y:S01]  /*55e50*/  NOP ;  /* 0x0000000000007918 */ /* 0x000fe20000000000 */
[----:B-1----:R-:W-:Y:S04]  /*55e60*/  STL [R1+0x21a0], R28 ;  /* 0x0021a01c01007387 */ /* 0x002fe80000100800 */
        /* <DEDUP_REMOVED lines=33> */
[----:B-1----:R-:W2:Y:S04]  /*56080*/  LDL.LU R61, [R1+0x2c] ;  /* 0x00002c00013d7983 */ /* 0x002ea80000300800 */
[----:B------:R1:W-:Y:S04]  /*56090*/  STL [R1+0x2118], R62 ;  /* 0x0021183e01007387 */ /* 0x0003e80000100800 */
[----:B-1----:R-:W4:Y:S04]  /*560a0*/  LDL.LU R62, [R1+0xfc] ;  /* 0x0000fc00013e7983 */ /* 0x002f280000300800 */
[----:B------:R1:W-:Y:S01]  /*560b0*/  STL [R1+0x2114], R63 ;  /* 0x0021143f01007387 */ /* 0x0003e20000100800 */
[----:B------:R-:W-:-:S03]  /*560c0*/  F2FP.F16.F32.PACK_AB R21, R21, R92 ;  /* 0x0000005c1515723e */ /* 0x000fc600000000ff */
[----:B-1----:R-:W2:Y:S04]  /*560d0*/  LDL R63, [R1+0x568] ;  /* 0x00056800013f7983 */ /* 0x002ea80000100800 */
[----:B------:R1:W-:Y:S01]  /*560e0*/  STL [R1+0x2110], R64 ;  /* 0x0021104001007387 */ /* 0x0003e20000100800 */
[----:B------:R-:W-:-:S03]  /*560f0*/  F2FP.F16.F32.PACK_AB R18, R18, R0 ;  /* 0x000000001212723e */ /* 0x000fc600000000ff */
[----:B-1----:R-:W2:Y:S04]  /*56100*/  LDL.LU R64, [R1+0x30] ;  /* 0x0000300001407983 */ /* 0x002ea80000300800 */
[----:B------:R1:W-:Y:S04]  /*56110*/  STL [R1+0x210c], R65 ;  /* 0x00210c4101007387 */ /* 0x0003e80000100800 */
[----:B-1----:R-:W2:Y:S04]  /*56120*/  LDL.LU R65, [R1+0x34] ;  /* 0x0000340001417983 */ /* 0x002ea80000300800 */
[----:B------:R1:W-:Y:S04]  /*56130*/  STL [R1+0x2108], R66 ;  /* 0x0021084201007387 */ /* 0x0003e80000100800 */
[----:B-1----:R-:W2:Y:S01]  /*56140*/  LDL.LU R66, [R1+0xeb0] ;  /* 0x000eb00001427983 */ /* 0x002ea20000300800 */
[----:B----4-:R-:W-:-:S05]  /*56150*/  F2FP.F16.F32.PACK_AB R60, R67, R62 ;  /* 0x0000003e433c723e */ /* 0x010fca00000000ff */
[----:B------:R1:W-:Y:S04]  /*56160*/  STL [R1+0x12c], R60 ;  /* 0x00012c3c01007387 */ /* 0x0003e80000100800 */
[----:B------:R-:W4:Y:S04]  /*56170*/  LDL.LU R92, [R1+0x28] ;  /* 0x00002800015c7983 */ /* 0x000f280000300800 */
[----:B------:R-:W2:Y:S04]  /*56180*/  LDL.LU R62, [R1+0x24] ;  /* 0x00002400013e7983 */ /* 0x000ea80000300800 */
[----:B-1----:R-:W2:Y:S04]  /*56190*/  LDL.LU R60, [R1+0x1c] ;  /* 0x00001c00013c7983 */ /* 0x002ea80000300800 */
[----:B------:R0:W2:Y:S01]  /*561a0*/  LDL.LU R0, [R1+0x21c8] ;  /* 0x0021c80001007983 */ /* 0x0000a20000300800 */
[----:B---3--:R-:W-:-:S03]  /*561b0*/  F2FP.F16.F32.PACK_AB R20, R20, R90 ;  /* 0x0000005a1414723e */ /* 0x008fc600000000ff */
[----:B------:R-:W3:Y:S01]  /*561c0*/  LDL.LU R90, [R1+0x18] ;  /* 0x00001800015a7983 */ /* 0x000ee20000300800 */
[----:B------:R-:W-:Y:S02]  /*561d0*/  F2FP.F16.F32.PACK_AB R12, R12, R86 ;  /* 0x000000560c0c723e */ /* 0x000fe400000000ff */
[----:B------:R-:W-:-:S04]  /*561e0*/  F2FP.F16.F32.PACK_AB R2, R19, R3 ;  /* 0x000000031302723e */ /* 0x000fc800000000ff */
[C---:B------:R-:W-:Y:S02]  /*561f0*/  PRMT R54, R2.reuse, 0x7610, R54 ;  /* 0x0000761002367816 */ /* 0x040fe40000000036 */
[----:B------:R-:W-:Y:S02]  /*56200*/  PRMT R55, R2, 0x7632, R55 ;  /* 0x0000763202377816 */ /* 0x000fe40000000037 */
[----:B------:R-:W1:Y:S01]  /*56210*/  LDC.64 R2, c[0x0][0x398] ;  /* 0x0000e600ff027b82 */ /* 0x000e620000000a00 */
[C---:B------:R-:W-:Y:S02]  /*56220*/  PRMT R56, R20.reuse, 0x7610, R56 ;  /* 0x0000761014387816 */ /* 0x040fe40000000038 */
[----:B------:R-:W-:-:S05]  /*56230*/  PRMT R57, R20, 0x7632, R57 ;  /* 0x0000763214397816 */ /* 0x000fca0000000039 */
[----:B------:R-:W0:Y:S01]  /*56240*/  LDC R20, c[0x0][0x3b4] ;  /* 0x0000ed00ff147b82 */ /* 0x000e220000000800 */
[----:B------:R-:W-:Y:S02]  /*56250*/  PRMT R52, R18, 0x7610, R52 ;  /* 0x0000761012347816 */ /* 0x000fe40000000034 */
[----:B----4-:R-:W-:Y:S02]  /*56260*/  F2FP.F16.F32.PACK_AB R14, R14, R92 ;  /* 0x0000005c0e0e723e */ /* 0x010fe400000000ff */
[----:B--2---:R-:W-:Y:S02]  /*56270*/  F2FP.F16.F32.PACK_AB R0, R15, R61 ;  /* 0x0000003d0f00723e */ /* 0x004fe400000000ff */
[----:B------:R-:W2:Y:S04]  /*56280*/  LDL.LU R61, [R1+0x14] ;  /* 0x00001400013d7983 */ /* 0x000ea80000300800 */
[----:B------:R-:W4:Y:S04]  /*56290*/  LDL R92, [R1+0xebc] ;  /* 0x000ebc00015c7983 */ /* 0x000f280000100800 */
[----:B------:R-:W2:Y:S01]  /*562a0*/  LDL.LU R86, [R1+0x21c4] ;  /* 0x0021c40001567983 */ /* 0x000ea20000300800 */
[----:B-1----:R-:W-:-:S02]  /*562b0*/  ISETP.GE.AND P1, PT, R66, R2, PT ;  /* 0x000000024200720c */ /* 0x002fc40003f26270 */
[----:B------:R-:W-:Y:S02]  /*562c0*/  PRMT R53, R18, 0x7632, R53 ;  /* 0x0000763212357816 */ /* 0x000fe40000000035 */
[----:B------:R-:W-:Y:S01]  /*562d0*/  F2FP.F16.F32.PACK_AB R2, R13, R62 ;  /* 0x0000003e0d02723e */ /* 0x000fe200000000ff */
[----:B------:R-:W1:Y:S01]  /*562e0*/  LDC.64 R18, c[0x0][0x390] ;  /* 0x0000e400ff127b82 */ /* 0x000e620000000a00 */
[C---:B------:R-:W-:Y:S02]  /*562f0*/  PRMT R44, R14.reuse, 0x7610, R44 ;  /* 0x000076100e2c7816 */ /* 0x040fe4000000002c */
[----:B------:R-:W-:Y:S02]  /*56300*/  PRMT R45, R14, 0x7632, R45 ;  /* 0x000076320e2d7816 */ /* 0x000fe4000000002d */
[----:B------:R-:W-:-:S03]  /*56310*/  PRMT R42, R2, 0x7610, R42 ;  /* 0x00007610022a7816 */ /* 0x000fc6000000002a */
[----:B------:R-:W3:Y:S01]  /*56320*/  LDC.64 R14, c[0x0][0x398] ;  /* 0x0000e600ff0e7b82 */ /* 0x000ee20000000a00 */
[----:B------:R-:W-:-:S07]  /*56330*/  PRMT R43, R2, 0x7632, R43 ;  /* 0x00007632022b7816 */ /* 0x000fce000000002b */
[----:B------:R-:W3:Y:S01]  /*56340*/  LDC R2, c[0x0][0x3b8] ;  /* 0x0000ee00ff027b82 */ /* 0x000ee20000000800 */
[C---:B------:R-:W-:Y:S02]  /*56350*/  PRMT R46, R0.reuse, 0x7610, R46 ;  /* 0x00007610002e7816 */ /* 0x040fe4000000002e */
[----:B------:R-:W-:Y:S01]  /*56360*/  PRMT R47, R0, 0x7632, R47 ;  /* 0x00007632002f7816 */ /* 0x000fe2000000002f */
[----:B0-----:R-:W-:Y:S01]  /*56370*/  IMAD R0, R66, R20, RZ ;  /* 0x0000001442007224 */ /* 0x001fe200078e02ff */
[----:B------:R-:W-:Y:S02]  /*56380*/  F2FP.F16.F32.PACK_AB R16, R16, R64 ;  /* 0x000000401010723e */ /* 0x000fe400000000ff */
[----:B------:R-:W-:Y:S02]  /*56390*/  F2FP.F16.F32.PACK_AB R17, R17, R65 ;  /* 0x000000411111723e */ /* 0x000fe400000000ff */
[C---:B------:R-:W-:Y:S02]  /*563a0*/  PRMT R48, R16.reuse, 0x7610, R48 ;  /* 0x0000761010307816 */ /* 0x040fe40000000030 */
[----:B------:R-:W-:-:S02]  /*563b0*/  PRMT R49, R16, 0x7632, R49 ;  /* 0x0000763210317816 */ /* 0x000fc40000000031 */
[C---:B-1----:R-:W-:Y:S02]  /*563c0*/  LEA R16, P6, R0.reuse, R18, 0x1 ;  /* 0x0000001200107211 */ /* 0x042fe400078c08ff */
[C---:B---3--:R-:W-:Y:S02]  /*563d0*/  ISETP.LT.AND P1, PT, R63.reuse, R15, !P1 ;  /* 0x0000000f3f00720c */ /* 0x048fe40004f21270 */
[----:B------:R-:W-:Y:S02]  /*563e0*/  ISETP.GE.AND P2, PT, R63, R3, PT ;  /* 0x000000033f00720c */ /* 0x000fe40003f46270 */
[C---:B------:R-:W-:Y:S02]  /*563f0*/  PRMT R50, R17.reuse, 0x7610, R50 ;  /* 0x0000761011327816 */ /* 0x040fe40000000032 */
[----:B------:R-:W-:Y:S02]  /*56400*/  PRMT R51, R17, 0x7632, R51 ;  /* 0x0000763211337816 */ /* 0x000fe40000000033 */
[----:B------:R-:W-:Y:S01]  /*56410*/  LEA.HI.X.SX32 R17, R0, R19, 0x1, P6 ;  /* 0x0000001300117211 */ /* 0x000fe200030f0eff */
[----:B------:R-:W-:Y:S01]  /*56420*/  IMAD R15, R63, R2, RZ ;  /* 0x000000023f0f7224 */ /* 0x000fe200078e02ff */
[----:B------:R-:W-:-:S02]  /*56430*/  F2FP.F16.F32.PACK_AB R3, R10, R90 ;  /* 0x0000005a0a03723e */ /* 0x000fc400000000ff */
[----:B------:R-:W3:Y:S02]  /*56440*/  LDL R90, [R1+0xeb8] ;  /* 0x000eb800015a7983 */ /* 0x000ee40000100800 */
[C---:B------:R-:W-:Y:S02]  /*56450*/  PRMT R36, R3.reuse, 0x7610, R36 ;  /* 0x0000761003247816 */ /* 0x040fe40000000024 */
[----:B------:R-:W-:Y:S01]  /*56460*/  PRMT R37, R3, 0x7632, R37 ;  /* 0x0000763203257816 */ /* 0x000fe20000000025 */
[----:B------:R-:W-:Y:S01]  /*56470*/  IMAD.WIDE R2, R15, 0x2, R16 ;  /* 0x000000020f027825 */ /* 0x000fe200078e0210 */
[C---:B------:R-:W-:Y:S02]  /*56480*/  PRMT R40, R12.reuse, 0x7610, R40 ;  /* 0x000076100c287816 */ /* 0x040fe40000000028 */
[----:B------:R-:W-:Y:S02]  /*56490*/  PRMT R41, R12, 0x7632, R41 ;  /* 0x000076320c297816 */ /* 0x000fe40000000029 */
[----:B------:R-:W0:Y:S01]  /*564a0*/  LDC.64 R12, c[0x0][0x398] ;  /* 0x0000e600ff0c7b82 */ /* 0x000e220000000a00 */
[----:B------:R-:W-:Y:S01]  /*564b0*/  IMAD R0, R20, 0x80, R0 ;  /* 0x0000008014007824 */ /* 0x000fe200078e0200 */
[----:B------:R-:W-:Y:S01]  /*564c0*/  F2FP.F16.F32.PACK_AB R11, R11, R60 ;  /* 0x0000003c0b0b723e */ /* 0x000fe200000000ff */
[----:B--2---:R1:W-:Y:S02]  /*564d0*/  @P1 STG.E.U16 desc[UR6][R2.64], R86 ;  /* 0x0000005602001986 */ /* 0x0043e4000c101506 */
[----:B-1----:R-:W-:-:S02]  /*564e0*/  F2FP.F16.F32.PACK_AB R2, R8, R93 ;  /* 0x0000005d0802723e */ /* 0x002fc400000000ff */
[----:B------:R-:W2:Y:S01]  /*564f0*/  LDL.LU R93, [R1+0x21c0] ;  /* 0x0021c000015d7983 */ /* 0x000ea20000300800 */
[----:B------:R-:W-:-:S03]  /*56500*/  F2FP.F16.F32.PACK_AB R8, R7, R87 ;  /* 0x000000570708723e */ /* 0x000fc600000000ff */
[----:B------:R-:W2:Y:S01]  /*56510*/  LDL.LU R87, [R1+0x21bc] ;  /* 0x0021bc0001577983 */ /* 0x000ea20000300800 */
[----:B------:R-:W-:Y:S01]  /*56520*/  F2FP.F16.F32.PACK_AB R3, R9, R61 ;  /* 0x0000003d0903723e */ /* 0x000fe200000000ff */
[----:B0-----:R-:W-:Y:S01]  /*56530*/  IMAD.MOV.U32 R10, RZ, RZ, R12 ;  /* 0x000000ffff0a7224 */ /* 0x001fe200078e000c */
[C---:B------:R-:W-:Y:S02]  /*56540*/  PRMT R32, R2.reuse, 0x7610, R32 ;  /* 0x0000761002207816 */ /* 0x040fe40000000020 */
[----:B------:R-:W-:Y:S02]  /*56550*/  PRMT R33, R2, 0x7632, R33 ;  /* 0x0000763202217816 */ /* 0x000fe40000000021 */
[----:B------:R-:W-:Y:S02]  /*56560*/  LEA R2, P1, R0, R18, 0x1 ;  /* 0x0000001200027211 */ /* 0x000fe400078208ff */
[C---:B------:R-:W-:Y:S02]  /*56570*/  PRMT R34, R3.reuse, 0x7610, R34 ;  /* 0x0000761003227816 */ /* 0x040fe40000000022 */
[----:B------:R-:W-:-:S02]  /*56580*/  PRMT R35, R3, 0x7632, R35 ;  /* 0x0000763203237816 */ /* 0x000fc40000000023 */
[----:B------:R-:W-:Y:S02]  /*56590*/  LEA.HI.X.SX32 R3, R0, R19, 0x1, P1 ;  /* 0x0000001300037211 */ /* 0x000fe400008f0eff */
[C---:B------:R-:W-:Y:S02]  /*565a0*/  PRMT R38, R11.reuse, 0x7610, R38 ;  /* 0x000076100b267816 */ /* 0x040fe40000000026 */
[----:B------:R-:W-:Y:S02]  /*565b0*/  PRMT R39, R11, 0x7632, R39 ;  /* 0x000076320b277816 */ /* 0x000fe40000000027 */
[----:B----4-:R-:W-:Y:S02]  /*565c0*/  ISETP.LT.AND P1, PT, R92, R10, !P2 ;  /* 0x0000000a5c00720c */ /* 0x010fe40005721270 */
[----:B------:R-:W0:Y:S01]  /*565d0*/  LDC.64 R10, c[0x0][0x398] ;  /* 0x0000e600ff0a7b82 */ /* 0x000e220000000a00 */
[C---:B------:R-:W-:Y:S02]  /*565e0*/  PRMT R30, R8.reuse, 0x7610, R30 ;  /* 0x00007610081e7816 */ /* 0x040fe4000000001e */
[----:B------:R-:W-:Y:S01]  /*565f0*/  PRMT R31, R8, 0x7632, R31 ;  /* 0x00007632081f7816 */ /* 0x000fe2000000001f */
[----:B------:R-:W-:Y:S01]  /*56600*/  IMAD.WIDE R8, R15, 0x2, R2 ;  /* 0x000000020f087825 */ /* 0x000fe200078e0202 */
[----:B------:R-:W-:-:S03]  /*56610*/  PRMT R7, R86, 0x7632, R7 ;  /* 0x0000763256077816 */ /* 0x000fc60000000007 */
[----:B------:R-:W-:-:S03]  /*56620*/  IMAD R0, R20, 0x80, R0 ;  /* 0x0000008014007824 */ /* 0x000fc600078e0200 */
[----:B------:R1:W-:Y:S02]  /*56630*/  @P1 STG.E.U16 desc[UR6][R8.64], R7 ;  /* 0x0000000708001986 */ /* 0x0003e4000c101506 */
[----:B-1----:R-:W-:Y:S02]  /*56640*/  IMAD R7, R20, 0x80, R0 ;  /* 0x0000008014077824 */ /* 0x002fe400078e0200 */
[----:B0-----:R-:W-:Y:S01]  /*56650*/  IMAD.MOV.U32 R12, RZ, RZ, R10 ;  /* 0x000000ffff0c7224 */ /* 0x001fe200078e000a */
[----:B------:R-:W-:Y:S01]  /*56660*/  LEA R10, P1, R0, R18, 0x1 ;  /* 0x00000012000a7211 */ /* 0x000fe200078208ff */
[----:B------:R-:W-:-:S03]  /*56670*/  IMAD.MOV.U32 R61, RZ, RZ, R11 ;  /* 0x000000ffff3d7224 */ /* 0x000fc600078e000b */
[----:B------:R-:W-:Y:S02]  /*56680*/  LEA.HI.X.SX32 R11, R0, R19, 0x1, P1 ;  /* 0x00000013000b7211 */ /* 0x000fe400008f0eff */
[----:B------:R-:W-:-:S04]  /*56690*/  LEA R8, P1, R7, R18, 0x1 ;  /* 0x0000001207087211 */ /* 0x000fc800078208ff */
[----:B------:R-:W-:Y:S02]  /*566a0*/  LEA.HI.X.SX32 R9, R7, R19, 0x1, P1 ;  /* 0x0000001307097211 */ /* 0x000fe400008f0eff */
[----:B------:R-:W0:Y:S01]  /*566b0*/  LDC.64 R18, c[0x0][0x398] ;  /* 0x0000e600ff127b82 */ /* 0x000e220000000a00 */
[----:B---3--:R-:W-:Y:S02]  /*566c0*/  ISETP.LT.AND P1, PT, R90, R12, !P2 ;  /* 0x0000000c5a00720c */ /* 0x008fe40005721270 */
[----:B------:R-:W-:Y:S01]  /*566d0*/  F2FP.F16.F32.PACK_AB R6, R6, R89 ;  /* 0x000000590606723e */ /* 0x000fe200000000ff */
[----:B------:R-:W-:Y:S01]  /*566e0*/  IMAD.MOV.U32 R60, RZ, RZ, R13 ;  /* 0x000000ffff3c7224 */ /* 0x000fe200078e000d */
[----:B------:R-:W-:Y:S01]  /*566f0*/  PRMT R0, R68, 0x7632, R0 ;  /* 0x0000763244007816 */ /* 0x000fe20000000000 */
[----:B------:R-:W-:Y:S01]  /*56700*/  IMAD.WIDE R12, R15, 0x2, R10 ;  /* 0x000000020f0c7825 */ /* 0x000fe200078e020a */
[C---:B------:R-:W-:Y:S01]  /*56710*/  PRMT R28, R6.reuse, 0x7610, R28 ;  /* 0x00007610061c7816 */ /* 0x040fe2000000001c */
[----:B------:R-:W3:Y:S01]  /*56720*/  LDL.LU R89, [R1+0x21b8] ;  /* 0x0021b80001597983 */ /* 0x000ee20000300800 */
[----:B------:R-:W-:Y:S01]  /*56730*/  PRMT R29, R6, 0x7632, R29 ;  /* 0x00007632061d7816 */ /* 0x000fe2000000001d */
[----:B0-----:R-:W-:-:S04]  /*56740*/  IMAD.MOV.U32 R7, RZ, RZ, R18 ;  /* 0x000000ffff077224 */ /* 0x001fc800078e0012 */
[----:B------:R0:W-:Y:S01]  /*56750*/  @P1 STG.E.U16 desc[UR6][R12.64], R68 ;  /* 0x000000440c001986 */ /* 0x0001e2000c101506 */
[----:B------:R-:W-:Y:S02]  /*56760*/  IMAD.MOV.U32 R62, RZ, RZ, R19 ;  /* 0x000000ffff3e7224 */ /* 0x000fe400078e0013 */
[----:B------:R-:W1:Y:S08]  /*56770*/  LDC.64 R18, c[0x0][0x398] ;  /* 0x0000e600ff127b82 */ /* 0x000e700000000a00 */
[----:B0-----:R-:W0:Y:S01]  /*56780*/  LDC R13, c[0x0][0x3b8] ;  /* 0x0000ee00ff0d7b82 */ /* 0x001e220000000800 */
[----:B------:R-:W-:-:S02]  /*56790*/  F2FP.F16.F32.PACK_AB R67, R5, R91 ;  /* 0x0000005b0543723e */ /* 0x000fc400000000ff */
[----:B------:R-:W4:Y:S01]  /*567a0*/  LDL.LU R91, [R1+0x21b4] ;  /* 0x0021b400015b7983 */ /* 0x000f220000300800 */
[C---:B------:R-:W-:Y:S02]  /*567b0*/  PRMT R58, R21.reuse, 0x7610, R58 ;  /* 0x00007610153a7816 */ /* 0x040fe4000000003a */
[----:B------:R-:W-:Y:S02]  /*567c0*/  PRMT R59, R21, 0x7632, R59 ;  /* 0x00007632153b7816 */ /* 0x000fe4000000003b */
[----:B------:R-:W0:Y:S08]  /*567d0*/  LDC.64 R20, c[0x0][0x398] ;  /* 0x0000e600ff147b82 */ /* 0x000e300000000a00 */
[----:B------:R-:W0:Y:S01]  /*567e0*/  LDC R12, c[0x0][0x39c] ;  /* 0x0000e700ff0c7b82 */ /* 0x000e220000000800 */
[----:B--2---:R-:W-:Y:S01]  /*567f0*/  ISETP.LT.AND P2, PT, R93, R7, !P2 ;  /* 0x000000075d00720c */ /* 0x004fe20005741270 */
[----:B------:R-:W-:-:S12]  /*56800*/  IMAD.WIDE R6, R15, 0x2, R8 ;  /* 0x000000020f067825 */ /* 0x000fd800078e0208 */
[----:B------:R2:W-:Y:S02]  /*56810*/  @P2 STG.E.U16 desc[UR6][R6.64], R0 ;  /* 0x0000000006002986 */ /* 0x0005e4000c101506 */
[----:B--2---:R-:W2:Y:S01]  /*56820*/  LDC R6, c[0x0][0x39c] ;  /* 0x0000e700ff067b82 */ /* 0x004ea20000000800 */
[----:B------:R-:W-:Y:S02]  /*56830*/  VIADD R0, R63, 0x1 ;  /* 0x000000013f007836 */ /* 0x000fe40000000000 */
[----:B-1----:R-:W-:-:S03]  /*56840*/  IMAD.MOV.U32 R63, RZ, RZ, R19 ;  /* 0x000000ffff3f7224 */ /* 0x002fc600078e0013 */
[----:B--2---:R-:W-:Y:S01]  /*56850*/  ISETP.GE.AND P1, PT, R0, R6, PT ;  /* 0x000000060000720c */ /* 0x004fe20003f26270 */
[----:B------:R-:W-:Y:S02]  /*56860*/  IMAD.MOV.U32 R0, RZ, RZ, R18 ;  /* 0x000000ffff007224 */ /* 0x000fe400078e0012 */
[----:B------:R-:W1:Y:S03]  /*56870*/  LDC.64 R18, c[0x0][0x398] ;  /* 0x0000e600ff127b82 */ /* 0x000e660000000a00 */
[----:B------:R-:W-:Y:S01]  /*56880*/  ISETP.LT.AND P2, PT, R66, R0, !P1 ;  /* 0x000000004200720c */ /* 0x000fe20004f41270 */
[----:B0-----:R-:W-:-:S04]  /*56890*/  IMAD.IADD R0, R15, 0x1, R13 ;  /* 0x000000010f007824 */ /* 0x001fc800078e020d */
[----:B------:R-:W-:Y:S01]  /*568a0*/  IMAD.WIDE R6, R0, 0x2, R16 ;  /* 0x0000000200067825 */ /* 0x000fe200078e0210 */
[----:B------:R-:W-:-:S07]  /*568b0*/  PRMT R5, R87, 0x7632, R5 ;  /* 0x0000763257057816 */ /* 0x000fce0000000005 */
[----:B------:R0:W-:Y:S01]  /*568c0*/  @P2 STG.E.U16 desc[UR6][R6.64], R87 ;  /* 0x0000005706002986 */ /* 0x0001e2000c101506 */
[----:B-1----:R-:W-:Y:S02]  /*568d0*/  IMAD.MOV.U32 R64, RZ, RZ, R19 ;  /* 0x000000ffff407224 */ /* 0x002fe400078e0013 */
[----:B0-----:R-:W-:Y:S01]  /*568e0*/  IMAD.MOV.U32 R6, RZ, RZ, R18 ;  /* 0x000000ffff067224 */ /* 0x001fe200078e0012 */
[----:B------:R-:W0:Y:S08]  /*568f0*/  LDC.64 R86, c[0x0][0x398] ;  /* 0x0000e600ff567b82 */ /* 0x000e300000000a00 */
[----:B------:R-:W1:Y:S01]  /*56900*/  LDC.64 R18, c[0x0][0x398] ;  /* 0x0000e600ff127b82 */ /* 0x000e620000000a00 */
[----:B------:R-:W-:Y:S01]  /*56910*/  ISETP.LT.AND P2, PT, R92, R6, !P1 ;  /* 0x000000065c00720c */ /* 0x000fe20004f41270 */
[----:B------:R-:W-:-:S12]  /*56920*/  IMAD.WIDE R6, R0, 0x2, R2 ;  /* 0x0000000200067825 */ /* 0x000fd800078e0202 */
[----:B------:R1:W-:Y:S02]  /*56930*/  @P2 STG.E.U16 desc[UR6][R6.64], R5 ;  /* 0x0000000506002986 */ /* 0x0003e4000c101506 */
[----:B-1----:R-:W-:-:S05]  /*56940*/  IMAD.MOV.U32 R5, RZ, RZ, R18 ;  /* 0x000000ffff057224 */ /* 0x002fca00078e0012 */
[----:B------:R-:W-:Y:S02]  /*56950*/  ISETP.LT.AND P2, PT, R90, R5, !P1 ;  /* 0x000000055a00720c */ /* 0x000fe40004f41270 */
[----:B0-----:R-:W-:Y:S02]  /*56960*/  ISETP.LT.AND P1, PT, R93, R86, !P1 ;  /* 0x000000565d00720c */ /* 0x001fe40004f21270 */
[----:B------:R-:W2:Y:S01]  /*56970*/  LDL.LU R86, [R1+0x568] ;  /* 0x0005680001567983 */ /* 0x000ea20000300800 */
[----:B------:R-:W-:-:S03]  /*56980*/  F2FP.F16.F32.PACK_AB R15, R4, R76 ;  /* 0x0000004c040f723e */ /* 0x000fc600000000ff */
[----:B------:R-:W4:Y:S01]  /*56990*/  LDL.LU R76, [R1+0x21b0] ;  /* 0x0021b000014c7983 */ /* 0x000f220000300800 */
[----:B------:R-:W-:-:S04]  /*569a0*/  IMAD.WIDE R6, R0, 0x2, R10 ;  /* 0x0000000200067825 */ /* 0x000fc800078e020a */
[C---:B------:R-:W-:Y:S01]  /*569b0*/  IMAD.WIDE R4, R0.reuse, 0x2, R8 ;  /* 0x0000000200047825 */ /* 0x040fe200078e0208 */
[----:B------:R0:W-:Y:S02]  /*569c0*/  @P2 STG.E.U16 desc[UR6][R6.64], R69 ;  /* 0x0000004506002986 */ /* 0x0001e4000c101506 */
[----:B0-----:R-:W-:Y:S01]  /*569d0*/  PRMT R6, R69, 0x7632, R6 ;  /* 0x0000763245067816 */ /* 0x001fe20000000006 */
[----:B------:R-:W-:Y:S01]  /*569e0*/  IMAD.MOV.U32 R65, RZ, RZ, R19 ;  /* 0x000000ffff417224 */ /* 0x000fe200078e0013 */
[----:B------:R-:W0:Y:S03]  /*569f0*/  LDC.64 R68, c[0x0][0x398] ;  /* 0x0000e600ff447b82 */ /* 0x000e260000000a00 */
[----:B------:R1:W-:Y:S01]  /*56a00*/  @P1 STG.E.U16 desc[UR6][R4.64], R6 ;  /* 0x0000000604001986 */ /* 0x0003e2000c101506 */
[----:B------:R-:W-:-:S04]  /*56a10*/  IMAD.IADD R0, R0, 0x1, R13 ;  /* 0x0000000100007824 */ /* 0x000fc800078e020d */
[----:B------:R-:W0:Y:S08]  /*56a20*/  LDC.64 R18, c[0x0][0x398] ;  /* 0x0000e600ff127b82 */ /* 0x000e300000000a00 */
[----:B-1----:R-:W1:Y:S01]  /*56a30*/  LDC R5, c[0x0][0x39c] ;  /* 0x0000e700ff057b82 */ /* 0x002e620000000800 */
[----:B---3--:R-:W-:-:S07]  /*56a40*/  PRMT R6, R89, 0x7610, R6 ;  /* 0x0000761059067816 */ /* 0x008fce0000000006 */
[----:B------:R-:W3:Y:S01]  /*56a50*/  LDC R7, c[0x0][0x398] ;  /* 0x0000e600ff077b82 */ /* 0x000ee20000000800 */
[----:B--2---:R-:W-:-:S05]  /*56a60*/  VIADD R4, R86, 0x2 ;  /* 0x0000000256047836 */ /* 0x004fca0000000000 */
[----:B-1----:R-:W-:-:S04]  /*56a70*/  ISETP.GE.AND P1, PT, R4, R5, PT ;  /* 0x000000050400720c */ /* 0x002fc80003f26270 */
[----:B0-----:R-:W-:Y:S01]  /*56a80*/  ISETP.LT.AND P2, PT, R66, R68, !P1 ;  /* 0x000000444200720c */ /* 0x001fe20004f41270 */
[----:B------:R-:W-:-:S12]  /*56a90*/  IMAD.WIDE R4, R0, 0x2, R16 ;  /* 0x0000000200047825 */ /* 0x000fd800078e0210 */
[----:B------:R0:W-:Y:S01]  /*56aa0*/  @P2 STG.E.U16 desc[UR6][R4.64], R6 ;  /* 0x0000000604002986 */ /* 0x0001e2000c101506 */
[----:B------:R-:W-:Y:S02]  /*56ab0*/  ISETP.LT.AND P2, PT, R92, R20, !P1 ;  /* 0x000000145c00720c */ /* 0x000fe40004f41270 */
[----:B0-----:R-:W-:Y:S01]  /*56ac0*/  PRMT R6, R89, 0x7632, R6 ;  /* 0x0000763259067816 */ /* 0x001fe20000000006 */
[----:B------:R-:W-:-:S10]  /*56ad0*/  IMAD.WIDE R4, R0, 0x2, R2 ;  /* 0x0000000200047825 */ /* 0x000fd400078e0202 */
[----:B------:R0:W-:Y:S01]  /*56ae0*/  @P2 STG.E.U16 desc[UR6][R4.64], R6 ;  /* 0x0000000604002986 */ /* 0x0001e2000c101506 */
[----:B----4-:R-:W-:Y:S02]  /*56af0*/  ISETP.LT.AND P2, PT, R93, R76, !P1 ;  /* 0x0000004c5d00720c */ /* 0x010fe40004f41270 */
[----:B------:R-:W-:Y:S01]  /*56b00*/  ISETP.LT.AND P1, PT, R90, R18, !P1 ;  /* 0x000000125a00720c */ /* 0x000fe20004f21270 */
[----:B------:R-:W2:Y:S01]  /*56b10*/  LDL.LU R93, [R1+0x21ac] ;  /* 0x0021ac00015d7983 */ /* 0x000ea20000300800 */
[----:B------:R-:W1:Y:S03]  /*56b20*/  LDC R18, c[0x0][0x398] ;  /* 0x0000e600ff127b82 */ /* 0x000e660000000800 */
[----:B------:R-:W4:Y:S01]  /*56b30*/  LDL.S16 R20, [R1+0x214] ;  /* 0x0002140001147983 */ /* 0x000f220000100600 */
[----:B0-----:R-:W-:Y:S01]  /*56b40*/  IMAD.WIDE R4, R0, 0x2, R10 ;  /* 0x0000000200047825 */ /* 0x001fe200078e020a */
[----:B------:R-:W-:-:S02]  /*56b50*/  PRMT R6, R70, 0x7632, R6 ;  /* 0x0000763246067816 */ /* 0x000fc40000000006 */
[----:B------:R-:W2:Y:S04]  /*56b60*/  LDL.LU.S16 R68, [R1+0x216] ;  /* 0x0002160001447983 */ /* 0x000ea80000300600 */
[----:B------:R0:W-:Y:S02]  /*56b70*/  @P1 STG.E.U16 desc[UR6][R4.64], R70 ;  /* 0x0000004604001986 */ /* 0x0001e4000c101506 */
[----:B0-----:R-:W-:-:S05]  /*56b80*/  IMAD.WIDE R4, R0, 0x2, R8 ;  /* 0x0000000200047825 */ /* 0x001fca00078e0208 */
[----:B------:R0:W-:Y:S02]  /*56b90*/  @P2 STG.E.U16 desc[UR6][R4.64], R6 ;  /* 0x0000000604002986 */ /* 0x0001e4000c101506 */
[----:B0-----:R-:W0:Y:S01]  /*56ba0*/  LDC R5, c[0x0][0x39c] ;  /* 0x0000e700ff057b82 */ /* 0x001e220000000800 */
[----:B------:R-:W-:Y:S02]  /*56bb0*/  VIADD R4, R86, 0x3 ;  /* 0x0000000356047836 */ /* 0x000fe40000000000 */
[----:B------:R-:W-:Y:S01]  /*56bc0*/  IMAD.IADD R0, R0, 0x1, R13 ;  /* 0x0000000100007824 */ /* 0x000fe200078e020d */
[----:B------:R-:W-:-:S04]  /*56bd0*/  PRMT R6, R91, 0x7610, R6 ;  /* 0x000076105b067816 */ /* 0x000fc80000000006 */
[----:B------:R-:W1:Y:S01]  /*56be0*/  LDC R13, c[0x0][0x398] ;  /* 0x0000e600ff0d7b82 */ /* 0x000e620000000800 */
[----:B0-----:R-:W-:-:S04]  /*56bf0*/  ISETP.GE.AND P1, PT, R4, R5, PT ;  /* 0x000000050400720c */ /* 0x001fc80003f26270 */
[----:B------:R-:W-:Y:S01]  /*56c00*/  ISETP.LT.AND P2, PT, R66, R14, !P1 ;  /* 0x0000000e4200720c */ /* 0x000fe20004f41270 */
[----:B------:R-:W-:Y:S02]  /*56c10*/  IMAD.WIDE R4, R0, 0x2, R16 ;  /* 0x0000000200047825 */ /* 0x000fe400078e0210 */
[----:B------:R-:W0:Y:S10]  /*56c20*/  LDC R14, c[0x0][0x39c] ;  /* 0x0000e700ff0e7b82 */ /* 0x000e340000000800 */
[----:B------:R1:W-:Y:S02]  /*56c30*/  @P2 STG.E.U16 desc[UR6][R4.64], R6 ;  /* 0x0000000604002986 */ /* 0x0003e4000c101506 */
[----:B-1----:R-:W-:-:S02]  /*56c40*/  PRMT R6, R91, 0x7632, R6 ;  /* 0x000076325b067816 */ /* 0x002fc40000000006 */
[----:B------:R-:W2:Y:S01]  /*56c50*/  LDL.LU R91, [R1+0xeb4] ;  /* 0x000eb400015b7983 */ /* 0x000ea20000300800 */
[----:B---3--:R-:W-:Y:S02]  /*56c60*/  ISETP.LT.AND P2, PT, R92, R7, !P1 ;  /* 0x000000075c00720c */ /* 0x008fe40004f41270 */
[----:B------:R-:W1:Y:S01]  /*56c70*/  LDC R7, c[0x0][0x398] ;  /* 0x0000e600ff077b82 */ /* 0x000e620000000800 */
[----:B------:R-:W-:-:S10]  /*56c80*/  IMAD.WIDE R4, R0, 0x2, R2 ;  /* 0x0000000200047825 */ /* 0x000fd400078e0202 */
[----:B------:R3:W-:Y:S02]  /*56c90*/  @P2 STG.E.U16 desc[UR6][R4.64], R6 ;  /* 0x0000000604002986 */ /* 0x0007e4000c101506 */
[----:B---3--:R-:W2:Y:S01]  /*56ca0*/  LDC R6, c[0x0][0x398] ;  /* 0x0000e600ff067b82 */ /* 0x008ea20000000800 */
[----:B-1----:R-:W-:Y:S01]  /*56cb0*/  ISETP.LT.AND P2, PT, R90, R7, !P1 ;  /* 0x000000075a00720c */ /* 0x002fe20004f41270 */
[----:B------:R-:W-:-:S06]  /*56cc0*/  IMAD.WIDE R4, R0, 0x2, R10 ;  /* 0x0000000200047825 */ /* 0x000fcc00078e020a */
[----:B------:R-:W1:Y:S06]  /*56cd0*/  LDC R7, c[0x0][0x398] ;  /* 0x0000e600ff077b82 */ /* 0x000e6c0000000800 */
[----:B------:R3:W-:Y:S02]  /*56ce0*/  @P2 STG.E.U16 desc[UR6][R4.64], R71 ;  /* 0x0000004704002986 */ /* 0x0007e4000c101506 */
[----:B---3--:R-:W-:Y:S01]  /*56cf0*/  VIADD R4, R86, 0x4 ;  /* 0x0000000456047836 */ /* 0x008fe20000000000 */
[----:B--2---:R-:W-:Y:S02]  /*56d00*/  ISETP.LT.AND P2, PT, R91, R6, !P1 ;  /* 0x000000065b00720c */ /* 0x004fe40004f41270 */
[----:B------:R-:W-:-:S02]  /*56d10*/  PRMT R6, R71, 0x7632, R6 ;  /* 0x0000763247067816 */ /* 0x000fc40000000006 */
[----:B------:R-:W2:Y:S01]  /*56d20*/  LDC R71, c[0x0][0x3b8] ;  /* 0x0000ee00ff477b82 */ /* 0x000ea20000000800 */
[----:B------:R-:W-:Y:S01]  /*56d30*/  ISETP.GE.AND P1, PT, R4, R12, PT ;  /* 0x0000000c0400720c */ /* 0x000fe20003f26270 */
[----:B------:R-:W-:-:S06]  /*56d40*/  IMAD.WIDE R4, R0, 0x2, R8 ;  /* 0x0000000200047825 */ /* 0x000fcc00078e0208 */
[----:B------:R-:W3:Y:S01]  /*56d50*/  LDC R12, c[0x0][0x39c] ;  /* 0x0000e700ff0c7b82 */ /* 0x000ee20000000800 */
[----:B------:R0:W-:Y:S01]  /*56d60*/  @P2 STG.E.U16 desc[UR6][R4.64], R6 ;  /* 0x0000000604002986 */ /* 0x0001e2000c101506 */
[----:B------:R-:W-:-:S06]  /*56d70*/  ISETP.LT.AND P2, PT, R66, R13, !P1 ;  /* 0x0000000d4200720c */ /* 0x000fcc0004f41270 */
[----:B------:R-:W3:Y:S01]  /*56d80*/  LDC R13, c[0x0][0x398] ;  /* 0x0000e600ff0d7b82 */ /* 0x000ee20000000800 */
[----:B--2---:R-:W-:Y:S01]  /*56d90*/  IMAD.IADD R0, R0, 0x1, R71 ;  /* 0x0000000100007824 */ /* 0x004fe200078e0247 */
[----:B0-----:R-:W-:-:S03]  /*56da0*/  PRMT R6, R93, 0x7610, R6 ;  /* 0x000076105d067816 */ /* 0x001fc60000000006 */
[----:B------:R-:W-:-:S05]  /*56db0*/  IMAD.WIDE R4, R0, 0x2, R16 ;  /* 0x0000000200047825 */ /* 0x000fca00078e0210 */
[----:B------:R0:W-:Y:S01]  /*56dc0*/  @P2 STG.E.U16 desc[UR6][R4.64], R6 ;  /* 0x0000000604002986 */ /* 0x0001e2000c101506 */
[----:B-1----:R-:W-:Y:S02]  /*56dd0*/  ISETP.LT.AND P2, PT, R92, R7, !P1 ;  /* 0x000000075c00720c */ /* 0x002fe40004f41270 */
[----:B------:R-:W1:Y:S01]  /*56de0*/  LDC R7, c[0x0][0x398] ;  /* 0x0000e600ff077b82 */ /* 0x000e620000000800 */
[----:B0-----:R-:W-:Y:S01]  /*56df0*/  PRMT R6, R93, 0x7632, R6 ;  /* 0x000076325d067816 */ /* 0x001fe20000000006 */
[----:B------:R-:W-:-:S09]  /*56e00*/  IMAD.WIDE R4, R0, 0x2, R2 ;  /* 0x0000000200047825 */ /* 0x000fd200078e0202 */
[----:B------:R0:W-:Y:S02]  /*56e10*/  @P2 STG.E.U16 desc[UR6][R4.64], R6 ;  /* 0x0000000604002986 */ /* 0x0001e4000c101506 */
[----:B0-----:R-:W0:Y:S01]  /*56e20*/  LDC R6, c[0x0][0x398] ;  /* 0x0000e600ff067b82 */ /* 0x001e220000000800 */
[----:B-1----:R-:W-:Y:S01]  /*56e30*/  ISETP.LT.AND P2, PT, R90, R7, !P1 ;  /* 0x000000075a00720c */ /* 0x002fe20004f41270 */
[----:B------:R-:W-:Y:S01]  /*56e40*/  IMAD.WIDE R4, R0, 0x2, R10 ;  /* 0x0000000200047825 */ /* 0x000fe200078e020a */
[----:B------:R-:W2:Y:S04]  /*56e50*/  LDL.LU R90, [R1+0x21a8] ;  /* 0x0021a800015a7983 */ /* 0x000ea80000300800 */
[----:B------:R-:W2:Y:S01]  /*56e60*/  LDL.S16 R76, [R1+0x218] ;  /* 0x00021800014c7983 */ /* 0x000ea20000100600 */
[----:B------:R-:W1:Y:S03]  /*56e70*/  LDC R7, c[0x0][0x398] ;  /* 0x0000e600ff077b82 */ /* 0x000e660000000800 */
[----:B------:R-:W2:Y:S04]  /*56e80*/  LDL.LU.S16 R89, [R1+0x21a] ;  /* 0x00021a0001597983 */ /* 0x000ea80000300600 */
[----:B------:R0:W-:Y:S02]  /*56e90*/  @P2 STG.E.U16 desc[UR6][R4.64], R72 ;  /* 0x0000004804002986 */ /* 0x0001e4000c101506 */
[----:B0-----:R-:W-:-:S02]  /*56ea0*/  ISETP.LT.AND P2, PT, R91, R6, !P1 ;  /* 0x000000065b00720c */ /* 0x001fc40004f41270 */
[----:B------:R-:W-:Y:S02]  /*56eb0*/  PRMT R6, R72, 0x7632, R6 ;  /* 0x0000763248067816 */ /* 0x000fe40000000006 */
[----:B------:R-:W2:Y:S01]  /*56ec0*/  LDL.LU R72, [R1+0xeb8] ;  /* 0x000eb80001487983 */ /* 0x000ea20000300800 */
[----:B------:R-:W-:-:S05]  /*56ed0*/  VIADD R4, R86, 0x5 ;  /* 0x0000000556047836 */ /* 0x000fca0000000000 */
[----:B---3--:R-:W-:Y:S01]  /*56ee0*/  ISETP.GE.AND P1, PT, R4, R12, PT ;  /* 0x0000000c0400720c */ /* 0x008fe20003f26270 */
[----:B------:R-:W-:Y:S01]  /*56ef0*/  IMAD.WIDE R4, R0, 0x2, R8 ;  /* 0x0000000200047825 */ /* 0x000fe200078e0208 */
[----:B------:R-:W0:Y:S04]  /*56f00*/  LDC R12, c[0x0][0x39c] ;  /* 0x0000e700ff0c7b82 */ /* 0x000e280000000800 */
[----:B------:R4:W-:Y:S01]  /*56f10*/  @P2 STG.E.U16 desc[UR6][R4.64], R6 ;  /* 0x0000000604002986 */ /* 0x0009e2000c101506 */
[----:B------:R-:W-:Y:S01]  /*56f20*/  ISETP.LT.AND P2, PT, R66, R13, !P1 ;  /* 0x0000000d4200720c */ /* 0x000fe20004f41270 */
[----:B------:R-:W-:Y:S02]  /*56f30*/  IMAD.IADD R0, R0, 0x1, R71 ;  /* 0x0000000100007824 */ /* 0x000fe400078e0247 */
[----:B------:R-:W3:Y:S01]  /*56f40*/  LDC R13, c[0x0][0x398] ;  /* 0x0000e600ff0d7b82 */ /* 0x000ee20000000800 */
[----:B----4-:R-:W-:Y:S01]  /*56f50*/  PRMT R6, R20, 0x7610, R6 ;  /* 0x0000761014067816 */ /* 0x010fe20000000006 */
[----:B------:R-:W-:Y:S01]  /*56f60*/  IMAD.WIDE R4, R0, 0x2, R16 ;  /* 0x0000000200047825 */ /* 0x000fe200078e0210 */
[----:B------:R-:W4:Y:S07]  /*56f70*/  LDL.S16 R20, [R1+0x21c] ;  /* 0x00021c0001147983 */ /* 0x000f2e0000100600 */
[----:B------:R1:W-:Y:S02]  /*56f80*/  @P2 STG.E.U16 desc[UR6][R4.64], R6 ;  /* 0x0000000604002986 */ /* 0x0003e4000c101506 */
[----:B-1----:R-:W-:-:S02]  /*56f90*/  PRMT R6, R68, 0x7610, R6 ;  /* 0x0000761044067816 */ /* 0x002fc40000000006 */
[----:B------:R-:W4:Y:S01]  /*56fa0*/  LDL.LU.S16 R68, [R1+0x21e] ;  /* 0x00021e0001447983 */ /* 0x000f220000300600 */
[----:B------:R-:W-:Y:S02]  /*56fb0*/  ISETP.LT.AND P2, PT, R92, R7, !P1 ;  /* 0x000000075c00720c */ /* 0x000fe40004f41270 */
[----:B------:R-:W2:Y:S01]  /*56fc0*/  LDC R7, c[0x0][0x398] ;  /* 0x0000e600ff077b82 */ /* 0x000ea20000000800 */
[----:B------:R-:W-:-:S10]  /*56fd0*/  IMAD.WIDE R4, R0, 0x2, R2 ;  /* 0x0000000200047825 */ /* 0x000fd400078e0202 */
[----:B------:R1:W-:Y:S02]  /*56fe0*/  @P2 STG.E.U16 desc[UR6][R4.64], R6 ;  /* 0x0000000604002986 */ /* 0x0003e4000c101506 */
[----:B-1----:R-:W1:Y:S01]  /*56ff0*/  LDC R6, c[0x0][0x398] ;  /* 0x0000e600ff067b82 */ /* 0x002e620000000800 */
[----:B------:R-:W-:Y:S01]  /*57000*/  IMAD.WIDE R4, R0, 0x2, R10 ;  /* 0x0000000200047825 */ /* 0x000fe200078e020a */
[----:B--2---:R-:W-:-:S06]  /*57010*/  ISETP.LT.AND P2, PT, R72, R7, !P1 ;  /* 0x000000074800720c */ /* 0x004fcc0004f41270 */
[----:B------:R-:W2:Y:S07]  /*57020*/  LDC R7, c[0x0][0x398] ;  /* 0x0000e600ff077b82 */ /* 0x000eae0000000800 */
[----:B------:R0:W-:Y:S01]  /*57030*/  @P2 STG.E.U16 desc[UR6][R4.64], R73 ;  /* 0x0000004904002986 */ /* 0x0001e2000c101506 */
[----:B-1----:R-:W-:Y:S02]  /*57040*/  ISETP.LT.AND P2, PT, R91, R6, !P1 ;  /* 0x000000065b00720c */ /* 0x002fe40004f41270 */
[----:B------:R-:W-:Y:S01]  /*57050*/  PRMT R6, R73, 0x7632, R6 ;  /* 0x0000763249067816 */ /* 0x000fe20000000006 */
[----:B0-----:R-:W-:-:S05]  /*57060*/  VIADD R4, R86, 0x6 ;  /* 0x0000000656047836 */ /* 0x001fca0000000000 */
[----:B------:R-:W-:Y:S01]  /*57070*/  ISETP.GE.AND P1, PT, R4, R12, PT ;  /* 0x0000000c0400720c */ /* 0x000fe20003f26270 */
[----:B------:R-:W-:Y:S01]  /*57080*/  IMAD.WIDE R4, R0, 0x2, R8 ;  /* 0x0000000200047825 */ /* 0x000fe200078e0208 */
[----:B------:R-:W0:Y:S04]  /*57090*/  LDC R12, c[0x0][0x39c] ;  /* 0x0000e700ff0c7b82 */ /* 0x000e280000000800 */
[----:B------:R1:W-:Y:S01]  /*570a0*/  @P2 STG.E.U16 desc[UR6][R4.64], R6 ;  /* 0x0000000604002986 */ /* 0x0003e2000c101506 */
[----:B---3--:R-:W-:Y:S01]  /*570b0*/  ISETP.LT.AND P2, PT, R66, R13, !P1 ;  /* 0x0000000d4200720c */ /* 0x008fe20004f41270 */
[----:B------:R-:W-:Y:S02]  /*570c0*/  IMAD.IADD R0, R0, 0x1, R71 ;  /* 0x0000000100007824 */ /* 0x000fe400078e0247 */
[----:B------:R-:W3:Y:S01]  /*570d0*/  LDC R13, c[0x0][0x398] ;  /* 0x0000e600ff0d7b82 */ /* 0x000ee20000000800 */
[----:B-1----:R-:W-:Y:S01]  /*570e0*/  PRMT R6, R76, 0x7610, R6 ;  /* 0x000076104c067816 */ /* 0x002fe20000000006 */
[----:B------:R-:W-:-:S08]  /*570f0*/  IMAD.WIDE R4, R0, 0x2, R16 ;  /* 0x0000000200047825 */ /* 0x000fd000078e0210 */
[----:B------:R1:W-:Y:S01]  /*57100*/  @P2 STG.E.U16 desc[UR6][R4.64], R6 ;  /* 0x0000000604002986 */ /* 0x0003e2000c101506 */
[----:B--2---:R-:W-:Y:S02]  /*57110*/  ISETP.LT.AND P2, PT, R92, R7, !P1 ;  /* 0x000000075c00720c */ /* 0x004fe40004f41270 */
[----:B------:R-:W2:Y:S01]  /*57120*/  LDC R7, c[0x0][0x398] ;  /* 0x0000e600ff077b82 */ /* 0x000ea20000000800 */
[----:B------:R-:W4:Y:S04]  /*57130*/  LDL.LU R92, [R1+0x21a4] ;  /* 0x0021a400015c7983 */ /* 0x000f280000300800 */
[----:B------:R-:W4:Y:S01]  /*57140*/  LDL.S16 R76, [R1+0x220] ;  /* 0x00022000014c7983 */ /* 0x000f220000100600 */
[----:B-1----:R-:W-:Y:S01]  /*57150*/  PRMT R6, R89, 0x7610, R6 ;  /* 0x0000761059067816 */ /* 0x002fe20000000006 */
[----:B------:R-:W-:-:S02]  /*57160*/  IMAD.WIDE R4, R0, 0x2, R2 ;  /* 0x0000000200047825 */ /* 0x000fc400078e0202 */
[----:B------:R-:W4:Y:S04]  /*57170*/  LDL.LU.S16 R89, [R1+0x222] ;  /* 0x0002220001597983 */ /* 0x000f280000300600 */
[----:B------:R1:W-:Y:S02]  /*57180*/  @P2 STG.E.U16 desc[UR6][R4.64], R6 ;  /* 0x0000000604002986 */ /* 0x0003e4000c101506 */
[----:B-1----:R-:W1:Y:S01]  /*57190*/  LDC R6, c[0x0][0x398] ;  /* 0x0000e600ff067b82 */ /* 0x002e620000000800 */
[----:B--2---:R-:W-:Y:S01]  /*571a0*/  ISETP.LT.AND P2, PT, R72, R7, !P1 ;  /* 0x000000074800720c */ /* 0x004fe20004f41270 */
[----:B------:R-:W-:-:S06]  /*571b0*/  IMAD.WIDE R4, R0, 0x2, R10 ;  /* 0x0000000200047825 */ /* 0x000fcc00078e020a */
[----:B------:R-:W2:Y:S06]  /*571c0*/  LDC R7, c[0x0][0x398] ;  /* 0x0000e600ff077b82 */ /* 0x000eac0000000800 */
[----:B------:R0:W-:Y:S01]  /*571d0*/  @P2 STG.E.U16 desc[UR6][R4.64], R74 ;  /* 0x0000004a04002986 */ /* 0x0001e2000c101506 */
[----:B-1----:R-:W-:Y:S02]  /*571e0*/  ISETP.LT.AND P2, PT, R91, R6, !P1 ;  /* 0x000000065b00720c */ /* 0x002fe40004f41270 */
[----:B------:R-:W-:Y:S02]  /*571f0*/  PRMT R6, R74, 0x7632, R6 ;  /* 0x000076324a067816 */ /* 0x000fe40000000006 */
[----:B0-----:R-:W2:Y:S01]  /*57200*/  LDL.LU R74, [R1+0xebc] ;  /* 0x000ebc00014a7983 */ /* 0x001ea20000300800 */
[----:B------:R-:W-:-:S05]  /*57210*/  VIADD R4, R86, 0x7 ;  /* 0x0000000756047836 */ /* 0x000fca0000000000 */
[----:B------:R-:W-:Y:S01]  /*57220*/  ISETP.GE.AND P1, PT, R4, R12, PT ;  /* 0x0000000c0400720c */ /* 0x000fe20003f26270 */
[----:B------:R-:W-:Y:S01]  /*57230*/  IMAD.WIDE R4, R0, 0x2, R8 ;  /* 0x0000000200047825 */ /* 0x000fe200078e0208 */
[----:B------:R-:W0:Y:S04]  /*57240*/  LDC R12, c[0x0][0x39c] ;  /* 0x0000e700ff0c7b82 */ /* 0x000e280000000800 */
[----:B------:R4:W-:Y:S01]  /*57250*/  @P2 STG.E.U16 desc[UR6][R4.64], R6 ;  /* 0x0000000604002986 */ /* 0x0009e2000c101506 */
[----:B---3--:R-:W-:Y:S01]  /*57260*/  ISETP.LT.AND P2, PT, R66, R13, !P1 ;  /* 0x0000000d4200720c */ /* 0x008fe20004f41270 */
[----:B------:R-:W-:Y:S02]  /*57270*/  IMAD.IADD R0, R0, 0x1, R71 ;  /* 0x0000000100007824 */ /* 0x000fe400078e0247 */
[----:B------:R-:W1:Y:S01]  /*57280*/  LDC R13, c[0x0][0x398] ;  /* 0x0000e600ff0d7b82 */ /* 0x000e620000000800 */
[----:B----4-:R-:W-:Y:S01]  /*57290*/  PRMT R6, R20, 0x7610, R6 ;  /* 0x0000761014067816 */ /* 0x010fe20000000006 */
[----:B------:R-:W-:Y:S01]  /*572a0*/  IMAD.WIDE R4, R0, 0x2, R16 ;  /* 0x0000000200047825 */ /* 0x000fe200078e0210 */
[----:B------:R-:W3:Y:S07]  /*572b0*/  LDL.S16 R20, [R1+0x224] ;  /* 0x0002240001147983 */ /* 0x000eee0000100600 */
[----:B------:R4:W-:Y:S02]  /*572c0*/  @P2 STG.E.U16 desc[UR6][R4.64], R6 ;  /* 0x0000000604002986 */ /* 0x0009e4000c101506 */
[----:B----4-:R-:W-:-:S02]  /*572d0*/  PRMT R6, R68, 0x7610, R6 ;  /* 0x0000761044067816 */ /* 0x010fc40000000006 */
[----:B------:R-:W4:Y:S01]  /*572e0*/  LDL.LU.S16 R68, [R1+0x226] ;  /* 0x0002260001447983 */ /* 0x000f220000300600 */
[----:B------:R-:W-:Y:S01]  /*572f0*/  IMAD.WIDE R4, R0, 0x2, R2 ;  /* 0x0000000200047825 */ /* 0x000fe200078e0202 */
[----:B--2---:R-:W-:Y:S02]  /*57300*/  ISETP.LT.AND P2, PT, R74, R7, !P1 ;  /* 0x000000074a00720c */ /* 0x004fe40004f41270 */
[----:B------:R-:W2:Y:S11]  /*57310*/  LDC R7, c[0x0][0x398] ;  /* 0x0000e600ff077b82 */ /* 0x000eb60000000800 */
[----:B------:R0:W-:Y:S02]  /*57320*/  @P2 STG.E.U16 desc[UR6][R4.64], R6 ;  /* 0x0000000604002986 */ /* 0x0001e4000c101506 */
[----:B0-----:R-:W0:Y:S01]  /*57330*/  LDC R6, c[0x0][0x398] ;  /* 0x0000e600ff067b82 */ /* 0x001e220000000800 */
[----:B--2---:R-:W-:Y:S01]  /*57340*/  ISETP.LT.AND P2, PT, R72, R7, !P1 ;  /* 0x000000074800720c */ /* 0x004fe20004f41270 */
[----:B------:R-:W-:-:S06]  /*57350*/  IMAD.WIDE R4, R0, 0x2, R10 ;  /* 0x0000000200047825 */ /* 0x000fcc00078e020a */
[----:B------:R-:W2:Y:S06]  /*57360*/  LDC R7, c[0x0][0x398] ;  /* 0x0000e600ff077b82 */ /* 0x000eac0000000800 */
[----:B------:R1:W-:Y:S01]  /*57370*/  @P2 STG.E.U16 desc[UR6][R4.64], R75 ;  /* 0x0000004b04002986 */ /* 0x0003e2000c101506 */
[----:B0-----:R-:W-:Y:S01]  /*57380*/  ISETP.LT.AND P2, PT, R91, R6, !P1 ;  /* 0x000000065b00720c */ /* 0x001fe20004f41270 */
[----:B-1----:R-:W-:Y:S01]  /*57390*/  VIADD R4, R86, 0x8 ;  /* 0x0000000856047836 */ /* 0x002fe20000000000 */
[----:B------:R-:W-:-:S04]  /*573a0*/  PRMT R6, R75, 0x7632, R6 ;  /* 0x000076324b067816 */ /* 0x000fc80000000006 */
[----:B------:R-:W-:Y:S01]  /*573b0*/  ISETP.GE.AND P1, PT, R4, R12, PT ;  /* 0x0000000c0400720c */ /* 0x000fe20003f26270 */
[----:B------:R-:W-:Y:S01]  /*573c0*/  IMAD.WIDE R4, R0, 0x2, R8 ;  /* 0x0000000200047825 */ /* 0x000fe200078e0208 */
[----:B------:R-:W0:Y:S05]  /*573d0*/  LDC R12, c[0x0][0x39c] ;  /* 0x0000e700ff0c7b82 */ /* 0x000e2a0000000800 */
[----:B------:R1:W-:Y:S01]  /*573e0*/  @P2 STG.E.U16 desc[UR6][R4.64], R6 ;  /* 0x0000000604002986 */ /* 0x0003e2000c101506 */
[----:B------:R-:W-:Y:S01]  /*573f0*/  ISETP.LT.AND P2, PT, R66, R13, !P1 ;  /* 0x0000000d4200720c */ /* 0x000fe20004f41270 */
[----:B------:R-:W-:Y:S01]  /*57400*/  IMAD.IADD R0, R0, 0x1, R71 ;  /* 0x0000000100007824 */ /* 0x000fe200078e0247 */
[----:B------:R-:W0:Y:S01]  /*57410*/  LDC R13, c[0x0][0x398] ;  /* 0x0000e600ff0d7b82 */ /* 0x000e220000000800 */
[----:B-1----:R-:W-:-:S02]  /*57420*/  PRMT R6, R76, 0x7610, R6 ;  /* 0x000076104c067816 */ /* 0x002fc40000000006 */
[----:B------:R-:W-:Y:S01]  /*57430*/  IMAD.WIDE R4, R0, 0x2, R16 ;  /* 0x0000000200047825 */ /* 0x000fe200078e0210 */
[----:B------:R-:W4:Y:S07]  /*57440*/  LDL.S16 R76, [R1+0x228] ;  /* 0x00022800014c7983 */ /* 0x000f2e0000100600 */
[----:B------:R1:W-:Y:S01]  /*57450*/  @P2 STG.E.U16 desc[UR6][R4.64], R6 ;  /* 0x0000000604002986 */ /* 0x0003e2000c101506 */
[----:B--2---:R-:W-:Y:S02]  /*57460*/  ISETP.LT.AND P2, PT, R74, R7, !P1 ;  /* 0x000000074a00720c */ /* 0x004fe40004f41270 */
[----:B------:R-:W2:Y:S01]  /*57470*/  LDC R7, c[0x0][0x398] ;  /* 0x0000e600ff077b82 */ /* 0x000ea20000000800 */
[----:B-1----:R-:W-:Y:S01]  /*57480*/  PRMT R6, R89, 0x7610, R6 ;  /* 0x0000761059067816 */ /* 0x002fe20000000006 */
[----:B------:R-:W-:Y:S01]  /*57490*/  IMAD.WIDE R4, R0, 0x2, R2 ;  /* 0x0000000200047825 */ /* 0x000fe200078e0202 */
[----:B------:R-:W4:Y:S08]  /*574a0*/  LDL.LU.S16 R89, [R1+0x22a] ;  /* 0x00022a0001597983 */ /* 0x000f300000300600 */
[----:B------:R1:W-:Y:S02]  /*574b0*/  @P2 STG.E.U16 desc[UR6][R4.64], R6 ;  /* 0x0000000604002986 */ /* 0x0003e4000c101506 */
[----:B-1----:R-:W1:Y:S01]  /*574c0*/  LDC R6, c[0x0][0x398] ;  /* 0x0000e600ff067b82 */ /* 0x002e620000000800 */
[----:B--2---:R-:W-:Y:S01]  /*574d0*/  ISETP.LT.AND P2, PT, R72, R7, !P1 ;  /* 0x000000074800720c */ /* 0x004fe20004f41270 */
[----:B------:R-:W-:-:S06]  /*574e0*/  IMAD.WIDE R4, R0, 0x2, R10 ;  /* 0x0000000200047825 */ /* 0x000fcc00078e020a */
[----:B------:R-:W2:Y:S06]  /*574f0*/  LDC R7, c[0x0][0x398] ;  /* 0x0000e600ff077b82 */ /* 0x000eac0000000800 */
[----:B------:R0:W-:Y:S01]  /*57500*/  @P2 STG.E.U16 desc[UR6][R4.64], R77 ;  /* 0x0000004d04002986 */ /* 0x0001e2000c101506 */
[----:B-1----:R-:W-:Y:S01]  /*57510*/  ISETP.LT.AND P2, PT, R91, R6, !P1 ;  /* 0x000000065b00720c */ /* 0x002fe20004f41270 */
[----:B0-----:R-:W-:Y:S01]  /*57520*/  VIADD R4, R86, 0x9 ;  /* 0x0000000956047836 */ /* 0x001fe20000000000 */
[----:B------:R-:W-:-:S04]  /*57530*/  PRMT R6, R77, 0x7632, R6 ;  /* 0x000076324d067816 */ /* 0x000fc80000000006 */
[----:B------:R-:W-:Y:S01]  /*57540*/  ISETP.GE.AND P1, PT, R4, R12, PT ;  /* 0x0000000c0400720c */ /* 0x000fe20003f26270 */
[----:B------:R-:W-:Y:S01]  /*57550*/  IMAD.WIDE R4, R0, 0x2, R8 ;  /* 0x0000000200047825 */ /* 0x000fe200078e0208 */
[----:B------:R-:W0:Y:S05]  /*57560*/  LDC R12, c[0x0][0x39c] ;  /* 0x0000e700ff0c7b82 */ /* 0x000e2a0000000800 */
[----:B------:R3:W-:Y:S01]  /*57570*/  @P2 STG.E.U16 desc[UR6][R4.64], R6 ;  /* 0x0000000604002986 */ /* 0x0007e2000c101506 */
[----:B------:R-:W-:Y:S01]  /*57580*/  ISETP.LT.AND P2, PT, R66, R13, !P1 ;  /* 0x0000000d4200720c */ /* 0x000fe20004f41270 */
[----:B------:R-:W-:Y:S01]  /*57590*/  IMAD.IADD R0, R0, 0x1, R71 ;  /* 0x0000000100007824 */ /* 0x000fe200078e0247 */
[----:B------:R-:W1:Y:S01]  /*575a0*/  LDC R13, c[0x0][0x398] ;  /* 0x0000e600ff0d7b82 */ /* 0x000e620000000800 */
[----:B---3--:R-:W-:-:S02]  /*575b0*/  PRMT R6, R20, 0x7610, R6 ;  /* 0x0000761014067816 */ /* 0x008fc40000000006 */
[----:B------:R-:W-:Y:S01]  /*575c0*/  IMAD.WIDE R4, R0, 0x2, R16 ;  /* 0x0000000200047825 */ /* 0x000fe200078e0210 */
[----:B------:R-:W3:Y:S07]  /*575d0*/  LDL.S16 R20, [R1+0x22c] ;  /* 0x00022c0001147983 */ /* 0x000eee0000100600 */
[----:B------:R4:W-:Y:S02]  /*575e0*/  @P2 STG.E.U16 desc[UR6][R4.64], R6 ;  /* 0x0000000604002986 */ /* 0x0009e4000c101506 */
[----:B----4-:R-:W-:-:S02]  /*575f0*/  PRMT R6, R68, 0x7610, R6 ;  /* 0x0000761044067816 */ /* 0x010fc40000000006 */
[----:B------:R-:W4:Y:S01]  /*57600*/  LDL.LU.S16 R68, [R1+0x22e] ;  /* 0x00022e0001447983 */ /* 0x000f220000300600 */
[----:B--2---:R-:W-:Y:S02]  /*57610*/  ISETP.LT.AND P2, PT, R74, R7, !P1 ;  /* 0x000000074a00720c */ /* 0x004fe40004f41270 */
[----:B------:R-:W2:Y:S01]  /*57620*/  LDC R7, c[0x0][0x398] ;  /* 0x0000e600ff077b82 */ /* 0x000ea20000000800 */
[----:B------:R-:W-:-:S10]  /*57630*/  IMAD.WIDE R4, R0, 0x2, R2 ;  /* 0x0000000200047825 */ /* 0x000fd400078e0202 */
        /* <DEDUP_REMOVED lines=15> */
[----:B------:R-:W0:Y:S03]  /*57730*/  LDC R13, c[0x0][0x398] ;  /* 0x0000e600ff0d7b82 */ /* 0x000e260000000800 */
[----:B-1----:R-:W-:Y:S01]  /*57740*/  IMAD.WIDE R4, R0, 0x2, R16 ;  /* 0x0000000200047825 */ /* 0x002fe200078e0210 */
[----:B------:R-:W-:-:S02]  /*57750*/  PRMT R6, R76, 0x7610, R6 ;  /* 0x000076104c067816 */ /* 0x000fc40000000006 */
[----:B------:R-:W4:Y:S05]  /*57760*/  LDL.S16 R76, [R1+0x230] ;  /* 0x00023000014c7983 */ /* 0x000f2a0000100600 */
        /* <DEDUP_REMOVED lines=69> */
[----:B--2---:R-:W-:Y:S01]  /*57bc0*/  ISETP.LT.AND P2, PT, R66, R7, !P1 ;  /* 0x000000074200720c */ /* 0x004fe20004f41270 */
[----:B------:R-:W-:Y:S01]  /*57bd0*/  IMAD.IADD R0, R0, 0x1, R71 ;  /* 0x0000000100007824 */ /* 0x000fe200078e0247 */
[----:B------:R-:W1:Y:S01]  /*57be0*/  LDC R7, c[0x0][0x398] ;  /* 0x0000e600ff077b82 */ /* 0x000e620000000800 */
[----:B---3--:R-:W-:-:S02]  /*57bf0*/  PRMT R6, R20, 0x7610, R6 ;  /* 0x0000761014067816 */ /* 0x008fc40000000006 */
[----:B------:R-:W-:Y:S01]  /*57c00*/  IMAD.WIDE R4, R0, 0x2, R16 ;  /* 0x0000000200047825 */ /* 0x000fe200078e0210 */
[----:B------:R-:W2:Y:S07]  /*57c10*/  LDL.S16 R20, [R1+0x23c] ;  /* 0x00023c0001147983 */ /* 0x000eae0000100600 */
[----:B------:R4:W-:Y:S02]  /*57c20*/  @P2 STG.E.U16 desc[UR6][R4.64], R6 ;  /* 0x0000000604002986 */ /* 0x0009e4000c101506 */
[----:B----4-:R-:W-:-:S02]  /*57c30*/  PRMT R6, R68, 0x7610, R6 ;  /* 0x0000761044067816 */ /* 0x010fc40000000006 */
[----:B------:R-:W3:Y:S01]  /*57c40*/  LDL.LU.S16 R68, [R1+0x23e] ;  /* 0x00023e0001447983 */ /* 0x000ee20000300600 */
[----:B0-----:R-:W-:Y:S02]  /*57c50*/  ISETP.LT.AND P2, PT, R74, R12, !P1 ;  /* 0x0000000c4a00720c */ /* 0x001fe40004f41270 */
[----:B------:R-:W0:Y:S01]  /*57c60*/  LDC R12, c[0x0][0x398] ;  /* 0x0000e600ff0c7b82 */ /* 0x000e220000000800 */
[----:B------:R-:W-:Y:S01]  /*57c70*/  IMAD.WIDE R4, R0, 0x2, R2 ;  /* 0x0000000200047825 */ /* 0x000fe200078e0202 */
[----:B------:R-:W4:Y:S09]  /*57c80*/  LDL.S16 R70, [R1+0x240] ;  /* 0x0002400001467983 */ /* 0x000f320000100600 */
[----:B------:R1:W-:Y:S02]  /*57c90*/  @P2 STG.E.U16 desc[UR6][R4.64], R6 ;  /* 0x0000000604002986 */ /* 0x0003e4000c101506 */
[----:B-1----:R-:W-:-:S02]  /*57ca0*/  ISETP.LT.AND P2, PT, R72, R7, !P1 ;  /* 0x000000074800720c */ /* 0x002fc40004f41270 */
[----:B------:R-:W1:Y:S01]  /*57cb0*/  LDC R7, c[0x0][0x398] ;  /* 0x0000e600ff077b82 */ /* 0x000e620000000800 */
[----:B------:R-:W-:Y:S01]  /*57cc0*/  IMAD.WIDE R4, R0, 0x2, R10 ;  /* 0x0000000200047825 */ /* 0x000fe200078e020a */
[----:B0-----:R-:W-:-:S06]  /*57cd0*/  ISETP.LT.AND P1, PT, R91, R12, !P1 ;  /* 0x0000000c5b00720c */ /* 0x001fcc0004f21270 */
[----:B------:R-:W0:Y:S03]  /*57ce0*/  LDC R12, c[0x0][0x398] ;  /* 0x0000e600ff0c7b82 */ /* 0x000e260000000800 */
[----:B------:R1:W-:Y:S01]  /*57cf0*/  @P2 STG.E.U16 desc[UR6][R4.64], R82 ;  /* 0x0000005204002986 */ /* 0x0003e2000c101506 */
[----:B------:R-:W-:Y:S01]  /*57d00*/  PRMT R6, R82, 0x7632, R6 ;  /* 0x0000763252067816 */ /* 0x000fe20000000006 */
[----:B-1----:R-:W-:-:S05]  /*57d10*/  VIADD R4, R86, 0xe ;  /* 0x0000000e56047836 */ /* 0x002fca0000000000 */
[----:B------:R-:W-:Y:S01]  /*57d20*/  ISETP.GE.AND P2, PT, R4, R13, PT ;  /* 0x0000000d0400720c */ /* 0x000fe20003f46270 */
[----:B------:R-:W-:Y:S01]  /*57d30*/  IMAD.WIDE R4, R0, 0x2, R8 ;  /* 0x0000000200047825 */ /* 0x000fe200078e0208 */
[----:B------:R-:W1:Y:S04]  /*57d40*/  LDC R13, c[0x0][0x398] ;  /* 0x0000e600ff0d7b82 */ /* 0x000e680000000800 */
[----:B------:R0:W-:Y:S01]  /*57d50*/  @P1 STG.E.U16 desc[UR6][R4.64], R6 ;  /* 0x0000000604001986 */ /* 0x0001e2000c101506 */
[----:B------:R-:W-:Y:S01]  /*57d60*/  ISETP.LT.AND P1, PT, R66, R7, !P2 ;  /* 0x000000074200720c */ /* 0x000fe20005721270 */
[----:B------:R-:W-:Y:S02]  /*57d70*/  IMAD.IADD R0, R0, 0x1, R71 ;  /* 0x0000000100007824 */ /* 0x000fe400078e0247 */
[----:B------:R-:W1:Y:S02]  /*57d80*/  LDC R7, c[0x0][0x398] ;  /* 0x0000e600ff077b82 */ /* 0x000e640000000800 */
[----:B0-----:R-:W-:Y:S01]  /*57d90*/  IMAD.WIDE R4, R0, 0x2, R16 ;  /* 0x0000000200047825 */ /* 0x001fe200078e0210 */
[----:B------:R-:W-:-:S02]  /*57da0*/  PRMT R6, R76, 0x7610, R6 ;  /* 0x000076104c067816 */ /* 0x000fc40000000006 */
[----:B------:R-:W4:Y:S05]  /*57db0*/  LDL.LU.S16 R76, [R1+0x242] ;  /* 0x00024200014c7983 */ /* 0x000f2a0000300600 */
[----:B------:R0:W-:Y:S01]  /*57dc0*/  @P1 STG.E.U16 desc[UR6][R4.64], R6 ;  /* 0x0000000604001986 */ /* 0x0001e2000c101506 */
[----:B------:R-:W-:Y:S02]  /*57dd0*/  ISETP.LT.AND P1, PT, R74, R12, !P2 ;  /* 0x0000000c4a00720c */ /* 0x000fe40005721270 */
[----:B------:R-:W1:Y:S01]  /*57de0*/  LDC R12, c[0x0][0x398] ;  /* 0x0000e600ff0c7b82 */ /* 0x000e620000000800 */
[----:B0-----:R-:W-:Y:S01]  /*57df0*/  PRMT R6, R89, 0x7610, R6 ;  /* 0x0000761059067816 */ /* 0x001fe20000000006 */
[----:B------:R-:W-:-:S09]  /*57e00*/  IMAD.WIDE R4, R0, 0x2, R2 ;  /* 0x0000000200047825 */ /* 0x000fd200078e0202 */
[----:B------:R0:W-:Y:S01]  /*57e10*/  @P1 STG.E.U16 desc[UR6][R4.64], R6 ;  /* 0x0000000604001986 */ /* 0x0001e2000c101506 */
[----:B-1----:R-:W-:Y:S02]  /*57e20*/  ISETP.LT.AND P1, PT, R72, R13, !P2 ;  /* 0x0000000d4800720c */ /* 0x002fe40005721270 */
[----:B------:R-:W-:Y:S01]  /*57e30*/  ISETP.LT.AND P2, PT, R91, R7, !P2 ;  /* 0x000000075b00720c */ /* 0x000fe20005741270 */
[----:B------:R-:W1:Y:S01]  /*57e40*/  LDC R13, c[0x0][0x398] ;  /* 0x0000e600ff0d7b82 */ /* 0x000e620000000800 */
[----:B------:R-:W-:Y:S01]  /*57e50*/  PRMT R7, R83, 0x7632, R7 ;  /* 0x0000763253077816 */ /* 0x000fe20000000007 */
[----:B0-----:R-:W-:-:S04]  /*57e60*/  IMAD.WIDE R4, R0, 0x2, R10 ;  /* 0x0000000200047825 */ /* 0x001fc800078e020a */
[----:B------:R-:W-:-:S04]  /*57e70*/  VIADD R6, R86, 0xf ;  /* 0x0000000f56067836 */ /* 0x000fc80000000000 */
[----:B------:R0:W-:Y:S01]  /*57e80*/  @P1 STG.E.U16 desc[UR6][R4.64], R83 ;  /* 0x0000005304001986 */ /* 0x0001e2000c101506 */
[----:B------:R-:W-:Y:S02]  /*57e90*/  ISETP.GE.AND P1, PT, R6, R14, PT ;  /* 0x0000000e0600720c */ /* 0x000fe40003f26270 */
[----:B------:R-:W1:Y:S01]  /*57ea0*/  LDC R14, c[0x0][0x398] ;  /* 0x0000e600ff0e7b82 */ /* 0x000e620000000800 */
[----:B0-----:R-:W-:-:S05]  /*57eb0*/  IMAD.WIDE R4, R0, 0x2, R8 ;  /* 0x0000000200047825 */ /* 0x001fca00078e0208 */
[----:B------:R0:W-:Y:S01]  /*57ec0*/  @P2 STG.E.U16 desc[UR6][R4.64], R7 ;  /* 0x0000000704002986 */ /* 0x0001e2000c101506 */
[----:B------:R-:W-:Y:S01]  /*57ed0*/  ISETP.LT.AND P2, PT, R66, R12, !P1 ;  /* 0x0000000c4200720c */ /* 0x000fe20004f41270 */
[----:B------:R-:W-:Y:S01]  /*57ee0*/  IMAD.IADD R0, R0, 0x1, R71 ;  /* 0x0000000100007824 */ /* 0x000fe200078e0247 */
[----:B------:R-:W1:Y:S03]  /*57ef0*/  LDC R12, c[0x0][0x398] ;  /* 0x0000e600ff0c7b82 */ /* 0x000e660000000800 */
[----:B0-----:R-:W-:-:S05]  /*57f00*/  IMAD.WIDE R4, R0, 0x2, R16 ;  /* 0x0000000200047825 */ /* 0x001fca00078e0210 */
[----:B------:R-:W0:Y:S01]  /*57f10*/  LDC R7, c[0x0][0x398] ;  /* 0x0000e600ff077b82 */ /* 0x000e220000000800 */
[----:B--2---:R-:W-:-:S07]  /*57f20*/  PRMT R6, R20, 0x7610, R6 ;  /* 0x0000761014067816 */ /* 0x004fce0000000006 */
[----:B------:R-:W2:Y:S01]  /*57f30*/  LDC R20, c[0x0][0x39c] ;  /* 0x0000e700ff147b82 */ /* 0x000ea20000000800 */
[----:B------:R3:W-:Y:S02]  /*57f40*/  @P2 STG.E.U16 desc[UR6][R4.64], R6 ;  /* 0x0000000604002986 */ /* 0x0007e4000c101506 */
[----:B---3--:R-:W-:Y:S02]  /*57f50*/  PRMT R6, R68, 0x7610, R6 ;  /* 0x0000761044067816 */ /* 0x008fe40000000006 */
[----:B------:R-:W3:Y:S04]  /*57f60*/  LDL.S16 R68, [R1+0x244] ;  /* 0x0002440001447983 */ /* 0x000ee80000100600 */
[----:B------:R-:W3:Y:S01]  /*57f70*/  LDL.LU.S16 R89, [R1+0x246] ;  /* 0x0002460001597983 */ /* 0x000ee20000300600 */
[----:B-1----:R-:W-:Y:S01]  /*57f80*/  ISETP.LT.AND P2, PT, R74, R13, !P1 ;  /* 0x0000000d4a00720c */ /* 0x002fe20004f41270 */
[----:B------:R-:W-:-:S12]  /*57f90*/  IMAD.WIDE R4, R0, 0x2, R2 ;  /* 0x0000000200047825 */ /* 0x000fd800078e0202 */
[----:B------:R1:W-:Y:S01]  /*57fa0*/  @P2 STG.E.U16 desc[UR6][R4.64], R6 ;  /* 0x0000000604002986 */ /* 0x0003e2000c101506 */
[----:B------:R-:W-:Y:S02]  /*57fb0*/  ISETP.LT.AND P2, PT, R72, R12, !P1 ;  /* 0x0000000c4800720c */ /* 0x000fe40004f41270 */
[----:B0-----:R-:W-:Y:S01]  /*57fc0*/  ISETP.LT.AND P1, PT, R91, R7, !P1 ;  /* 0x000000075b00720c */ /* 0x001fe20004f21270 */
[----:B------:R-:W-:Y:S02]  /*57fd0*/  VIADD R12, R86, 0x10 ;  /* 0x00000010560c7836 */ /* 0x000fe40000000000 */
[----:B-1----:R-:W-:Y:S01]  /*57fe0*/  IMAD.WIDE R6, R0, 0x2, R10 ;  /* 0x0000000200067825 */ /* 0x002fe200078e020a */
[----:B------:R-:W-:-:S07]  /*57ff0*/  PRMT R13, R84, 0x7632, R13 ;  /* 0x00007632540d7816 */ /* 0x000fce000000000d */
[----:B------:R4:W-:Y:S01]  /*58000*/  @P2 STG.E.U16 desc[UR6][R6.64], R84 ;  /* 0x0000005406002986 */ /* 0x0009e2000c101506 */
[----:B------:R-:W-:Y:S01]  /*58010*/  IMAD.WIDE R4, R0, 0x2, R8 ;  /* 0x0000000200047825 */ /* 0x000fe200078e0208 */
[----:B--2---:R-:W-:Y:S02]  /*58020*/  ISETP.GE.AND P2, PT, R12, R20, PT ;  /* 0x000000140c00720c */ /* 0x004fe40003f46270 */
[----:B------:R-:W0:Y:S01]  /*58030*/  LDC R12, c[0x0][0x398] ;  /* 0x0000e600ff0c7b82 */ /* 0x000e220000000800 */
[----:B----4-:R-:W-:Y:S01]  /*58040*/  PRMT R6, R70, 0x7610, R6 ;  /* 0x0000761046067816 */ /* 0x010fe20000000006 */
[----:B------:R1:W-:Y:S01]  /*58050*/  @P1 STG.E.U16 desc[UR6][R4.64], R13 ;  /* 0x0000000d04001986 */ /* 0x0003e2000c101506 */
[----:B------:R-:W-:-:S05]  /*58060*/  IMAD.IADD R0, R0, 0x1, R71 ;  /* 0x0000000100007824 */ /* 0x000fca00078e0247 */
[----:B------:R-:W2:Y:S01]  /*58070*/  LDC R7, c[0x0][0x398] ;  /* 0x0000e600ff077b82 */ /* 0x000ea20000000800 */
[----:B------:R-:W4:Y:S01]  /*58080*/  LDL.S16 R70, [R1+0x248] ;  /* 0x0002480001467983 */ /* 0x000f220000100600 */
[----:B------:R-:W-:-:S06]  /*58090*/  ISETP.LT.AND P1, PT, R66, R18, !P2 ;  /* 0x000000124200720c */ /* 0x000fcc0005721270 */
[----:B------:R-:W0:Y:S01]  /*580a0*/  LDC R20, c[0x0][0x39c] ;  /* 0x0000e700ff147b82 */ /* 0x000e220000000800 */
[----:B-1----:R-:W-:-:S06]  /*580b0*/  IMAD.WIDE R4, R0, 0x2, R16 ;  /* 0x0000000200047825 */ /* 0x002fcc00078e0210 */
[----:B------:R1:W-:Y:S01]  /*580c0*/  @P1 STG.E.U16 desc[UR6][R4.64], R6 ;  /* 0x0000000604001986 */ /* 0x0003e2000c101506 */
[----:B------:R-:W-:Y:S01]  /*580d0*/  ISETP.LT.AND P1, PT, R74, R14, !P2 ;  /* 0x0000000e4a00720c */ /* 0x000fe20005721270 */
[----:B------:R-:W0:Y:S01]  /*580e0*/  LDC R18, c[0x0][0x398] ;  /* 0x0000e600ff127b82 */ /* 0x000e220000000800 */
[----:B------:R-:W-:-:S07]  /*580f0*/  PRMT R13, R85, 0x7632, R13 ;  /* 0x00007632550d7816 */ /* 0x000fce000000000d */
[----:B------:R-:W0:Y:S01]  /*58100*/  LDC R14, c[0x0][0x398] ;  /* 0x0000e600ff0e7b82 */ /* 0x000e220000000800 */
[----:B-1----:R-:W-:Y:S01]  /*58110*/  IMAD.WIDE R4, R0, 0x2, R2 ;  /* 0x0000000200047825 */ /* 0x002fe200078e0202 */
[----:B------:R-:W-:Y:S02]  /*58120*/  PRMT R6, R76, 0x7610, R6 ;  /* 0x000076104c067816 */ /* 0x000fe40000000006 */
[----:B------:R-:W4:Y:S04]  /*58130*/  LDL.LU.S16 R76, [R1+0x24a] ;  /* 0x00024a00014c7983 */ /* 0x000f280000300600 */
[----:B------:R1:W-:Y:S01]  /*58140*/  @P1 STG.E.U16 desc[UR6][R4.64], R6 ;  /* 0x0000000604001986 */ /* 0x0003e2000c101506 */
[----:B0-----:R-:W-:Y:S02]  /*58150*/  ISETP.LT.AND P1, PT, R72, R12, !P2 ;  /* 0x0000000c4800720c */ /* 0x001fe40005721270 */
[----:B--2---:R-:W-:Y:S01]  /*58160*/  ISETP.LT.AND P2, PT, R91, R7, !P2 ;  /* 0x000000075b00720c */ /* 0x004fe20005741270 */
[----:B------:R-:W-:Y:S01]  /*58170*/  VIADD R12, R86, 0x11 ;  /* 0x00000011560c7836 */ /* 0x000fe20000000000 */
[----:B------:R-:W2:Y:S01]  /*58180*/  LDL.S16 R93, [R1+0x24c] ;  /* 0x00024c00015d7983 */ /* 0x000ea20000100600 */
[----:B-1----:R-:W-:-:S04]  /*58190*/  IMAD.WIDE R6, R0, 0x2, R10 ;  /* 0x0000000200067825 */ /* 0x002fc800078e020a */
[----:B------:R-:W-:-:S04]  /*581a0*/  IMAD.WIDE R4, R0, 0x2, R8 ;  /* 0x0000000200047825 */ /* 0x000fc800078e0208 */
[----:B------:R0:W-:Y:S01]  /*581b0*/  @P1 STG.E.U16 desc[UR6][R6.64], R85 ;  /* 0x0000005506001986 */ /* 0x0001e2000c101506 */
[----:B------:R-:W-:Y:S01]  /*581c0*/  ISETP.GE.AND P1, PT, R12, R20, PT ;  /* 0x000000140c00720c */ /* 0x000fe20003f26270 */
[----:B------:R-:W-:Y:S02]  /*581d0*/  IMAD.IADD R0, R0, 0x1, R71 ;  /* 0x0000000100007824 */ /* 0x000fe400078e0247 */
[----:B------:R1:W-:Y:S01]  /*581e0*/  @P2 STG.E.U16 desc[UR6][R4.64], R13 ;  /* 0x0000000d04002986 */ /* 0x0003e2000c101506 */
[----:B------:R-:W-:Y:S01]  /*581f0*/  ISETP.LT.AND P2, PT, R66, R18, !P1 ;  /* 0x000000124200720c */ /* 0x000fe20004f41270 */
[----:B------:R-:W3:Y:S08]  /*58200*/  LDC R12, c[0x0][0x398] ;  /* 0x0000e600ff0c7b82 */ /* 0x000ef00000000800 */
[----:B0-----:R-:W0:Y:S01]  /*58210*/  LDC R7, c[0x0][0x398] ;  /* 0x0000e600ff077b82 */ /* 0x001e220000000800 */
[----:B-1----:R-:W-:-:S07]  /*58220*/  IMAD.WIDE R4, R0, 0x2, R16 ;  /* 0x0000000200047825 */ /* 0x002fce00078e0210 */
[----:B------:R-:W1:Y:S01]  /*58230*/  LDC R20, c[0x0][0x398] ;  /* 0x0000e600ff147b82 */ /* 0x000e620000000800 */
[----:B---3--:R-:W-:-:S07]  /*58240*/  PRMT R6, R68, 0x7610, R6 ;  /* 0x0000761044067816 */ /* 0x008fce0000000006 */
[----:B------:R-:W3:Y:S01]  /*58250*/  LDC R18, c[0x0][0x398] ;  /* 0x0000e600ff127b82 */ /* 0x000ee20000000800 */
[----:B------:R0:W-:Y:S07]  /*58260*/  @P2 STG.E.U16 desc[UR6][R4.64], R6 ;  /* 0x0000000604002986 */ /* 0x0001ee000c101506 */
[----:B------:R-:W1:Y:S01]  /*58270*/  LDC R68, c[0x0][0x39c] ;  /* 0x0000e700ff447b82 */ /* 0x000e620000000800 */
[----:B0-----:R-:W-:Y:S02]  /*58280*/  PRMT R6, R89, 0x7610, R6 ;  /* 0x0000761059067816 */ /* 0x001fe40000000006 */
[----:B------:R-:W2:Y:S01]  /*58290*/  LDL.LU.S16 R89, [R1+0x24e] ;  /* 0x00024e0001597983 */ /* 0x000ea20000300600 */
[----:B------:R-:W-:Y:S01]  /*582a0*/  ISETP.LT.AND P2, PT, R74, R14, !P1 ;  /* 0x0000000e4a00720c */ /* 0x000fe20004f41270 */
[----:B------:R-:W-:Y:S01]  /*582b0*/  IMAD.WIDE R4, R0, 0x2, R2 ;  /* 0x0000000200047825 */ /* 0x000fe200078e0202 */
[----:B------:R-:W-:-:S11]  /*582c0*/  PRMT R14, R88, 0x7610, R14 ;  /* 0x00007610580e7816 */ /* 0x000fd6000000000e */
[----:B------:R0:W-:Y:S01]  /*582d0*/  @P2 STG.E.U16 desc[UR6][R4.64], R6 ;  /* 0x0000000604002986 */ /* 0x0001e2000c101506 */
[----:B------:R-:W-:Y:S02]  /*582e0*/  ISETP.LT.AND P2, PT, R72, R12, !P1 ;  /* 0x0000000c4800720c */ /* 0x000fe40004f41270 */
[----:B------:R-:W-:Y:S01]  /*582f0*/  ISETP.LT.AND P1, PT, R91, R7, !P1 ;  /* 0x000000075b00720c */ /* 0x000fe20004f21270 */
[----:B------:R-:W-:Y:S02]  /*58300*/  VIADD R12, R86, 0x12 ;  /* 0x00000012560c7836 */ /* 0x000fe40000000000 */
[----:B0-----:R-:W-:Y:S01]  /*58310*/  IMAD.WIDE R6, R0, 0x2, R10 ;  /* 0x0000000200067825 */ /* 0x001fe200078e020a */
[----:B------:R-:W-:-:S07]  /*58320*/  PRMT R13, R88, 0x7632, R13 ;  /* 0x00007632580d7816 */ /* 0x000fce000000000d */
[----:B------:R4:W-:Y:S01]  /*58330*/  @P2 STG.E.U16 desc[UR6][R6.64], R14 ;  /* 0x0000000e06002986 */ /* 0x0009e2000c101506 */
[----:B------:R-:W-:Y:S01]  /*58340*/  IMAD.WIDE R4, R0, 0x2, R8 ;  /* 0x0000000200047825 */ /* 0x000fe200078e0208 */
[----:B-1----:R-:W-:Y:S02]  /*58350*/  ISETP.GE.AND P2, PT, R12, R68, PT ;  /* 0x000000440c00720c */ /* 0x002fe40003f46270 */
[----:B------:R-:W0:Y:S01]  /*58360*/  LDC R12, c[0x0][0x398] ;  /* 0x0000e600ff0c7b82 */ /* 0x000e220000000800 */
[----:B----4-:R-:W-:Y:S01]  /*58370*/  PRMT R6, R70, 0x7610, R6 ;  /* 0x0000761046067816 */ /* 0x010fe20000000006 */
[----:B------:R1:W-:Y:S01]  /*58380*/  @P1 STG.E.U16 desc[UR6][R4.64], R13 ;  /* 0x0000000d04001986 */ /* 0x0003e2000c101506 */
[----:B------:R-:W-:-:S05]  /*58390*/  IMAD.IADD R0, R0, 0x1, R71 ;  /* 0x0000000100007824 */ /* 0x000fca00078e0247 */
[----:B------:R-:W4:Y:S01]  /*583a0*/  LDC R7, c[0x0][0x398] ;  /* 0x0000e600ff077b82 */ /* 0x000f220000000800 */
[----:B------:R-:W2:Y:S01]  /*583b0*/  LDL.S16 R70, [R1+0x250] ;  /* 0x0002500001467983 */ /* 0x000ea20000100600 */
[----:B------:R-:W-:-:S06]  /*583c0*/  ISETP.LT.AND P1, PT, R66, R20, !P2 ;  /* 0x000000144200720c */ /* 0x000fcc0005721270 */
[----:B------:R-:W0:Y:S01]  /*583d0*/  LDC R68, c[0x0][0x39c] ;  /* 0x0000e700ff447b82 */ /* 0x000e220000000800 */
[----:B-1----:R-:W-:-:S06]  /*583e0*/  IMAD.WIDE R4, R0, 0x2, R16 ;  /* 0x0000000200047825 */ /* 0x002fcc00078e0210 */
[----:B------:R1:W-:Y:S01]  /*583f0*/  @P1 STG.E.U16 desc[UR6][R4.64], R6 ;  /* 0x0000000604001986 */ /* 0x0003e2000c101506 */
[----:B---3--:R-:W-:Y:S01]  /*58400*/  ISETP.LT.AND P1, PT, R74, R18, !P2 ;  /* 0x000000124a00720c */ /* 0x008fe20005721270 */
[----:B------:R-:W3:Y:S01]  /*58410*/  LDC R20, c[0x0][0x398] ;  /* 0x0000e600ff147b82 */ /* 0x000ee20000000800 */
[C---:B------:R-:W-:Y:S02]  /*58420*/  PRMT R14, R90.reuse, 0x7610, R14 ;  /* 0x000076105a0e7816 */ /* 0x040fe4000000000e */
[----:B------:R-:W-:-:S05]  /*58430*/  PRMT R13, R90, 0x7632, R13 ;  /* 0x000076325a0d7816 */ /* 0x000fca000000000d */
[----:B------:R-:W0:Y:S01]  /*58440*/  LDC R18, c[0x0][0x398] ;  /* 0x0000e600ff127b82 */ /* 0x000e220000000800 */
[----:B-1----:R-:W-:Y:S01]  /*58450*/  IMAD.WIDE R4, R0, 0x2, R2 ;  /* 0x0000000200047825 */ /* 0x002fe200078e0202 */
[----:B------:R-:W-:Y:S02]  /*58460*/  PRMT R6, R76, 0x7610, R6 ;  /* 0x000076104c067816 */ /* 0x000fe40000000006 */
[----:B------:R-:W2:Y:S04]  /*58470*/  LDL.LU.S16 R76, [R1+0x252] ;  /* 0x00025200014c7983 */ /* 0x000ea80000300600 */
[----:B------:R1:W-:Y:S01]  /*58480*/  @P1 STG.E.U16 desc[UR6][R4.64], R6 ;  /* 0x0000000604001986 */ /* 0x0003e2000c101506 */
[----:B0-----:R-:W-:Y:S02]  /*58490*/  ISETP.LT.AND P1, PT, R72, R12, !P2 ;  /* 0x0000000c4800720c */ /* 0x001fe40005721270 */
[----:B----4-:R-:W-:Y:S01]  /*584a0*/  ISETP.LT.AND P2, PT, R91, R7, !P2 ;  /* 0x000000075b00720c */ /* 0x010fe20005741270 */
[----:B------:R-:W-:-:S02]  /*584b0*/  VIADD R12, R86, 0x13 ;  /* 0x00000013560c7836 */ /* 0x000fc40000000000 */
[----:B-1----:R-:W-:-:S04]  /*584c0*/  IMAD.WIDE R6, R0, 0x2, R10 ;  /* 0x0000000200067825 */ /* 0x002fc800078e020a */
[----:B------:R-:W-:-:S04]  /*584d0*/  IMAD.WIDE R4, R0, 0x2, R8 ;  /* 0x0000000200047825 */ /* 0x000fc800078e0208 */
[----:B------:R2:W-:Y:S01]  /*584e0*/  @P1 STG.E.U16 desc[UR6][R6.64], R14 ;  /* 0x0000000e06001986 */ /* 0x0005e2000c101506 */
[----:B------:R-:W-:Y:S01]  /*584f0*/  ISETP.GE.AND P1, PT, R12, R68, PT ;  /* 0x000000440c00720c */ /* 0x000fe20003f26270 */
[----:B------:R-:W-:Y:S02]  /*58500*/  IMAD.IADD R0, R0, 0x1, R71 ;  /* 0x0000000100007824 */ /* 0x000fe400078e0247 */
[----:B------:R0:W-:Y:S01]  /*58510*/  @P2 STG.E.U16 desc[UR6][R4.64], R13 ;  /* 0x0000000d04002986 */ /* 0x0001e2000c101506 */
[----:B---3--:R-:W-:Y:S01]  /*58520*/  ISETP.LT.AND P2, PT, R66, R20, !P1 ;  /* 0x000000144200720c */ /* 0x008fe20004f41270 */
[----:B------:R-:W1:Y:S01]  /*58530*/  LDC R12, c[0x0][0x398] ;  /* 0x0000e600ff0c7b82 */ /* 0x000e620000000800 */
[----:B--2---:R-:W-:Y:S02]  /*58540*/  PRMT R6, R93, 0x7610, R6 ;  /* 0x000076105d067816 */ /* 0x004fe40000000006 */
[----:B------:R-:W2:Y:S05]  /*58550*/  LDL.S16 R93, [R1+0x150] ;  /* 0x00015000015d7983 */ /* 0x000eaa0000100600 */
[----:B------:R-:W3:Y:S01]  /*58560*/  LDC R7, c[0x0][0x398] ;  /* 0x0000e600ff077b82 */ /* 0x000ee20000000800 */
[----:B0-----:R-:W-:-:S05]  /*58570*/  IMAD.WIDE R4, R0, 0x2, R16 ;  /* 0x0000000200047825 */ /* 0x001fca00078e0210 */
[----:B------:R0:W-:Y:S02]  /*58580*/  @P2 STG.E.U16 desc[UR6][R4.64], R6 ;  /* 0x0000000604002986 */ /* 0x0001e4000c101506 */
[----:B------:R-:W4:Y:S01]  /*58590*/  LDC R68, c[0x0][0x39c] ;  /* 0x0000e700ff447b82 */ /* 0x000f220000000800 */
[----:B------:R-:W-:-:S07]  /*585a0*/  PRMT R14, R92, 0x7610, R14 ;  /* 0x000076105c0e7816 */ /* 0x000fce000000000e */
[----:B------:R-:W0:Y:S02]  /*585b0*/  LDC R20, c[0x0][0x398] ;  /* 0x0000e600ff147b82 */ /* 0x000e240000000800 */
[----:B0-----:R-:W-:Y:S02]  /*585c0*/  PRMT R6, R89, 0x7610, R6 ;  /* 0x0000761059067816 */ /* 0x001fe40000000006 */
[----:B------:R-:W2:Y:S01]  /*585d0*/  LDL.LU.S16 R89, [R1+0x152] ;  /* 0x0001520001597983 */ /* 0x000ea20000300600 */
[----:B------:R-:W-:Y:S01]  /*585e0*/  ISETP.LT.AND P2, PT, R74, R18, !P1 ;  /* 0x000000124a00720c */ /* 0x000fe20004f41270 */
[----:B------:R-:W-:Y:S01]  /*585f0*/  IMAD.WIDE R4, R0, 0x2, R2 ;  /* 0x0000000200047825 */ /* 0x000fe200078e0202 */
[----:B------:R-:W-:Y:S01]  /*58600*/  PRMT R13, R92, 0x7632, R13 ;  /* 0x000076325c0d7816 */ /* 0x000fe2000000000d */
[----:B------:R-:W2:Y:S01]  /*58610*/  LDL.S16 R75, [R1+0x254] ;  /* 0x00025400014b7983 */ /* 0x000ea20000100600 */
[----:B------:R-:W0:Y:S03]  /*58620*/  LDC R18, c[0x0][0x398] ;  /* 0x0000e600ff127b82 */ /* 0x000e260000000800 */
[----:B------:R-:W2:Y:S06]  /*58630*/  LDL.LU.S16 R73, [R1+0x256] ;  /* 0x0002560001497983 */ /* 0x000eac0000300600 */
[----:B------:R4:W-:Y:S01]  /*58640*/  @P2 STG.E.U16 desc[UR6][R4.64], R6 ;  /* 0x0000000604002986 */ /* 0x0009e2000c101506 */
[----:B-1----:R-:W-:-:S02]  /*58650*/  ISETP.LT.AND P2, PT, R72, R12, !P1 ;  /* 0x0000000c4800720c */ /* 0x002fc40004f41270 */
[----:B---3--:R-:W-:Y:S01]  /*58660*/  ISETP.LT.AND P1, PT, R91, R7, !P1 ;  /* 0x000000075b00720c */ /* 0x008fe20004f21270 */
[----:B----4-:R-:W-:-:S10]  /*58670*/  IMAD.WIDE R6, R0, 0x2, R10 ;  /* 0x0000000200067825 */ /* 0x010fd400078e020a */
[----:B------:R1:W-:Y:S01]  /*58680*/  @P2 STG.E.U16 desc[UR6][R6.64], R14 ;  /* 0x0000000e06002986 */ /* 0x0003e2000c101506 */
[----:B------:R-:W-:Y:S02]  /*58690*/  VIADD R12, R86, 0x14 ;  /* 0x00000014560c7836 */ /* 0x000fe40000000000 */
[----:B------:R-:W-:Y:S01]  /*586a0*/  IMAD.WIDE R4, R0, 0x2, R8 ;  /* 0x0000000200047825 */ /* 0x000fe200078e0208 */
[----:B-1----:R-:W1:Y:S01]  /*586b0*/  LDC R7, c[0x0][0x398] ;  /* 0x0000e600ff077b82 */ /* 0x002e620000000800 */
[----:B------:R-:W-:Y:S02]  /*586c0*/  PRMT R6, R70, 0x7610, R6 ;  /* 0x0000761046067816 */ /* 0x000fe40000000006 */
[----:B------:R-:W3:Y:S01]  /*586d0*/  LDL.S16 R70, [R1+0x154] ;  /* 0x0001540001467983 */ /* 0x000ee20000100600 */
[----:B------:R-:W-:Y:S01]  /*586e0*/  ISETP.GE.AND P2, PT, R12, R68, PT ;  /* 0x000000440c00720c */ /* 0x000fe20003f46270 */
[----:B------:R-:W-:-:S03]  /*586f0*/  IMAD.IADD R0, R0, 0x1, R71 ;  /* 0x0000000100007824 */ /* 0x000fc600078e0247 */
[----:B------:R-:W4:Y:S01]  /*58700*/  LDC R12, c[0x0][0x398] ;  /* 0x0000e600ff0c7b82 */ /* 0x000f220000000800 */
[----:B------:R0:W-:Y:S01]  /*58710*/  @P1 STG.E.U16 desc[UR6][R4.64], R13 ;  /* 0x0000000d04001986 */ /* 0x0001e2000c101506 */
[----:B------:R-:W-:-:S06]  /*58720*/  ISETP.LT.AND P1, PT, R66, R20, !P2 ;  /* 0x000000144200720c */ /* 0x000fcc0005721270 */
[----:B------:R-:W1:Y:S01]  /*58730*/  LDC R68, c[0x0][0x39c] ;  /* 0x0000e700ff447b82 */ /* 0x000e620000000800 */
[----:B0-----:R-:W-:-:S07]  /*58740*/  IMAD.WIDE R4, R0, 0x2, R16 ;  /* 0x0000000200047825 */ /* 0x001fce00078e0210 */
[----:B------:R-:W0:Y:S01]  /*58750*/  LDC R20, c[0x0][0x398] ;  /* 0x0000e600ff147b82 */ /* 0x000e220000000800 */
[----:B------:R0:W-:Y:S02]  /*58760*/  @P1 STG.E.U16 desc[UR6][R4.64], R6 ;  /* 0x0000000604001986 */ /* 0x0001e4000c101506 */
[----:B0-----:R-:W-:Y:S02]  /*58770*/  PRMT R6, R76, 0x7610, R6 ;  /* 0x000076104c067816 */ /* 0x001fe40000000006 */
[----:B------:R-:W3:Y:S01]  /*58780*/  LDL.LU.S16 R76, [R1+0x156] ;  /* 0x00015600014c7983 */ /* 0x000ee20000300600 */
[----:B--2---:R-:W-:-:S03]  /*58790*/  PRMT R14, R93, 0x7610, R14 ;  /* 0x000076105d0e7816 */ /* 0x004fc6000000000e */
[----:B------:R-:W2:Y:S01]  /*587a0*/  LDL.S16 R93, [R1+0x258] ;  /* 0x00025800015d7983 */ /* 0x000ea20000100600 */
[----:B------:R-:W-:-:S03]  /*587b0*/  PRMT R13, R89, 0x7610, R13 ;  /* 0x00007610590d7816 */ /* 0x000fc6000000000d */
[----:B------:R-:W2:Y:S01]  /*587c0*/  LDL.LU.S16 R89, [R1+0x25a] ;  /* 0x00025a0001597983 */ /* 0x000ea20000300600 */
[----:B------:R-:W-:Y:S01]  /*587d0*/  ISETP.LT.AND P1, PT, R74, R18, !P2 ;  /* 0x000000124a00720c */ /* 0x000fe20005721270 */
[----:B------:R-:W-:Y:S01]  /*587e0*/  IMAD.WIDE R4, R0, 0x2, R2 ;  /* 0x0000000200047825 */ /* 0x000fe200078e0202 */
[----:B------:R-:W0:Y:S11]  /*587f0*/  LDC R18, c[0x0][0x398] ;  /* 0x0000e600ff127b82 */ /* 0x000e360000000800 */
[----:B------:R1:W-:Y:S01]  /*58800*/  @P1 STG.E.U16 desc[UR6][R4.64], R6 ;  /* 0x0000000604001986 */ /* 0x0003e2000c101506 */
[----:B----4-:R-:W-:-:S02]  /*58810*/  ISETP.LT.AND P1, PT, R72, R12, !P2 ;  /* 0x0000000c4800720c */ /* 0x010fc40005721270 */
[----:B-1----:R-:W-:Y:S01]  /*58820*/  ISETP.LT.AND P2, PT, R91, R7, !P2 ;  /* 0x000000075b00720c */ /* 0x002fe20005741270 */
[----:B------:R-:W-:Y:S02]  /*58830*/  VIADD R12, R86, 0x15 ;  /* 0x00000015560c7836 */ /* 0x000fe40000000000 */
[----:B------:R-:W-:-:S04]  /*58840*/  IMAD.WIDE R6, R0, 0x2, R10 ;  /* 0x0000000200067825 */ /* 0x000fc800078e020a */
[----:B------:R-:W-:-:S04]  /*58850*/  IMAD.WIDE R4, R0, 0x2, R8 ;  /* 0x0000000200047825 */ /* 0x000fc800078e0208 */
[----:B------:R1:W-:Y:S01]  /*58860*/  @P1 STG.E.U16 desc[UR6][R6.64], R14 ;  /* 0x0000000e06001986 */ /* 0x0003e2000c101506 */
[----:B------:R-:W-:Y:S01]  /*58870*/  ISETP.GE.AND P1, PT, R12, R68, PT ;  /* 0x000000440c00720c */ /* 0x000fe20003f26270 */
[----:B------:R-:W-:Y:S02]  /*58880*/  IMAD.IADD R0, R0, 0x1, R71 ;  /* 0x0000000100007824 */ /* 0x000fe400078e0247 */
[----:B------:R4:W-:Y:S01]  /*58890*/  @P2 STG.E.U16 desc[UR6][R4.64], R13 ;  /* 0x0000000d04002986 */ /* 0x0009e2000c101506 */
[----:B------:R-:W-:Y:S01]  /*588a0*/  ISETP.LT.AND P2, PT, R66, R20, !P1 ;  /* 0x000000144200720c */ /* 0x000fe20004f41270 */
[----:B------:R-:W3:Y:S01]  /*588b0*/  LDC R12, c[0x0][0x398] ;  /* 0x0000e600ff0c7b82 */ /* 0x000ee20000000800 */
[----:B-1----:R-:W-:Y:S02]  /*588c0*/  PRMT R6, R75, 0x7610, R6 ;  /* 0x000076104b067816 */ /* 0x002fe40000000006 */
[----:B------:R-:W2:Y:S01]  /*588d0*/  LDL.S16 R75, [R1+0x158] ;  /* 0x00015800014b7983 */ /* 0x000ea20000100600 */
[----:B---3--:R-:W-:Y:S01]  /*588e0*/  PRMT R14, R70, 0x7610, R14 ;  /* 0x00007610460e7816 */ /* 0x008fe2000000000e */
[----:B----4-:R-:W-:-:S03]  /*588f0*/  IMAD.WIDE R4, R0, 0x2, R16 ;  /* 0x0000000200047825 */ /* 0x010fc600078e0210 */
[----:B------:R-:W1:Y:S04]  /*58900*/  LDC R7, c[0x0][0x398] ;  /* 0x0000e600ff077b82 */ /* 0x000e680000000800 */
[----:B------:R3:W-:Y:S04]  /*58910*/  @P2 STG.E.U16 desc[UR6][R4.64], R6 ;  /* 0x0000000604002986 */ /* 0x0007e8000c101506 */
[----:B------:R-:W4:Y:S01]  /*58920*/  LDC R68, c[0x0][0x39c] ;  /* 0x0000e700ff447b82 */ /* 0x000f220000000800 */
[----:B---3--:R-:W-:-:S07]  /*58930*/  PRMT R6, R73, 0x7610, R6 ;  /* 0x0000761049067816 */ /* 0x008fce0000000006 */
[----:B------:R-:W3:Y:S01]  /*58940*/  LDC R20, c[0x0][0x398] ;  /* 0x0000e600ff147b82 */ /* 0x000ee20000000800 */
[----:B------:R-:W2:Y:S04]  /*58950*/  LDL.LU.S16 R73, [R1+0x15a] ;  /* 0x00015a0001497983 */ /* 0x000ea80000300600 */
[----:B------:R-:W2:Y:S01]  /*58960*/  LDL.S16 R70, [R1+0x25c] ;  /* 0x00025c0001467983 */ /* 0x000ea20000100600 */
[----:B0-----:R-:W-:Y:S01]  /*58970*/  ISETP.LT.AND P2, PT, R74, R18, !P1 ;  /* 0x000000124a00720c */ /* 0x001fe20004f41270 */
[----:B------:R-:W-:Y:S01]  /*58980*/  IMAD.WIDE R4, R0, 0x2, R2 ;  /* 0x0000000200047825 */ /* 0x000fe200078e0202 */
[----:B------:R-:W0:Y:S11]  /*58990*/  LDC R18, c[0x0][0x398] ;  /* 0x0000e600ff127b82 */ /* 0x000e360000000800 */
[----:B------:R4:W-:Y:S01]  /*589a0*/  @P2 STG.E.U16 desc[UR6][R4.64], R6 ;  /* 0x0000000604002986 */ /* 0x0009e2000c101506 */
[----:B------:R-:W-:-:S02]  /*589b0*/  ISETP.LT.AND P2, PT, R72, R12, !P1 ;  /* 0x0000000c4800720c */ /* 0x000fc40004f41270 */
[----:B-1----:R-:W-:Y:S01]  /*589c0*/  ISETP.LT.AND P1, PT, R91, R7, !P1 ;  /* 0x000000075b00720c */ /* 0x002fe20004f21270 */
[----:B------:R-:W-:Y:S02]  /*589d0*/  VIADD R12, R86, 0x16 ;  /* 0x00000016560c7836 */ /* 0x000fe40000000000 */
[----:B----4-:R-:W-:-:S04]  /*589e0*/  IMAD.WIDE R6, R0, 0x2, R10 ;  /* 0x0000000200067825 */ /* 0x010fc800078e020a */
[----:B------:R-:W-:-:S04]  /*589f0*/  IMAD.WIDE R4, R0, 0x2, R8 ;  /* 0x0000000200047825 */ /* 0x000fc800078e0208 */
[----:B------:R1:W-:Y:S01]  /*58a00*/  @P2 STG.E.U16 desc[UR6][R6.64], R14 ;  /* 0x0000000e06002986 */ /* 0x0003e2000c101506 */
[----:B------:R-:W-:Y:S01]  /*58a10*/  ISETP.GE.AND P2, PT, R12, R68, PT ;  /* 0x000000440c00720c */ /* 0x000fe20003f46270 */
[----:B------:R-:W-:Y:S01]  /*58a20*/  IMAD.IADD R0, R0, 0x1, R71 ;  /* 0x0000000100007824 */ /* 0x000fe200078e0247 */
[----:B------:R-:W4:Y:S08]  /*58a30*/  LDC R12, c[0x0][0x398] ;  /* 0x0000e600ff0c7b82 */ /* 0x000f300000000800 */
[----:B-1----:R-:W1:Y:S08]  /*58a40*/  LDC R7, c[0x0][0x398] ;  /* 0x0000e600ff077b82 */ /* 0x002e700000000800 */
[----:B------:R-:W0:Y:S01]  /*58a50*/  LDC R68, c[0x0][0x39c] ;  /* 0x0000e700ff447b82 */ /* 0x000e220000000800 */
[----:B------:R-:W-:-:S02]  /*58a60*/  PRMT R13, R76, 0x7610, R13 ;  /* 0x000076104c0d7816 */ /* 0x000fc4000000000d */
[----:B------:R-:W2:Y:S04]  /*58a70*/  LDL.LU.S16 R76, [R1+0x25e] ;  /* 0x00025e00014c7983 */ /* 0x000ea80000300600 */
[----:B------:R4:W-:Y:S01]  /*58a80*/  @P1 STG.E.U16 desc[UR6][R4.64], R13 ;  /* 0x0000000d04001986 */ /* 0x0009e2000c101506 */
[----:B---3--:R-:W-:Y:S02]  /*58a90*/  ISETP.LT.AND P1, PT, R66, R20, !P2 ;  /* 0x000000144200720c */ /* 0x008fe40005721270 */
[----:B------:R-:W3:Y:S01]  /*58aa0*/  LDC R20, c[0x0][0x398] ;  /* 0x0000e600ff147b82 */ /* 0x000ee20000000800 */
[----:B----4-:R-:W-:Y:S01]  /*58ab0*/  IMAD.WIDE R4, R0, 0x2, R16 ;  /* 0x0000000200047825 */ /* 0x010fe200078e0210 */
[----:B--2---:R-:W-:Y:S02]  /*58ac0*/  PRMT R6, R93, 0x7610, R6 ;  /* 0x000076105d067816 */ /* 0x004fe40000000006 */
[----:B------:R-:W2:Y:S07]  /*58ad0*/  LDL.S16 R93, [R1+0x15c] ;  /* 0x00015c00015d7983 */ /* 0x000eae0000100600 */
[----:B------:R4:W-:Y:S02]  /*58ae0*/  @P1 STG.E.U16 desc[UR6][R4.64], R6 ;  /* 0x0000000604001986 */ /* 0x0009e4000c101506 */
[----:B----4-:R-:W-:-:S02]  /*58af0*/  PRMT R6, R89, 0x7610, R6 ;  /* 0x0000761059067816 */ /* 0x010fc40000000006 */
[----:B------:R-:W4:Y:S01]  /*58b00*/  LDL.LU.S16 R89, [R1+0x15e] ;  /* 0x00015e0001597983 */ /* 0x000f220000300600 */
[----:B0-----:R-:W-:Y:S01]  /*58b10*/  ISETP.LT.AND P1, PT, R74, R18, !P2 ;  /* 0x000000124a00720c */ /* 0x001fe20005721270 */
[----:B------:R-:W-:Y:S01]  /*58b20*/  IMAD.WIDE R4, R0, 0x2, R2 ;  /* 0x0000000200047825 */ /* 0x000fe200078e0202 */
[----:B------:R-:W0:Y:S11]  /*58b30*/  LDC R18, c[0x0][0x398] ;  /* 0x0000e600ff127b82 */ /* 0x000e360000000800 */
[----:B------:R3:W-:Y:S01]  /*58b40*/  @P1 STG.E.U16 desc[UR6][R4.64], R6 ;  /* 0x0000000604001986 */ /* 0x0007e2000c101506 */
[----:B------:R-:W-:-:S02]  /*58b50*/  ISETP.LT.AND P1, PT, R72, R12, !P2 ;  /* 0x0000000c4800720c */ /* 0x000fc40005721270 */
[----:B-1----:R-:W-:Y:S01]  /*58b60*/  ISETP.LT.AND P2, PT, R91, R7, !P2 ;  /* 0x000000075b00720c */ /* 0x002fe20005741270 */
[----:B---3--:R-:W-:Y:S01]  /*58b70*/  IMAD.WIDE R6, R0, 0x2, R10 ;  /* 0x0000000200067825 */ /* 0x008fe200078e020a */
[----:B------:R-:W-:Y:S02]  /*58b80*/  PRMT R14, R75, 0x7610, R14 ;  /* 0x000076104b0e7816 */ /* 0x000fe4000000000e */
[----:B------:R-:W3:Y:S07]  /*58b90*/  LDL.S16 R75, [R1+0x260] ;  /* 0x00026000014b7983 */ /* 0x000eee0000100600 */
[----:B------:R1:W-:Y:S01]  /*58ba0*/  @P1 STG.E.U16 desc[UR6][R6.64], R14 ;  /* 0x0000000e06001986 */ /* 0x0003e2000c101506 */
[----:B------:R-:W-:-:S02]  /*58bb0*/  VIADD R12, R86, 0x17 ;  /* 0x00000017560c7836 */ /* 0x000fc40000000000 */
[----:B------:R-:W-:Y:S01]  /*58bc0*/  IMAD.WIDE R4, R0, 0x2, R8 ;  /* 0x0000000200047825 */ /* 0x000fe200078e0208 */
[----:B------:R-:W-:Y:S01]  /*58bd0*/  PRMT R13, R73, 0x7610, R13 ;  /* 0x00007610490d7816 */ /* 0x000fe2000000000d */
[----:B-1----:R-:W1:Y:S01]  /*58be0*/  LDC R7, c[0x0][0x398] ;  /* 0x0000e600ff077b82 */ /* 0x002e620000000800 */
[----:B------:R-:W3:Y:S01]  /*58bf0*/  LDL.LU.S16 R73, [R1+0x262] ;  /* 0x0002620001497983 */ /* 0x000ee20000300600 */
[----:B------:R-:W-:-:S03]  /*58c00*/  PRMT R6, R70, 0x7610, R6 ;  /* 0x0000761046067816 */ /* 0x000fc60000000006 */
[----:B------:R-:W3:Y:S01]  /*58c10*/  LDL.S16 R70, [R1+0x160] ;  /* 0x0001600001467983 */ /* 0x000ee20000100600 */
[----:B------:R-:W-:Y:S01]  /*58c20*/  ISETP.GE.AND P1, PT, R12, R68, PT ;  /* 0x000000440c00720c */ /* 0x000fe20003f26270 */
[----:B------:R-:W-:Y:S01]  /*58c30*/  IMAD.IADD R0, R0, 0x1, R71 ;  /* 0x0000000100007824 */ /* 0x000fe200078e0247 */
[----:B------:R-:W0:Y:S01]  /*58c40*/  LDC R12, c[0x0][0x398] ;  /* 0x0000e600ff0c7b82 */ /* 0x000e220000000800 */
[----:B------:R1:W-:Y:S01]  /*58c50*/  @P2 STG.E.U16 desc[UR6][R4.64], R13 ;  /* 0x0000000d04002986 */ /* 0x0003e2000c101506 */
[----:B------:R-:W-:-:S06]  /*58c60*/  ISETP.LT.AND P2, PT, R66, R20, !P1 ;  /* 0x000000144200720c */ /* 0x000fcc0004f41270 */
[----:B------:R-:W0:Y:S01]  /*58c70*/  LDC R68, c[0x0][0x39c] ;  /* 0x0000e700ff447b82 */ /* 0x000e220000000800 */
[----:B-1----:R-:W-:-:S07]  /*58c80*/  IMAD.WIDE R4, R0, 0x2, R16 ;  /* 0x0000000200047825 */ /* 0x002fce00078e0210 */
[----:B------:R-:W1:Y:S01]  /*58c90*/  LDC R20, c[0x0][0x398] ;  /* 0x0000e600ff147b82 */ /* 0x000e620000000800 */
[----:B------:R0:W-:Y:S02]  /*58ca0*/  @P2 STG.E.U16 desc[UR6][R4.64], R6 ;  /* 0x0000000604002986 */ /* 0x0001e4000c101506 */
[----:B0-----:R-:W-:Y:S02]  /*58cb0*/  PRMT R6, R76, 0x7610, R6 ;  /* 0x000076104c067816 */ /* 0x001fe40000000006 */
[----:B------:R-:W3:Y:S01]  /*58cc0*/  LDL.LU.S16 R76, [R1+0x162] ;  /* 0x00016200014c7983 */ /* 0x000ee20000300600 */
[----:B--2---:R-:W-:-:S03]  /*58cd0*/  PRMT R14, R93, 0x7610, R14 ;  /* 0x000076105d0e7816 */ /* 0x004fc6000000000e */
[----:B------:R-:W2:Y:S01]  /*58ce0*/  LDL.S16 R93, [R1+0x264] ;  /* 0x00026400015d7983 */ /* 0x000ea20000100600 */
[----:B----4-:R-:W-:-:S03]  /*58cf0*/  PRMT R13, R89, 0x7610, R13 ;  /* 0x00007610590d7816 */ /* 0x010fc6000000000d */
[----:B------:R-:W4:Y:S01]  /*58d00*/  LDL.LU.S16 R89, [R1+0x266] ;  /* 0x0002660001597983 */ /* 0x000f220000300600 */
[----:B------:R-:W-:Y:S01]  /*58d10*/  ISETP.LT.AND P2, PT, R74, R18, !P1 ;  /* 0x000000124a00720c */ /* 0x000fe20004f41270 */
[----:B------:R-:W-:Y:S01]  /*58d20*/  IMAD.WIDE R4, R0, 0x2, R2 ;  /* 0x0000000200047825 */ /* 0x000fe200078e0202 */
[----:B------:R-:W0:Y:S11]  /*58d30*/  LDC R18, c[0x0][0x398] ;  /* 0x0000e600ff127b82 */ /* 0x000e360000000800 */
[----:B------:R1:W-:Y:S01]  /*58d40*/  @P2 STG.E.U16 desc[UR6][R4.64], R6 ;  /* 0x0000000604002986 */ /* 0x0003e2000c101506 */
[----:B------:R-:W-:-:S02]  /*58d50*/  ISETP.LT.AND P2, PT, R72, R12, !P1 ;  /* 0x0000000c4800720c */ /* 0x000fc40004f41270 */
[----:B------:R-:W-:Y:S01]  /*58d60*/  ISETP.LT.AND P1, PT, R91, R7, !P1 ;  /* 0x000000075b00720c */ /* 0x000fe20004f21270 */
[----:B------:R-:W-:Y:S02]  /*58d70*/  VIADD R12, R86, 0x18 ;  /* 0x00000018560c7836 */ /* 0x000fe40000000000 */
[----:B-1----:R-:W-:-:S04]  /*58d80*/  IMAD.WIDE R6, R0, 0x2, R10 ;  /* 0x0000000200067825 */ /* 0x002fc800078e020a */
[----:B------:R-:W-:-:S04]  /*58d90*/  IMAD.WIDE R4, R0, 0x2, R8 ;  /* 0x0000000200047825 */ /* 0x000fc800078e0208 */
[----:B------:R3:W-:Y:S01]  /*58da0*/  @P2 STG.E.U16 desc[UR6][R6.64], R14 ;  /* 0x0000000e06002986 */ /* 0x0007e2000c101506 */
[----:B------:R-:W-:Y:S01]  /*58db0*/  ISETP.GE.AND P2, PT, R12, R68, PT ;  /* 0x000000440c00720c */ /* 0x000fe20003f46270 */
[----:B------:R-:W-:Y:S02]  /*58dc0*/  IMAD.IADD R0, R0, 0x1, R71 ;  /* 0x0000000100007824 */ /* 0x000fe400078e0247 */
[----:B------:R1:W-:Y:S01]  /*58dd0*/  @P1 STG.E.U16 desc[UR6][R4.64], R13 ;  /* 0x0000000d04001986 */ /* 0x0003e2000c101506 */
[----:B------:R-:W-:Y:S01]  /*58de0*/  ISETP.LT.AND P1, PT, R66, R20, !P2 ;  /* 0x000000144200720c */ /* 0x000fe20005721270 */
[----:B------:R-:W3:Y:S02]  /*58df0*/  LDC R12, c[0x0][0x398] ;  /* 0x0000e600ff0c7b82 */ /* 0x000ee40000000800 */
[----:B---3--:R-:W-:Y:S02]  /*58e00*/  PRMT R6, R75, 0x7610, R6 ;  /* 0x000076104b067816 */ /* 0x008fe40000000006 */
[----:B------:R-:W3:Y:S04]  /*58e10*/  LDL.S16 R75, [R1+0x164] ;  /* 0x00016400014b7983 */ /* 0x000ee80000100600 */
[----:B------:R-:W0:Y:S01]  /*58e20*/  LDC R7, c[0x0][0x398] ;  /* 0x0000e600ff077b82 */ /* 0x000e220000000800 */
[----:B-1----:R-:W-:-:S05]  /*58e30*/  IMAD.WIDE R4, R0, 0x2, R16 ;  /* 0x0000000200047825 */ /* 0x002fca00078e0210 */
[----:B------:R1:W-:Y:S02]  /*58e40*/  @P1 STG.E.U16 desc[UR6][R4.64], R6 ;  /* 0x0000000604001986 */ /* 0x0003e4000c101506 */
[----:B------:R-:W0:Y:S08]  /*58e50*/  LDC R68, c[0x0][0x39c] ;  /* 0x0000e700ff447b82 */ /* 0x000e300000000800 */
[----:B------:R-:W0:Y:S01]  /*58e60*/  LDC R20, c[0x0][0x398] ;  /* 0x0000e600ff147b82 */ /* 0x000e220000000800 */
[----:B-1----:R-:W-:-:S02]  /*58e70*/  PRMT R6, R73, 0x7610, R6 ;  /* 0x0000761049067816 */ /* 0x002fc40000000006 */
[----:B------:R-:W3:Y:S01]  /*58e80*/  LDL.LU.S16 R73, [R1+0x166] ;  /* 0x0001660001497983 */ /* 0x000ee20000300600 */
[----:B------:R-:W-:-:S03]  /*58e90*/  PRMT R14, R70, 0x7610, R14 ;  /* 0x00007610460e7816 */ /* 0x000fc6000000000e */
[----:B------:R-:W3:Y:S01]  /*58ea0*/  LDL.S16 R70, [R1+0x268] ;  /* 0x0002680001467983 */ /* 0x000ee20000100600 */
[----:B0-----:R-:W-:Y:S01]  /*58eb0*/  ISETP.LT.AND P1, PT, R74, R18, !P2 ;  /* 0x000000124a00720c */ /* 0x001fe20005721270 */
        /* <DEDUP_REMOVED lines=10> */
[----:B------:R-:W-:Y:S01]  /*58f60*/  IMAD.IADD R0, R0, 0x1, R71 ;  /* 0x0000000100007824 */ /* 0x000fe200078e0247 */
[----:B------:R-:W0:Y:S08]  /*58f70*/  LDC R12, c[0x0][0x398] ;  /* 0x0000e600ff0c7b82 */ /* 0x000e300000000800 */
[----:B-1----:R-:W1:Y:S08]  /*58f80*/  LDC R7, c[0x0][0x398] ;  /* 0x0000e600ff077b82 */ /* 0x002e700000000800 */
[----:B------:R-:W0:Y:S01]  /*58f90*/  LDC R68, c[0x0][0x39c] ;  /* 0x0000e700ff447b82 */ /* 0x000e220000000800 */
[----:B------:R-:W-:-:S02]  /*58fa0*/  PRMT R13, R76, 0x7610, R13 ;  /* 0x000076104c0d7816 */ /* 0x000fc4000000000d */
[----:B------:R-:W3:Y:S04]  /*58fb0*/  LDL.LU.S16 R76, [R1+0x26a] ;  /* 0x00026a00014c7983 */ /* 0x000ee80000300600 */
[----:B------:R1:W-:Y:S01]  /*58fc0*/  @P2 STG.E.U16 desc[UR6][R4.64], R13 ;  /* 0x0000000d04002986 */ /* 0x0003e2000c101506 */
[----:B------:R-:W-:Y:S02]  /*58fd0*/  ISETP.LT.AND P2, PT, R66, R20, !P1 ;  /* 0x000000144200720c */ /* 0x000fe40004f41270 */
[----:B------:R-:W0:Y:S01]  /*58fe0*/  LDC R20, c[0x0][0x398] ;  /* 0x0000e600ff147b82 */ /* 0x000e220000000800 */
[----:B-1----:R-:W-:Y:S01]  /*58ff0*/  IMAD.WIDE R4, R0, 0x2, R16 ;  /* 0x0000000200047825 */ /* 0x002fe200078e0210 */
        /* <DEDUP_REMOVED lines=10> */
[----:B------:R-:W-:Y:S01]  /*590a0*/  ISETP.LT.AND P1, PT, R91, R7, !P1 ;  /* 0x000000075b00720c */ /* 0x000fe20004f21270 */
[----:B-1----:R-:W-:Y:S01]  /*590b0*/  IMAD.WIDE R6, R0, 0x2, R10 ;  /* 0x0000000200067825 */ /* 0x002fe200078e020a */
[----:B---3--:R-:W-:Y:S02]  /*590c0*/  PRMT R14, R75, 0x7610, R14 ;  /* 0x000076104b0e7816 */ /* 0x008fe4000000000e */
        /* <DEDUP_REMOVED lines=290> */
[----:B------:R-:W0:Y:S01]  /*5a2f0*/  LDC R12, c[0x0][0x398] ;  /* 0x0000e600ff0c7b82 */ /* 0x000e220000000800 */
[----:B---3--:R-:W-:Y:S02]  /*5a300*/  PRMT R6, R75, 0x7610, R6 ;  /* 0x000076104b067816 */ /* 0x008fe40000000006 */
[----:B------:R-:W3:Y:S05]  /*5a310*/  LDL.S16 R75, [R1+0x194] ;  /* 0x00019400014b7983 */ /* 0x000eea0000100600 */
        /* <DEDUP_REMOVED lines=365> */
[----:B--2---:R-:W-:Y:S01]  /*5b9f0*/  IMAD.WIDE R4, R0, 0x2, R16 ;  /* 0x0000000200047825 */ /* 0x004fe200078e0210 */
[----:B------:R-:W-:Y:S02]  /*5ba00*/  PRMT R6, R93, 0x7610, R6 ;  /* 0x000076105d067816 */ /* 0x000fe40000000006 */
        /* <DEDUP_REMOVED lines=10> */
[----:B------:R-:W-:Y:S01]  /*5bab0*/  IMAD.WIDE R6, R0, 0x2, R10 ;  /* 0x0000000200067825 */ /* 0x000fe200078e020a */
        /* <DEDUP_REMOVED lines=368> */
[----:B-1----:R-:W-:-:S08]  /*5d1c0*/  IMAD.WIDE R6, R0, 0x2, R10 ;  /* 0x0000000200067825 */ /* 0x002fd000078e020a */
[----:B------:R1:W-:Y:S01]  /*5d1d0*/  @P1 STG.E.U16 desc[UR6][R6.64], R14 ;  /* 0x0000000e06001986 */ /* 0x0003e2000c101506 */
[----:B------:R-:W-:Y:S01]  /*5d1e0*/  IMAD.WIDE R4, R0, 0x2, R8 ;  /* 0x0000000200047825 */ /* 0x000fe200078e0208 */
[----:B------:R-:W-:Y:S02]  /*5d1f0*/  ISETP.GE.AND P1, PT, R12, R68, PT ;  /* 0x000000440c00720c */ /* 0x000fe40003f26270 */
[----:B------:R-:W0:Y:S02]  /*5d200*/  LDC R12, c[0x0][0x398] ;  /* 0x0000e600ff0c7b82 */ /* 0x000e240000000800 */
[----:B------:R3:W-:Y:S01]  /*5d210*/  @P2 STG.E.U16 desc[UR6][R4.64], R13 ;  /* 0x0000000d04002986 */ /* 0x0007e2000c101506 */
[----:B------:R-:W-:Y:S01]  /*5d220*/  ISETP.LT.AND P2, PT, R66, R20, !P1 ;  /* 0x000000144200720c */ /* 0x000fe20004f41270 */
[----:B------:R-:W-:-:S04]  /*5d230*/  IMAD.IADD R0, R0, 0x1, R71 ;  /* 0x0000000100007824 */ /* 0x000fc800078e0247 */
[----:B-1----:R-:W1:Y:S01]  /*5d240*/  LDC R7, c[0x0][0x398] ;  /* 0x0000e600ff077b82 */ /* 0x002e620000000800 */
[----:B---3--:R-:W-:Y:S01]  /*5d250*/  PRMT R6, R75, 0x7610, R6 ;  /* 0x000076104b067816 */ /* 0x008fe20000000006 */
[----:B------:R-:W-:-:S06]  /*5d260*/  IMAD.WIDE R4, R0, 0x2, R16 ;  /* 0x0000000200047825 */ /* 0x000fcc00078e0210 */
[----:B------:R-:W3:Y:S01]  /*5d270*/  LDC R68, c[0x0][0x39c] ;  /* 0x0000e700ff447b82 */ /* 0x000ee20000000800 */
[----:B------:R-:W-:-:S07]  /*5d280*/  PRMT R14, R70, 0x7610, R14 ;  /* 0x00007610460e7816 */ /* 0x000fce000000000e */
[----:B------:R-:W3:Y:S01]  /*5d290*/  LDC R20, c[0x0][0x398] ;  /* 0x0000e600ff147b82 */ /* 0x000ee20000000800 */
[----:B------:R-:W4:Y:S04]  /*5d2a0*/  LDL.S16 R70, [R1+0x204] ;  /* 0x0002040001467983 */ /* 0x000f280000100600 */
[----:B------:R1:W-:Y:S01]  /*5d2b0*/  @P2 STG.E.U16 desc[UR6][R4.64], R6 ;  /* 0x0000000604002986 */ /* 0x0003e2000c101506 */
[----:B0-----:R-:W-:Y:S02]  /*5d2c0*/  ISETP.LT.AND P2, PT, R74, R18, !P1 ;  /* 0x000000124a00720c */ /* 0x001fe40004f41270 */
[----:B------:R-:W0:Y:S01]  /*5d2d0*/  LDC R18, c[0x0][0x398] ;  /* 0x0000e600ff127b82 */ /* 0x000e220000000800 */
[----:B-1----:R-:W-:Y:S01]  /*5d2e0*/  PRMT R6, R73, 0x7610, R6 ;  /* 0x0000761049067816 */ /* 0x002fe20000000006 */
[----:B------:R-:W-:-:S09]  /*5d2f0*/  IMAD.WIDE R4, R0, 0x2, R2 ;  /* 0x0000000200047825 */ /* 0x000fd200078e0202 */
[----:B------:R1:W-:Y:S01]  /*5d300*/  @P2 STG.E.U16 desc[UR6][R4.64], R6 ;  /* 0x0000000604002986 */ /* 0x0003e2000c101506 */
[----:B------:R-:W-:Y:S02]  /*5d310*/  ISETP.LT.AND P2, PT, R72, R12, !P1 ;  /* 0x0000000c4800720c */ /* 0x000fe40004f41270 */
[----:B------:R-:W-:Y:S01]  /*5d320*/  ISETP.LT.AND P1, PT, R91, R7, !P1 ;  /* 0x000000075b00720c */ /* 0x000fe20004f21270 */
[----:B------:R-:W-:Y:S02]  /*5d330*/  VIADD R12, R86, 0x40 ;  /* 0x00000040560c7836 */ /* 0x000fe40000000000 */
[----:B-1----:R-:W-:-:S04]  /*5d340*/  IMAD.WIDE R6, R0, 0x2, R10 ;  /* 0x0000000200067825 */ /* 0x002fc800078e020a */
[----:B------:R-:W-:-:S04]  /*5d350*/  IMAD.WIDE R4, R0, 0x2, R8 ;  /* 0x0000000200047825 */ /* 0x000fc800078e0208 */
[----:B------:R1:W-:Y:S01]  /*5d360*/  @P2 STG.E.U16 desc[UR6][R6.64], R14 ;  /* 0x0000000e06002986 */ /* 0x0003e2000c101506 */
[----:B---3--:R-:W-:Y:S01]  /*5d370*/  ISETP.GE.AND P2, PT, R12, R68, PT ;  /* 0x000000440c00720c */ /* 0x008fe20003f46270 */
[----:B------:R-:W-:Y:S01]  /*5d380*/  IMAD.IADD R0, R0, 0x1, R71 ;  /* 0x0000000100007824 */ /* 0x000fe200078e0247 */
[----:B------:R-:W3:Y:S08]  /*5d390*/  LDC R12, c[0x0][0x398] ;  /* 0x0000e600ff0c7b82 */ /* 0x000ef00000000800 */
[----:B-1----:R-:W1:Y:S08]  /*5d3a0*/  LDC R7, c[0x0][0x398] ;  /* 0x0000e600ff077b82 */ /* 0x002e700000000800 */
[----:B------:R-:W0:Y:S01]  /*5d3b0*/  LDC R68, c[0x0][0x39c] ;  /* 0x0000e700ff447b82 */ /* 0x000e220000000800 */
[----:B------:R-:W-:-:S02]  /*5d3c0*/  PRMT R13, R76, 0x7610, R13 ;  /* 0x000076104c0d7816 */ /* 0x000fc4000000000d */
[----:B------:R-:W4:Y:S04]  /*5d3d0*/  LDL.LU.S16 R76, [R1+0x206] ;  /* 0x00020600014c7983 */ /* 0x000f280000300600 */
        /* <DEDUP_REMOVED lines=11> */
[----:B------:R-:W-:Y:S01]  /*5d490*/  PRMT R14, R15, 0x7610, R14 ;  /* 0x000076100f0e7816 */ /* 0x000fe2000000000e */
[----:B------:R-:W0:Y:S10]  /*5d4a0*/  LDC R18, c[0x0][0x398] ;  /* 0x0000e600ff127b82 */ /* 0x000e340000000800 */
[----:B------:R1:W-:Y:S01]  /*5d4b0*/  @P1 STG.E.U16 desc[UR6][R4.64], R6 ;  /* 0x0000000604001986 */ /* 0x0003e2000c101506 */
[----:B---3--:R-:W-:-:S02]  /*5d4c0*/  ISETP.LT.AND P1, PT, R72, R12, !P2 ;  /* 0x0000000c4800720c */ /* 0x008fc40005721270 */
[----:B-1----:R-:W-:Y:S01]  /*5d4d0*/  ISETP.LT.AND P2, PT, R91, R7, !P2 ;  /* 0x000000075b00720c */ /* 0x002fe20005741270 */
[----:B------:R-:W-:Y:S02]  /*5d4e0*/  VIADD R12, R86, 0x41 ;  /* 0x00000041560c7836 */ /* 0x000fe40000000000 */
[C---:B------:R-:W-:Y:S01]  /*5d4f0*/  IMAD.WIDE R6, R0.reuse, 0x2, R10 ;  /* 0x0000000200067825 */ /* 0x040fe200078e020a */
[----:B------:R-:W-:Y:S02]  /*5d500*/  PRMT R13, R15, 0x7632, R13 ;  /* 0x000076320f0d7816 */ /* 0x000fe4000000000d */
[----:B------:R-:W1:Y:S05]  /*5d510*/  LDC R15, c[0x0][0x398] ;  /* 0x0000e600ff0f7b82 */ /* 0x000e6a0000000800 */
[----:B------:R3:W-:Y:S01]  /*5d520*/  @P1 STG.E.U16 desc[UR6][R6.64], R14 ;  /* 0x0000000e06001986 */ /* 0x0007e2000c101506 */
[----:B------:R-:W-:Y:S01]  /*5d530*/  IMAD.WIDE R4, R0, 0x2, R8 ;  /* 0x0000000200047825 */ /* 0x000fe200078e0208 */
[----:B------:R-:W-:-:S04]  /*5d540*/  ISETP.GE.AND P1, PT, R12, R68, PT ;  /* 0x000000440c00720c */ /* 0x000fc80003f26270 */
[----:B------:R3:W-:Y:S01]  /*5d550*/  @P2 STG.E.U16 desc[UR6][R4.64], R13 ;  /* 0x0000000d04002986 */ /* 0x0007e2000c101506 */
[----:B------:R-:W-:Y:S01]  /*5d560*/  ISETP.LT.AND P2, PT, R66, R20, !P1 ;  /* 0x000000144200720c */ /* 0x000fe20004f41270 */
[----:B------:R-:W-:Y:S01]  /*5d570*/  IMAD.IADD R0, R0, 0x1, R71 ;  /* 0x0000000100007824 */ /* 0x000fe200078e0247 */
[----:B------:R-:W0:Y:S08]  /*5d580*/  LDC R12, c[0x0][0x398] ;  /* 0x0000e600ff0c7b82 */ /* 0x000e300000000800 */
[----:B---3--:R-:W3:Y:S01]  /*5d590*/  LDC R7, c[0x0][0x398] ;  /* 0x0000e600ff077b82 */ /* 0x008ee20000000800 */
[----:B------:R-:W-:-:S07]  /*5d5a0*/  IMAD.WIDE R4, R0, 0x2, R16 ;  /* 0x0000000200047825 */ /* 0x000fce00078e0210 */
[----:B------:R-:W1:Y:S01]  /*5d5b0*/  LDC R20, c[0x0][0x39c] ;  /* 0x0000e700ff147b82 */ /* 0x000e620000000800 */
[----:B------:R-:W-:Y:S02]  /*5d5c0*/  PRMT R6, R70, 0x7610, R6 ;  /* 0x0000761046067816 */ /* 0x000fe40000000006 */
[----:B------:R-:W4:Y:S04]  /*5d5d0*/  LDL.S16 R70, [R1+0x20c] ;  /* 0x00020c0001467983 */ /* 0x000f280000100600 */
[----:B------:R1:W-:Y:S01]  /*5d5e0*/  @P2 STG.E.U16 desc[UR6][R4.64], R6 ;  /* 0x0000000604002986 */ /* 0x0003e2000c101506 */
[----:B0-----:R-:W-:Y:S02]  /*5d5f0*/  ISETP.LT.AND P2, PT, R74, R18, !P1 ;  /* 0x000000124a00720c */ /* 0x001fe40004f41270 */
[----:B------:R-:W0:Y:S01]  /*5d600*/  LDC R18, c[0x0][0x398] ;  /* 0x0000e600ff127b82 */ /* 0x000e220000000800 */
[----:B-1----:R-:W-:Y:S01]  /*5d610*/  IMAD.WIDE R4, R0, 0x2, R2 ;  /* 0x0000000200047825 */ /* 0x002fe200078e0202 */
[----:B------:R-:W-:-:S02]  /*5d620*/  PRMT R14, R67, 0x7610, R14 ;  /* 0x00007610430e7816 */ /* 0x000fc4000000000e */
[----:B------:R-:W-:Y:S02]  /*5d630*/  PRMT R13, R67, 0x7632, R13 ;  /* 0x00007632430d7816 */ /* 0x000fe4000000000d */
[----:B------:R-:W-:Y:S02]  /*5d640*/  PRMT R6, R76, 0x7610, R6 ;  /* 0x000076104c067816 */ /* 0x000fe40000000006 */
[----:B------:R-:W4:Y:S04]  /*5d650*/  LDL.LU.S16 R76, [R1+0x20e] ;  /* 0x00020e00014c7983 */ /* 0x000f280000300600 */
[----:B------:R1:W-:Y:S01]  /*5d660*/  @P2 STG.E.U16 desc[UR6][R4.64], R6 ;  /* 0x0000000604002986 */ /* 0x0003e2000c101506 */
[----:B------:R-:W-:Y:S02]  /*5d670*/  ISETP.LT.AND P2, PT, R72, R12, !P1 ;  /* 0x0000000c4800720c */ /* 0x000fe40004f41270 */
[----:B---3--:R-:W-:Y:S01]  /*5d680*/  ISETP.LT.AND P1, PT, R91, R7, !P1 ;  /* 0x000000075b00720c */ /* 0x008fe20004f21270 */
[----:B------:R-:W-:-:S02]  /*5d690*/  VIADD R12, R86, 0x42 ;  /* 0x00000042560c7836 */ /* 0x000fc40000000000 */
[----:B-1----:R-:W-:-:S04]  /*5d6a0*/  IMAD.WIDE R6, R0, 0x2, R10 ;  /* 0x0000000200067825 */ /* 0x002fc800078e020a */
[----:B------:R-:W-:-:S04]  /*5d6b0*/  IMAD.WIDE R4, R0, 0x2, R8 ;  /* 0x0000000200047825 */ /* 0x000fc800078e0208 */
[----:B------:R1:W-:Y:S01]  /*5d6c0*/  @P2 STG.E.U16 desc[UR6][R6.64], R14 ;  /* 0x0000000e06002986 */ /* 0x0003e2000c101506 */
[----:B------:R-:W-:Y:S01]  /*5d6d0*/  ISETP.GE.AND P2, PT, R12, R20, PT ;  /* 0x000000140c00720c */ /* 0x000fe20003f46270 */
[----:B------:R-:W-:Y:S02]  /*5d6e0*/  IMAD.IADD R0, R0, 0x1, R71 ;  /* 0x0000000100007824 */ /* 0x000fe400078e0247 */
[----:B------:R3:W-:Y:S01]  /*5d6f0*/  @P1 STG.E.U16 desc[UR6][R4.64], R13 ;  /* 0x0000000d04001986 */ /* 0x0007e2000c101506 */
[----:B0-----:R-:W-:Y:S01]  /*5d700*/  ISETP.LT.AND P1, PT, R66, R18, !P2 ;  /* 0x000000124200720c */ /* 0x001fe20005721270 */
[----:B------:R-:W0:Y:S01]  /*5d710*/  LDC R12, c[0x0][0x398] ;  /* 0x0000e600ff0c7b82 */ /* 0x000e220000000800 */
[----:B-1----:R-:W-:Y:S02]  /*5d720*/  PRMT R14, R28, 0x7610, R14 ;  /* 0x000076101c0e7816 */ /* 0x002fe4000000000e */
[----:B------:R-:W4:Y:S01]  /*5d730*/  LDL.LU R28, [R1+0x21a0] ;  /* 0x0021a000011c7983 */ /* 0x000f220000300800 */
[----:B--2---:R-:W-:Y:S01]  /*5d740*/  PRMT R6, R93, 0x7610, R6 ;  /* 0x000076105d067816 */ /* 0x004fe20000000006 */
[----:B---3--:R-:W-:Y:S01]  /*5d750*/  IMAD.WIDE R4, R0, 0x2, R16 ;  /* 0x0000000200047825 */ /* 0x008fe200078e0210 */
[----:B------:R-:W-:-:S02]  /*5d760*/  PRMT R13, R29, 0x7610, R13 ;  /* 0x000076101d0d7816 */ /* 0x000fc4000000000d */
[----:B------:R-:W1:Y:S01]  /*5d770*/  LDC R7, c[0x0][0x398] ;  /* 0x0000e600ff077b82 */ /* 0x000e620000000800 */
[----:B------:R-:W2:Y:S04]  /*5d780*/  LDL.LU R29, [R1+0x219c] ;  /* 0x00219c00011d7983 */ /* 0x000ea80000300800 */
[----:B------:R-:W3:Y:S03]  /*5d790*/  LDL.S16 R93, [R1+0x210] ;  /* 0x00021000015d7983 */ /* 0x000ee60000100600 */
[----:B------:R-:W0:Y:S01]  /*5d7a0*/  LDC R20, c[0x0][0x39c] ;  /* 0x0000e700ff147b82 */ /* 0x000e220000000800 */
[----:B------:R4:W-:Y:S07]  /*5d7b0*/  @P1 STG.E.U16 desc[UR6][R4.64], R6 ;  /* 0x0000000604001986 */ /* 0x0009ee000c101506 */
[----:B------:R-:W0:Y:S01]  /*5d7c0*/  LDC R18, c[0x0][0x398] ;  /* 0x0000e600ff127b82 */ /* 0x000e220000000800 */
[----:B----4-:R-:W-:-:S02]  /*5d7d0*/  PRMT R6, R89, 0x7610, R6 ;  /* 0x0000761059067816 */ /* 0x010fc40000000006 */
[----:B------:R-:W4:Y:S01]  /*5d7e0*/  LDL.LU.S16 R89, [R1+0x212] ;  /* 0x0002120001597983 */ /* 0x000f220000300600 */
[----:B------:R-:W-:Y:S01]  /*5d7f0*/  ISETP.LT.AND P1, PT, R74, R15, !P2 ;  /* 0x0000000f4a00720c */ /* 0x000fe20005721270 */
[----:B------:R-:W-:-:S03]  /*5d800*/  IMAD.WIDE R4, R0, 0x2, R2 ;  /* 0x0000000200047825 */ /* 0x000fc600078e0202 */
[----:B------:R-:W1:Y:S09]  /*5d810*/  LDC R15, c[0x0][0x398] ;  /* 0x0000e600ff0f7b82 */ /* 0x000e720000000800 */
[----:B------:R1:W-:Y:S01]  /*5d820*/  @P1 STG.E.U16 desc[UR6][R4.64], R6 ;  /* 0x0000000604001986 */ /* 0x0003e2000c101506 */
[----:B0-----:R-:W-:-:S02]  /*5d830*/  ISETP.LT.AND P1, PT, R72, R12, !P2 ;  /* 0x0000000c4800720c */ /* 0x001fc40005721270 */
[----:B-1----:R-:W-:Y:S01]  /*5d840*/  ISETP.LT.AND P2, PT, R91, R7, !P2 ;  /* 0x000000075b00720c */ /* 0x002fe20005741270 */
[----:B------:R-:W-:Y:S02]  /*5d850*/  VIADD R12, R86, 0x43 ;  /* 0x00000043560c7836 */ /* 0x000fe40000000000 */
[----:B------:R-:W-:-:S04]  /*5d860*/  IMAD.WIDE R6, R0, 0x2, R10 ;  /* 0x0000000200067825 */ /* 0x000fc800078e020a */
[----:B------:R-:W-:-:S04]  /*5d870*/  IMAD.WIDE R4, R0, 0x2, R8 ;  /* 0x0000000200047825 */ /* 0x000fc800078e0208 */
[----:B------:R0:W-:Y:S04]  /*5d880*/  @P1 STG.E.U16 desc[UR6][R6.64], R14 ;  /* 0x0000000e06001986 */ /* 0x0001e8000c101506 */
[----:B------:R1:W-:Y:S01]  /*5d890*/  @P2 STG.E.U16 desc[UR6][R4.64], R13 ;  /* 0x0000000d04002986 */ /* 0x0003e2000c101506 */
[----:B------:R-:W-:Y:S01]  /*5d8a0*/  ISETP.GE.AND P1, PT, R12, R20, PT ;  /* 0x000000140c00720c */ /* 0x000fe20003f26270 */
[----:B------:R-:W-:Y:S01]  /*5d8b0*/  IMAD.IADD R0, R0, 0x1, R71 ;  /* 0x0000000100007824 */ /* 0x000fe200078e0247 */
[----:B------:R-:W1:Y:S01]  /*5d8c0*/  LDC R12, c[0x0][0x398] ;  /* 0x0000e600ff0c7b82 */ /* 0x000e620000000800 */
[----:B0-----:R-:W-:Y:S02]  /*5d8d0*/  PRMT R14, R30, 0x7610, R14 ;  /* 0x000076101e0e7816 */ /* 0x001fe4000000000e */
[----:B------:R-:W2:Y:S05]  /*5d8e0*/  LDL.LU R30, [R1+0x2198] ;  /* 0x00219800011e7983 */ /* 0x000eaa0000300800 */
[----:B------:R-:W0:Y:S01]  /*5d8f0*/  LDC R7, c[0x0][0x398] ;  /* 0x0000e600ff077b82 */ /* 0x000e220000000800 */
[----:B-1----:R-:W-:-:S02]  /*5d900*/  PRMT R13, R31, 0x7610, R13 ;  /* 0x000076101f0d7816 */ /* 0x002fc4000000000d */
[----:B------:R-:W2:Y:S01]  /*5d910*/  LDL.LU R31, [R1+0x2194] ;  /* 0x00219400011f7983 */ /* 0x000ea20000300800 */
[----:B------:R-:W-:Y:S01]  /*5d920*/  ISETP.LT.AND P2, PT, R66, R18, !P1 ;  /* 0x000000124200720c */ /* 0x000fe20004f41270 */
[----:B------:R-:W-:-:S03]  /*5d930*/  IMAD.WIDE R4, R0, 0x2, R16 ;  /* 0x0000000200047825 */ /* 0x000fc600078e0210 */
[----:B------:R-:W1:Y:S08]  /*5d940*/  LDC R20, c[0x0][0x39c] ;  /* 0x0000e700ff147b82 */ /* 0x000e700000000800 */
[----:B------:R-:W0:Y:S01]  /*5d950*/  LDC R18, c[0x0][0x398] ;  /* 0x0000e600ff127b82 */ /* 0x000e220000000800 */
[----:B------:R-:W-:Y:S02]  /*5d960*/  PRMT R6, R70, 0x7610, R6 ;  /* 0x0000761046067816 */ /* 0x000fe40000000006 */
[----:B------:R-:W2:Y:S04]  /*5d970*/  LDL.S16 R70, [R1+0x2d4] ;  /* 0x0002d40001467983 */ /* 0x000ea80000100600 */
[----:B------:R0:W-:Y:S01]  /*5d980*/  @P2 STG.E.U16 desc[UR6][R4.64], R6 ;  /* 0x0000000604002986 */ /* 0x0001e2000c101506 */
[----:B------:R-:W-:-:S02]  /*5d990*/  ISETP.LT.AND P2, PT, R74, R15, !P1 ;  /* 0x0000000f4a00720c */ /* 0x000fc40004f41270 */
[----:B------:R-:W1:Y:S01]  /*5d9a0*/  LDC R15, c[0x0][0x398] ;  /* 0x0000e600ff0f7b82 */ /* 0x000e620000000800 */
[----:B0-----:R-:W-:Y:S01]  /*5d9b0*/  IMAD.WIDE R4, R0, 0x2, R2 ;  /* 0x0000000200047825 */ /* 0x001fe200078e0202 */
[----:B------:R-:W-:Y:S02]  /*5d9c0*/  PRMT R6, R76, 0x7610, R6 ;  /* 0x000076104c067816 */ /* 0x000fe40000000006 */
[----:B------:R-:W2:Y:S07]  /*5d9d0*/  LDL.LU.S16 R76, [R1+0x2d6] ;  /* 0x0002d600014c7983 */ /* 0x000eae0000300600 */
[----:B------:R0:W-:Y:S01]  /*5d9e0*/  @P2 STG.E.U16 desc[UR6][R4.64], R6 ;  /* 0x0000000604002986 */ /* 0x0001e2000c101506 */
[----:B------:R-:W-:-:S02]  /*5d9f0*/  ISETP.LT.AND P2, PT, R72, R12, !P1 ;  /* 0x0000000c4800720c */ /* 0x000fc40004f41270 */
[----:B------:R-:W-:Y:S01]  /*5da00*/  ISETP.LT.AND P1, PT, R91, R7, !P1 ;  /* 0x000000075b00720c */ /* 0x000fe20004f21270 */
[----:B------:R-:W-:Y:S02]  /*5da10*/  VIADD R12, R86, 0x44 ;  /* 0x00000044560c7836 */ /* 0x000fe40000000000 */
[----:B0-----:R-:W-:-:S04]  /*5da20*/  IMAD.WIDE R6, R0, 0x2, R10 ;  /* 0x0000000200067825 */ /* 0x001fc800078e020a */
[----:B------:R-:W-:-:S04]  /*5da30*/  IMAD.WIDE R4, R0, 0x2, R8 ;  /* 0x0000000200047825 */ /* 0x000fc800078e0208 */
[----:B------:R0:W-:Y:S01]  /*5da40*/  @P2 STG.E.U16 desc[UR6][R6.64], R14 ;  /* 0x0000000e06002986 */ /* 0x0001e2000c101506 */
[----:B-1----:R-:W-:Y:S01]  /*5da50*/  ISETP.GE.AND P2, PT, R12, R20, PT ;  /* 0x000000140c00720c */ /* 0x002fe20003f46270 */
[----:B------:R-:W-:Y:S02]  /*5da60*/  IMAD.IADD R0, R0, 0x1, R71 ;  /* 0x0000000100007824 */ /* 0x000fe400078e0247 */
[----:B------:R1:W-:Y:S01]  /*5da70*/  @P1 STG.E.U16 desc[UR6][R4.64], R13 ;  /* 0x0000000d04001986 */ /* 0x0003e2000c101506 */
[----:B------:R-:W-:Y:S01]  /*5da80*/  ISETP.LT.AND P1, PT, R66, R18, !P2 ;  /* 0x000000124200720c */ /* 0x000fe20005721270 */
[----:B------:R-:W4:Y:S01]  /*5da90*/  LDC R12, c[0x0][0x398] ;  /* 0x0000e600ff0c7b82 */ /* 0x000f220000000800 */
[----:B0-----:R-:W-:Y:S02]  /*5daa0*/  PRMT R14, R32, 0x7610, R14 ;  /* 0x00007610200e7816 */ /* 0x001fe4000000000e */
[----:B------:R-:W2:Y:S05]  /*5dab0*/  LDL.LU R32, [R1+0x2190] ;  /* 0x0021900001207983 */ /* 0x000eaa0000300800 */
[----:B------:R-:W0:Y:S01]  /*5dac0*/  LDC R7, c[0x0][0x398] ;  /* 0x0000e600ff077b82 */ /* 0x000e220000000800 */
[----:B-1----:R-:W-:Y:S01]  /*5dad0*/  PRMT R13, R33, 0x7610, R13 ;  /* 0x00007610210d7816 */ /* 0x002fe2000000000d */
[----:B------:R-:W-:Y:S01]  /*5dae0*/  IMAD.WIDE R4, R0, 0x2, R16 ;  /* 0x0000000200047825 */ /* 0x000fe200078e0210 */
[----:B------:R-:W2:Y:S01]  /*5daf0*/  LDL.LU R33, [R1+0x218c] ;  /* 0x00218c0001217983 */ /* 0x000ea20000300800 */
[----:B---3--:R-:W-:-:S03]  /*5db00*/  PRMT R6, R93, 0x7610, R6 ;  /* 0x000076105d067816 */ /* 0x008fc60000000006 */
[----:B------:R-:W3:Y:S01]  /*5db10*/  LDL.S16 R93, [R1+0x2dc] ;  /* 0x0002dc00015d7983 */ /* 0x000ee20000100600 */
[----:B------:R-:W1:Y:S03]  /*5db20*/  LDC R20, c[0x0][0x39c] ;  /* 0x0000e700ff147b82 */ /* 0x000e660000000800 */
[----:B------:R4:W-:Y:S05]  /*5db30*/  @P1 STG.E.U16 desc[UR6][R4.64], R6 ;  /* 0x0000000604001986 */ /* 0x0009ea000c101506 */
[----:B------:R-:W0:Y:S01]  /*5db40*/  LDC R18, c[0x0][0x398] ;  /* 0x0000e600ff127b82 */ /* 0x000e220000000800 */
[----:B----4-:R-:W-:-:S02]  /*5db50*/  PRMT R6, R89, 0x7610, R6 ;  /* 0x0000761059067816 */ /* 0x010fc40000000006 */
[----:B------:R-:W4:Y:S01]  /*5db60*/  LDL.LU.S16 R89, [R1+0x2de] ;  /* 0x0002de0001597983 */ /* 0x000f220000300600 */
[----:B------:R-:W-:Y:S01]  /*5db70*/  ISETP.LT.AND P1, PT, R74, R15, !P2 ;  /* 0x0000000f4a00720c */ /* 0x000fe20005721270 */
[----:B------:R-:W-:-:S03]  /*5db80*/  IMAD.WIDE R4, R0, 0x2, R2 ;  /* 0x0000000200047825 */ /* 0x000fc600078e0202 */
[----:B------:R-:W2:Y:S09]  /*5db90*/  LDC R15, c[0x0][0x398] ;  /* 0x0000e600ff0f7b82 */ /* 0x000eb20000000800 */
[----:B------:R1:W-:Y:S01]  /*5dba0*/  @P1 STG.E.U16 desc[UR6][R4.64], R6 ;  /* 0x0000000604001986 */ /* 0x0003e2000c101506 */
[----:B------:R-:W-:-:S02]  /*5dbb0*/  ISETP.LT.AND P1, PT, R72, R12, !P2 ;  /* 0x0000000c4800720c */ /* 0x000fc40005721270 */
[----:B0-----:R-:W-:Y:S01]  /*5dbc0*/  ISETP.LT.AND P2, PT, R91, R7, !P2 ;  /* 0x000000075b00720c */ /* 0x001fe20005741270 */
[----:B------:R-:W-:Y:S02]  /*5dbd0*/  VIADD R12, R86, 0x45 ;  /* 0x00000045560c7836 */ /* 0x000fe40000000000 */
[----:B-1----:R-:W-:-:S04]  /*5dbe0*/  IMAD.WIDE R6, R0, 0x2, R10 ;  /* 0x0000000200067825 */ /* 0x002fc800078e020a */
[----:B------:R-:W-:-:S04]  /*5dbf0*/  IMAD.WIDE R4, R0, 0x2, R8 ;  /* 0x0000000200047825 */ /* 0x000fc800078e0208 */
[----:B------:R0:W-:Y:S04]  /*5dc00*/  @P1 STG.E.U16 desc[UR6][R6.64], R14 ;  /* 0x0000000e06001986 */ /* 0x0001e8000c101506 */
[----:B------:R1:W-:Y:S01]  /*5dc10*/  @P2 STG.E.U16 desc[UR6][R4.64], R13 ;  /* 0x0000000d04002986 */ /* 0x0003e2000c101506 */
[----:B------:R-:W-:Y:S01]  /*5dc20*/  ISETP.GE.AND P1, PT, R12, R20, PT ;  /* 0x000000140c00720c */ /* 0x000fe20003f26270 */
[----:B------:R-:W-:Y:S01]  /*5dc30*/  IMAD.IADD R0, R0, 0x1, R71 ;  /* 0x0000000100007824 */ /* 0x000fe200078e0247 */
[----:B------:R-:W2:Y:S01]  /*5dc40*/  LDC R12, c[0x0][0x398] ;  /* 0x0000e600ff0c7b82 */ /* 0x000ea20000000800 */
[----:B0-----:R-:W-:Y:S02]  /*5dc50*/  PRMT R14, R34, 0x7610, R14 ;  /* 0x00007610220e7816 */ /* 0x001fe4000000000e */
[----:B------:R-:W4:Y:S05]  /*5dc60*/  LDL.LU R34, [R1+0x2188] ;  /* 0x0021880001227983 */ /* 0x000f2a0000300800 */
[----:B------:R-:W0:Y:S01]  /*5dc70*/  LDC R7, c[0x0][0x398] ;  /* 0x0000e600ff077b82 */ /* 0x000e220000000800 */
[----:B-1----:R-:W-:-:S02]  /*5dc80*/  PRMT R13, R35, 0x7610, R13 ;  /* 0x00007610230d7816 */ /* 0x002fc4000000000d */
[----:B------:R-:W4:Y:S01]  /*5dc90*/  LDL.LU R35, [R1+0x2184] ;  /* 0x0021840001237983 */ /* 0x000f220000300800 */
[----:B------:R-:W-:Y:S01]  /*5dca0*/  ISETP.LT.AND P2, PT, R66, R18, !P1 ;  /* 0x000000124200720c */ /* 0x000fe20004f41270 */
[----:B------:R-:W-:-:S03]  /*5dcb0*/  IMAD.WIDE R4, R0, 0x2, R16 ;  /* 0x0000000200047825 */ /* 0x000fc600078e0210 */
[----:B------:R-:W1:Y:S08]  /*5dcc0*/  LDC R20, c[0x0][0x39c] ;  /* 0x0000e700ff147b82 */ /* 0x000e700000000800 */
[----:B------:R-:W0:Y:S01]  /*5dcd0*/  LDC R18, c[0x0][0x398] ;  /* 0x0000e600ff127b82 */ /* 0x000e220000000800 */
[----:B--2---:R-:W-:Y:S02]  /*5dce0*/  PRMT R6, R70, 0x7610, R6 ;  /* 0x0000761046067816 */ /* 0x004fe40000000006 */
        /* <DEDUP_REMOVED lines=314> */
[----:B------:R-:W2:Y:S01]  /*5f090*/  LDC R15, c[0x0][0x398] ;  /* 0x0000e600ff0f7b82 */ /* 0x000ea20000000800 */
[----:B------:R-:W4:Y:S08]  /*5f0a0*/  LDL.LU R93, [R1+0x48] ;  /* 0x00004800015d7983 */ /* 0x000f300000300800 */
        /* <DEDUP_REMOVED lines=31> */
[----:B------:R-:W-:Y:S01]  /*5f2a0*/  VIADD R12, R86, 0x52 ;  /* 0x00000052560c7836 */ /* 0x000fe20000000000 */
[----:B------:R-:W2:Y:S01]  /*5f2b0*/  LDL.LU R75, [R1+0x4c] ;  /* 0x00004c00014b7983 */ /* 0x000ea20000300800 */
[----:B0-----:R-:W-:-:S04]  /*5f2c0*/  IMAD.WIDE R6, R0, 0x2, R10 ;  /* 0x0000000200067825 */ /* 0x001fc800078e020a */
[----:B------:R-:W-:-:S04]  /*5f2d0*/  IMAD.WIDE R4, R0, 0x2, R8 ;  /* 0x0000000200047825 */ /* 0x000fc800078e0208 */
[----:B------:R0:W-:Y:S01]  /*5f2e0*/  @P2 STG.E.U16 desc[UR6][R6.64], R14 ;  /* 0x0000000e06002986 */ /* 0x0001e2000c101506 */
[----:B-1----:R-:W-:Y:S01]  /*5f2f0*/  ISETP.GE.AND P2, PT, R12, R20, PT ;  /* 0x000000140c00720c */ /* 0x002fe20003f46270 */
[----:B------:R-:W-:Y:S02]  /*5f300*/  IMAD.IADD R0, R0, 0x1, R71 ;  /* 0x0000000100007824 */ /* 0x000fe400078e0247 */
[----:B------:R1:W-:Y:S01]  /*5f310*/  @P1 STG.E.U16 desc[UR6][R4.64], R13 ;  /* 0x0000000d04001986 */ /* 0x0003e2000c101506 */
[----:B------:R-:W-:Y:S01]  /*5f320*/  ISETP.LT.AND P1, PT, R66, R18, !P2 ;  /* 0x000000124200720c */ /* 0x000fe20005721270 */
[----:B------:R-:W4:Y:S08]  /*5f330*/  LDC R12, c[0x0][0x398] ;  /* 0x0000e600ff0c7b82 */ /* 0x000f300000000800 */
[----:B0-----:R-:W0:Y:S01]  /*5f340*/  LDC R7, c[0x0][0x398] ;  /* 0x0000e600ff077b82 */ /* 0x001e220000000800 */
[----:B-1----:R-:W-:Y:S01]  /*5f350*/  IMAD.WIDE R4, R0, 0x2, R16 ;  /* 0x0000000200047825 */ /* 0x002fe200078e0210 */
[----:B---3--:R-:W-:-:S02]  /*5f360*/  PRMT R6, R73, 0x7610, R6 ;  /* 0x0000761049067816 */ /* 0x008fc40000000006 */
[----:B------:R-:W3:Y:S04]  /*5f370*/  LDL.S16 R73, [R1+0x33c] ;  /* 0x00033c0001497983 */ /* 0x000ee80000100600 */
[----:B------:R-:W1:Y:S01]  /*5f380*/  LDC R18, c[0x0][0x39c] ;  /* 0x0000e700ff127b82 */ /* 0x000e620000000800 */
[----:B------:R4:W-:Y:S07]  /*5f390*/  @P1 STG.E.U16 desc[UR6][R4.64], R6 ;  /* 0x0000000604001986 */ /* 0x0009ee000c101506 */
[----:B------:R-:W0:Y:S08]  /*5f3a0*/  LDC R14, c[0x0][0x398] ;  /* 0x0000e600ff0e7b82 */ /* 0x000e300000000800 */
[----:B------:R-:W0:Y:S01]  /*5f3b0*/  LDC R20, c[0x0][0x39c] ;  /* 0x0000e700ff147b82 */ /* 0x000e220000000800 */
[----:B----4-:R-:W-:-:S02]  /*5f3c0*/  PRMT R6, R89, 0x7610, R6 ;  /* 0x0000761059067816 */ /* 0x010fc40000000006 */
[----:B------:R-:W4:Y:S01]  /*5f3d0*/  LDL.LU.S16 R89, [R1+0x33e] ;  /* 0x00033e0001597983 */ /* 0x000f220000300600 */
[----:B------:R-:W-:Y:S01]  /*5f3e0*/  ISETP.LT.AND P1, PT, R74, R15, !P2 ;  /* 0x0000000f4a00720c */ /* 0x000fe20005721270 */
[----:B------:R-:W-:-:S03]  /*5f3f0*/  IMAD.WIDE R4, R0, 0x2, R2 ;  /* 0x0000000200047825 */ /* 0x000fc600078e0202 */
[----:B------:R-:W1:Y:S01]  /*5f400*/  LDC R15, c[0x0][0x398] ;  /* 0x0000e600ff0f7b82 */ /* 0x000e620000000800 */
[----:B------:R-:W-:Y:S02]  /*5f410*/  F2FP.F16.F32.PACK_AB R22, R22, R93 ;  /* 0x0000005d1616723e */ /* 0x000fe400000000ff */
[----:B------:R-:W4:Y:S06]  /*5f420*/  LDL.LU R93, [R1+0x50] ;  /* 0x00005000015d7983 */ /* 0x000f2c0000300800 */
[----:B------:R1:W-:Y:S01]  /*5f430*/  @P1 STG.E.U16 desc[UR6][R4.64], R6 ;  /* 0x0000000604001986 */ /* 0x0003e2000c101506 */
[----:B0-----:R-:W-:-:S02]  /*5f440*/  ISETP.LT.AND P1, PT, R72, R7, !P2 ;  /* 0x000000074800720c */ /* 0x001fc40005721270 */
[----:B------:R-:W-:Y:S01]  /*5f450*/  ISETP.LT.AND P2, PT, R91, R12, !P2 ;  /* 0x0000000c5b00720c */ /* 0x000fe20005741270 */
[----:B------:R-:W-:Y:S02]  /*5f460*/  VIADD R12, R86, 0x53 ;  /* 0x00000053560c7836 */ /* 0x000fe40000000000 */
[----:B-1----:R-:W-:Y:S01]  /*5f470*/  IMAD.WIDE R6, R0, 0x2, R10 ;  /* 0x0000000200067825 */ /* 0x002fe200078e020a */
[----:B------:R-:W-:-:S07]  /*5f480*/  PRMT R13, R22, 0x7632, R13 ;  /* 0x00007632160d7816 */ /* 0x000fce000000000d */
[----:B------:R0:W-:Y:S01]  /*5f490*/  @P1 STG.E.U16 desc[UR6][R6.64], R22 ;  /* 0x0000001606001986 */ /* 0x0001e2000c101506 */
[----:B------:R-:W-:Y:S01]  /*5f4a0*/  IMAD.WIDE R4, R0, 0x2, R8 ;  /* 0x0000000200047825 */ /* 0x000fe200078e0208 */
[----:B------:R-:W-:Y:S02]  /*5f4b0*/  ISETP.GE.AND P1, PT, R12, R18, PT ;  /* 0x000000120c00720c */ /* 0x000fe40003f26270 */
[----:B------:R-:W1:Y:S02]  /*5f4c0*/  LDC R12, c[0x0][0x398] ;  /* 0x0000e600ff0c7b82 */ /* 0x000e640000000800 */
[----:B------:R0:W-:Y:S01]  /*5f4d0*/  @P2 STG.E.U16 desc[UR6][R4.64], R13 ;  /* 0x0000000d04002986 */ /* 0x0001e2000c101506 */
[----:B------:R-:W-:Y:S01]  /*5f4e0*/  ISETP.LT.AND P2, PT, R66, R15, !P1 ;  /* 0x0000000f4200720c */ /* 0x000fe20004f41270 */
[----:B------:R-:W-:-:S04]  /*5f4f0*/  IMAD.IADD R0, R0, 0x1, R71 ;  /* 0x0000000100007824 */ /* 0x000fc800078e0247 */
[----:B0-----:R-:W0:Y:S01]  /*5f500*/  LDC R7, c[0x0][0x398] ;  /* 0x0000e600ff077b82 */ /* 0x001e220000000800 */
[----:B------:R-:W-:-:S07]  /*5f510*/  IMAD.WIDE R4, R0, 0x2, R16 ;  /* 0x0000000200047825 */ /* 0x000fce00078e0210 */
[----:B------:R-:W0:Y:S08]  /*5f520*/  LDC R18, c[0x0][0x39c] ;  /* 0x0000e700ff127b82 */ /* 0x000e300000000800 */
[----:B------:R-:W0:Y:S01]  /*5f530*/  LDC R15, c[0x0][0x398] ;  /* 0x0000e600ff0f7b82 */ /* 0x000e220000000800 */
[----:B--2---:R-:W-:Y:S02]  /*5f540*/  PRMT R6, R70, 0x7610, R6 ;  /* 0x0000761046067816 */ /* 0x004fe40000000006 */
[----:B------:R-:W2:Y:S04]  /*5f550*/  LDL.S16 R70, [R1+0x340] ;  /* 0x0003400001467983 */ /* 0x000ea80000100600 */
[----:B------:R1:W-:Y:S01]  /*5f560*/  @P2 STG.E.U16 desc[UR6][R4.64], R6 ;  /* 0x0000000604002986 */ /* 0x0003e2000c101506 */
[----:B------:R-:W-:-:S02]  /*5f570*/  ISETP.LT.AND P2, PT, R74, R14, !P1 ;  /* 0x0000000e4a00720c */ /* 0x000fc40004f41270 */
[----:B------:R-:W0:Y:S01]  /*5f580*/  LDC R14, c[0x0][0x398] ;  /* 0x0000e600ff0e7b82 */ /* 0x000e220000000800 */
[----:B-1----:R-:W-:Y:S01]  /*5f590*/  IMAD.WIDE R4, R0, 0x2, R2 ;  /* 0x0000000200047825 */ /* 0x002fe200078e0202 */
[----:B------:R-:W-:Y:S02]  /*5f5a0*/  PRMT R6, R76, 0x7610, R6 ;  /* 0x000076104c067816 */ /* 0x000fe40000000006 */
[----:B------:R-:W2:Y:S07]  /*5f5b0*/  LDL.LU.S16 R76, [R1+0x342] ;  /* 0x00034200014c7983 */ /* 0x000eae0000300600 */
[----:B------:R1:W-:Y:S01]  /*5f5c0*/  @P2 STG.E.U16 desc[UR6][R4.64], R6 ;  /* 0x0000000604002986 */ /* 0x0003e2000c101506 */
[----:B0-----:R-:W-:-:S02]  /*5f5d0*/  ISETP.LT.AND P2, PT, R72, R7, !P1 ;  /* 0x000000074800720c */ /* 0x001fc40004f41270 */
[----:B------:R-:W-:Y:S01]  /*5f5e0*/  ISETP.LT.AND P1, PT, R91, R12, !P1 ;  /* 0x0000000c5b00720c */ /* 0x000fe20004f21270 */
[----:B------:R-:W-:Y:S01]  /*5f5f0*/  VIADD R12, R86, 0x54 ;  /* 0x00000054560c7836 */ /* 0x000fe20000000000 */
[----:B------:R-:W-:Y:S02]  /*5f600*/  F2FP.F16.F32.PACK_AB R23, R23, R75 ;  /* 0x0000004b1717723e */ /* 0x000fe400000000ff */
[----:B------:R-:W2:Y:S01]  /*5f610*/  LDL.LU R75, [R1+0x54] ;  /* 0x00005400014b7983 */ /* 0x000ea20000300800 */
[----:B-1----:R-:W-:Y:S01]  /*5f620*/  IMAD.WIDE R6, R0, 0x2, R10 ;  /* 0x0000000200067825 */ /* 0x002fe200078e020a */
[----:B------:R-:W-:-:S03]  /*5f630*/  PRMT R13, R23, 0x7632, R13 ;  /* 0x00007632170d7816 */ /* 0x000fc6000000000d */
[----:B------:R-:W-:Y:S02]  /*5f640*/  IMAD.WIDE R4, R0, 0x2, R8 ;  /* 0x0000000200047825 */ /* 0x000fe400078e0208 */
[----:B------:R0:W-:Y:S01]  /*5f650*/  @P2 STG.E.U16 desc[UR6][R6.64], R23 ;  /* 0x0000001706002986 */ /* 0x0001e2000c101506 */
[----:B------:R-:W-:Y:S01]  /*5f660*/  ISETP.GE.AND P2, PT, R12, R18, PT ;  /* 0x000000120c00720c */ /* 0x000fe20003f46270 */
        /* <DEDUP_REMOVED lines=10> */
[----:B------:R-:W0:Y:S01]  /*5f710*/  LDC R15, c[0x0][0x398] ;  /* 0x0000e600ff0f7b82 */ /* 0x000e220000000800 */
[----:B----4-:R-:W-:-:S02]  /*5f720*/  PRMT R6, R89, 0x7610, R6 ;  /* 0x0000761059067816 */ /* 0x010fc40000000006 */
[----:B------:R-:W4:Y:S01]  /*5f730*/  LDL.LU.S16 R89, [R1+0x346] ;  /* 0x0003460001597983 */ /* 0x000f220000300600 */
[----:B------:R-:W-:Y:S01]  /*5f740*/  ISETP.LT.AND P1, PT, R74, R14, !P2 ;  /* 0x0000000e4a00720c */ /* 0x000fe20005721270 */
[----:B------:R-:W-:-:S03]  /*5f750*/  IMAD.WIDE R4, R0, 0x2, R2 ;  /* 0x0000000200047825 */ /* 0x000fc600078e0202 */
[----:B------:R-:W2:Y:S01]  /*5f760*/  LDC R14, c[0x0][0x398] ;  /* 0x0000e600ff0e7b82 */ /* 0x000ea20000000800 */
        /* <DEDUP_REMOVED lines=29> */
[----:B-1----:R-:W-:Y:S01]  /*5f940*/  ISETP.LT.AND P1, PT, R91, R12, !P1 ;  /* 0x0000000c5b00720c */ /* 0x002fe20004f21270 */
[----:B------:R-:W-:Y:S01]  /*5f950*/  VIADD R12, R86, 0x56 ;  /* 0x00000056560c7836 */ /* 0x000fe20000000000 */
[----:B------:R-:W-:Y:S02]  /*5f960*/  F2FP.F16.F32.PACK_AB R25, R25, R75 ;  /* 0x0000004b1919723e */ /* 0x000fe400000000ff */
[----:B------:R-:W2:Y:S01]  /*5f970*/  LDL.LU R75, [R1+0x5c] ;  /* 0x00005c00014b7983 */ /* 0x000ea20000300800 */
[----:B0-----:R-:W-:Y:S01]  /*5f980*/  IMAD.WIDE R6, R0, 0x2, R10 ;  /* 0x0000000200067825 */ /* 0x001fe200078e020a */
        /* <DEDUP_REMOVED lines=96> */
[----:B------:R-:W-:Y:S01]  /*5ff90*/  ISETP.LT.AND P2, PT, R74, R14, !P1 ;  /* 0x0000000e4a00720c */ /* 0x000fe20004f41270 */
[----:B0-----:R-:W-:Y:S01]  /*5ffa0*/  IMAD.WIDE R4, R0, 0x2, R2 ;  /* 0x0000000200047825 */ /* 0x001fe200078e0202 */
[----:B------:R-:W-:-:S02]  /*5ffb0*/  PRMT R6, R76, 0x7610, R6 ;  /* 0x000076104c067816 */ /* 0x000fc40000000006 */
[----:B------:R-:W2:Y:S09]  /*5ffc0*/  LDL.LU.S16 R76, [R1+0x35a] ;  /* 0x00035a00014c7983 */ /* 0x000eb20000300600 */
        /* <DEDUP_REMOVED lines=31> */
[----:B-1----:R-:W-:Y:S01]  /*601c0*/  ISETP.LT.AND P2, PT, R91, R13, !P2 ;  /* 0x0000000d5b00720c */ /* 0x002fe20005741270 */
[----:B------:R-:W-:Y:S02]  /*601d0*/  VIADD R13, R86, 0x5b ;  /* 0x0000005b560d7836 */ /* 0x000fe40000000000 */
[----:B------:R-:W-:Y:S01]  /*601e0*/  IMAD.WIDE R6, R0, 0x2, R10 ;  /* 0x0000000200067825 */ /* 0x000fe200078e020a */
        /* <DEDUP_REMOVED lines=28> */
[C---:B------:R-:W-:Y:S02]  /*603b0*/  IMAD.WIDE R4, R0.reuse, 0x2, R8 ;  /* 0x0000000200047825 */ /* 0x040fe400078e0208 */
        /* <DEDUP_REMOVED lines=59> */
[----:B------:R-:W1:Y:S01]  /*60770*/  LDC R13, c[0x0][0x398] ;  /* 0x0000e600ff0d7b82 */ /* 0x000e620000000800 */
[----:B0-----:R-:W-:-:S07]  /*60780*/  IMAD.WIDE R4, R0, 0x2, R16 ;  /* 0x0000000200047825 */ /* 0x001fce00078e0210 */
[----:B------:R-:W0:Y:S01]  /*60790*/  LDC R20, c[0x0][0x39c] ;  /* 0x0000e700ff147b82 */ /* 0x000e220000000800 */
[----:B---3--:R-:W-:Y:S02]  /*607a0*/  PRMT R6, R73, 0x7610, R6 ;  /* 0x0000761049067816 */ /* 0x008fe40000000006 */
[----:B------:R-:W3:Y:S05]  /*607b0*/  LDL.S16 R73, [R1+0x36c] ;  /* 0x00036c0001497983 */ /* 0x000eea0000100600 */
[----:B------:R-:W0:Y:S01]  /*607c0*/  LDC R7, c[0x0][0x398] ;  /* 0x0000e600ff077b82 */ /* 0x000e220000000800 */
        /* <DEDUP_REMOVED lines=11> */
[----:B-1----:R-:W-:Y:S02]  /*60880*/  ISETP.LT.AND P2, PT, R91, R13, !P2 ;  /* 0x0000000d5b00720c */ /* 0x002fe40005741270 */
[----:B------:R-:W-:Y:S01]  /*60890*/  PRMT R14, R12, 0x7632, R14 ;  /* 0x000076320c0e7816 */ /* 0x000fe2000000000e */
[----:B------:R-:W-:-:S04]  /*608a0*/  IMAD.WIDE R4, R0, 0x2, R10 ;  /* 0x0000000200047825 */ /* 0x000fc800078e020a */
[----:B------:R-:W-:-:S04]  /*608b0*/  IMAD.WIDE R6, R0, 0x2, R8 ;  /* 0x0000000200067825 */ /* 0x000fc800078e0208 */
[----:B------:R0:W-:Y:S01]  /*608c0*/  @P1 STG.E.U16 desc[UR6][R4.64], R12 ;  /* 0x0000000c04001986 */ /* 0x0001e2000c101506 */
[----:B------:R-:W-:-:S03]  /*608d0*/  VIADD R13, R86, 0x5f ;  /* 0x0000005f560d7836 */ /* 0x000fc60000000000 */
[----:B------:R1:W-:Y:S02]  /*608e0*/  @P2 STG.E.U16 desc[UR6][R6.64], R14 ;  /* 0x0000000e06002986 */ /* 0x0003e4000c101506 */
[----:B------:R-:W-:Y:S01]  /*608f0*/  ISETP.GE.AND P1, PT, R13, R20, PT ;  /* 0x000000140d00720c */ /* 0x000fe20003f26270 */
[----:B------:R-:W-:Y:S01]  /*60900*/  IMAD.IADD R0, R0, 0x1, R71 ;  /* 0x0000000100007824 */ /* 0x000fe200078e0247 */
[----:B------:R-:W2:Y:S02]  /*60910*/  LDC R13, c[0x0][0x398] ;  /* 0x0000e600ff0d7b82 */ /* 0x000ea40000000800 */
[----:B------:R-:W-:Y:S01]  /*60920*/  ISETP.LT.AND P2, PT, R66, R18, !P1 ;  /* 0x000000124200720c */ /* 0x000fe20004f41270 */
[----:B0-----:R-:W-:-:S05]  /*60930*/  IMAD.WIDE R4, R0, 0x2, R16 ;  /* 0x0000000200047825 */ /* 0x001fca00078e0210 */
[----:B-1----:R-:W0:Y:S08]  /*60940*/  LDC R7, c[0x0][0x398] ;  /* 0x0000e600ff077b82 */ /* 0x002e300000000800 */
[----:B------:R-:W1:Y:S08]  /*60950*/  LDC R20, c[0x0][0x39c] ;  /* 0x0000e700ff147b82 */ /* 0x000e700000000800 */
[----:B------:R-:W0:Y:S01]  /*60960*/  LDC R18, c[0x0][0x398] ;  /* 0x0000e600ff127b82 */ /* 0x000e220000000800 */
[----:B--2---:R-:W-:-:S02]  /*60970*/  PRMT R6, R70, 0x7610, R6 ;  /* 0x0000761046067816 */ /* 0x004fc40000000006 */
[----:B------:R-:W2:Y:S04]  /*60980*/  LDL.S16 R70, [R1+0x370] ;  /* 0x0003700001467983 */ /* 0x000ea80000100600 */
[----:B------:R0:W-:Y:S01]  /*60990*/  @P2 STG.E.U16 desc[UR6][R4.64], R6 ;  /* 0x0000000604002986 */ /* 0x0001e2000c101506 */
[----:B------:R-:W-:Y:S02]  /*609a0*/  ISETP.LT.AND P2, PT, R74, R15, !P1 ;  /* 0x0000000f4a00720c */ /* 0x000fe40004f41270 */
        /* <DEDUP_REMOVED lines=8> */
[----:B------:R-:W-:Y:S02]  /*60a30*/  F2FP.F16.F32.PACK_AB R12, R35, R75 ;  /* 0x0000004b230c723e */ /* 0x000fe400000000ff */
[----:B------:R-:W2:Y:S01]  /*60a40*/  LDL.LU R75, [R1+0x84] ;  /* 0x00008400014b7983 */ /* 0x000ea20000300800 */
[----:B0-----:R-:W-:Y:S01]  /*60a50*/  IMAD.WIDE R4, R0, 0x2, R10 ;  /* 0x0000000200047825 */ /* 0x001fe200078e020a */
[----:B------:R-:W-:-:S03]  /*60a60*/  PRMT R14, R12, 0x7632, R14 ;  /* 0x000076320c0e7816 */ /* 0x000fc6000000000e */
[C---:B------:R-:W-:Y:S02]  /*60a70*/  IMAD.WIDE R6, R0.reuse, 0x2, R8 ;  /* 0x0000000200067825 */ /* 0x040fe400078e0208 */
[----:B------:R0:W-:Y:S01]  /*60a80*/  @P2 STG.E.U16 desc[UR6][R4.64], R12 ;  /* 0x0000000c04002986 */ /* 0x0001e2000c101506 */
[----:B-1----:R-:W-:Y:S01]  /*60a90*/  ISETP.GE.AND P2, PT, R13, R20, PT ;  /* 0x000000140d00720c */ /* 0x002fe20003f46270 */
        /* <DEDUP_REMOVED lines=285> */
[----:B------:R-:W2:Y:S09]  /*61c70*/  LDC R15, c[0x0][0x398] ;  /* 0x0000e600ff0f7b82 */ /* 0x000eb20000000800 */
[----:B------:R1:W-:Y:S01]  /*61c80*/  @P1 STG.E.U16 desc[UR6][R4.64], R7 ;  /* 0x0000000704001986 */ /* 0x0003e2000c101506 */
[----:B0-----:R-:W-:-:S02]  /*61c90*/  ISETP.LT.AND P1, PT, R72, R12, !P2 ;  /* 0x0000000c4800720c */ /* 0x001fc40005721270 */
[----:B------:R-:W-:Y:S01]  /*61ca0*/  ISETP.LT.AND P2, PT, R91, R6, !P2 ;  /* 0x000000065b00720c */ /* 0x000fe20005741270 */
[----:B------:R-:W-:Y:S01]  /*61cb0*/  VIADD R13, R86, 0x6b ;  /* 0x0000006b560d7836 */ /* 0x000fe20000000000 */
[----:B------:R-:W-:Y:S02]  /*61cc0*/  F2FP.F16.F32.PACK_AB R12, R46, R93 ;  /* 0x0000005d2e0c723e */ /* 0x000fe400000000ff */
[----:B------:R-:W4:Y:S01]  /*61cd0*/  LDL.LU R93, [R1+0xb0] ;  /* 0x0000b000015d7983 */ /* 0x000f220000300800 */
[----:B-1----:R-:W-:Y:S01]  /*61ce0*/  IMAD.WIDE R4, R0, 0x2, R10 ;  /* 0x0000000200047825 */ /* 0x002fe200078e020a */
[----:B------:R-:W-:-:S03]  /*61cf0*/  PRMT R14, R12, 0x7632, R14 ;  /* 0x000076320c0e7816 */ /* 0x000fc6000000000e */
[C---:B------:R-:W-:Y:S02]  /*61d00*/  IMAD.WIDE R6, R0.reuse, 0x2, R8 ;  /* 0x0000000200067825 */ /* 0x040fe400078e0208 */
[----:B------:R0:W-:Y:S01]  /*61d10*/  @P1 STG.E.U16 desc[UR6][R4.64], R12 ;  /* 0x0000000c04001986 */ /* 0x0001e2000c101506 */
[----:B------:R-:W-:Y:S01]  /*61d20*/  ISETP.GE.AND P1, PT, R13, R20, PT ;  /* 0x000000140d00720c */ /* 0x000fe20003f26270 */
[----:B------:R-:W-:Y:S02]  /*61d30*/  IMAD.IADD R0, R0, 0x1, R71 ;  /* 0x0000000100007824 */ /* 0x000fe400078e0247 */
[----:B------:R1:W-:Y:S01]  /*61d40*/  @P2 STG.E.U16 desc[UR6][R6.64], R14 ;  /* 0x0000000e06002986 */ /* 0x0003e2000c101506 */
[----:B------:R-:W-:Y:S01]  /*61d50*/  ISETP.LT.AND P2, PT, R66, R18, !P1 ;  /* 0x000000124200720c */ /* 0x000fe20004f41270 */
[----:B------:R-:W2:Y:S01]  /*61d60*/  LDC R20, c[0x0][0x39c] ;  /* 0x0000e700ff147b82 */ /* 0x000ea20000000800 */
[----:B0-----:R-:W-:-:S07]  /*61d70*/  IMAD.WIDE R4, R0, 0x2, R16 ;  /* 0x0000000200047825 */ /* 0x001fce00078e0210 */
[----:B------:R-:W0:Y:S08]  /*61d80*/  LDC R12, c[0x0][0x398] ;  /* 0x0000e600ff0c7b82 */ /* 0x000e300000000800 */
[----:B-1----:R-:W1:Y:S08]  /*61d90*/  LDC R7, c[0x0][0x398] ;  /* 0x0000e600ff077b82 */ /* 0x002e700000000800 */
[----:B------:R-:W0:Y:S01]  /*61da0*/  LDC R6, c[0x0][0x398] ;  /* 0x0000e600ff067b82 */ /* 0x000e220000000800 */
[----:B--2---:R-:W-:-:S02]  /*61db0*/  PRMT R18, R70, 0x7610, R18 ;  /* 0x0000761046127816 */ /* 0x004fc40000000012 */
[----:B------:R-:W2:Y:S04]  /*61dc0*/  LDL.S16 R70, [R1+0x3a0] ;  /* 0x0003a00001467983 */ /* 0x000ea80000100600 */
[----:B------:R0:W-:Y:S01]  /*61dd0*/  @P2 STG.E.U16 desc[UR6][R4.64], R18 ;  /* 0x0000001204002986 */ /* 0x0001e2000c101506 */
[----:B------:R-:W-:Y:S01]  /*61de0*/  ISETP.LT.AND P2, PT, R74, R15, !P1 ;  /* 0x0000000f4a00720c */ /* 0x000fe20004f41270 */
[----:B0-----:R-:W-:-:S04]  /*61df0*/  IMAD.WIDE R4, R0, 0x2, R2 ;  /* 0x0000000200047825 */ /* 0x001fc800078e0202 */
[----:B------:R-:W-:Y:S01]  /*61e00*/  VIADD R15, R86, 0x6c ;  /* 0x0000006c560f7836 */ /* 0x000fe20000000000 */
[----:B------:R-:W-:Y:S02]  /*61e10*/  PRMT R13, R76, 0x7610, R13 ;  /* 0x000076104c0d7816 */ /* 0x000fe4000000000d */
[----:B------:R-:W2:Y:S05]  /*61e20*/  LDL.LU.S16 R76, [R1+0x3a2] ;  /* 0x0003a200014c7983 */ /* 0x000eaa0000300600 */
[----:B------:R0:W-:Y:S01]  /*61e30*/  @P2 STG.E.U16 desc[UR6][R4.64], R13 ;  /* 0x0000000d04002986 */ /* 0x0001e2000c101506 */
[----:B-1----:R-:W-:Y:S02]  /*61e40*/  ISETP.LT.AND P2, PT, R72, R7, !P1 ;  /* 0x000000074800720c */ /* 0x002fe40004f41270 */
[----:B------:R-:W-:-:S02]  /*61e50*/  F2FP.F16.F32.PACK_AB R14, R47, R75 ;  /* 0x0000004b2f0e723e */ /* 0x000fc400000000ff */
[----:B------:R-:W2:Y:S01]  /*61e60*/  LDL.LU R75, [R1+0xb4] ;  /* 0x0000b400014b7983 */ /* 0x000ea20000300800 */
[----:B------:R-:W-:Y:S01]  /*61e70*/  ISETP.LT.AND P1, PT, R91, R6, !P1 ;  /* 0x000000065b00720c */ /* 0x000fe20004f21270 */
[----:B0-----:R-:W-:Y:S01]  /*61e80*/  IMAD.WIDE R4, R0, 0x2, R10 ;  /* 0x0000000200047825 */ /* 0x001fe200078e020a */
[----:B------:R-:W-:Y:S01]  /*61e90*/  PRMT R18, R14, 0x7632, R18 ;  /* 0x000076320e127816 */ /* 0x000fe20000000012 */
[----:B------:R-:W0:Y:S05]  /*61ea0*/  LDC R13, c[0x0][0x398] ;  /* 0x0000e600ff0d7b82 */ /* 0x000e2a0000000800 */
[----:B------:R1:W-:Y:S01]  /*61eb0*/  @P2 STG.E.U16 desc[UR6][R4.64], R14 ;  /* 0x0000000e04002986 */ /* 0x0003e2000c101506 */
[----:B------:R-:W-:Y:S01]  /*61ec0*/  ISETP.GE.AND P2, PT, R15, R20, PT ;  /* 0x000000140f00720c */ /* 0x000fe20003f46270 */
[----:B------:R-:W-:-:S05]  /*61ed0*/  IMAD.WIDE R6, R0, 0x2, R8 ;  /* 0x0000000200067825 */ /* 0x000fca00078e0208 */
[----:B------:R4:W-:Y:S01]  /*61ee0*/  @P1 STG.E.U16 desc[UR6][R6.64], R18 ;  /* 0x0000001206001986 */ /* 0x0009e2000c101506 */
[----:B-1----:R-:W1:Y:S01]  /*61ef0*/  LDC R14, c[0x0][0x398] ;  /* 0x0000e600ff0e7b82 */ /* 0x002e620000000800 */
[----:B---3--:R-:W-:Y:S01]  /*61f00*/  PRMT R15, R73, 0x7610, R15 ;  /* 0x00007610490f7816 */ /* 0x008fe2000000000f */
[----:B------:R-:W-:Y:S01]  /*61f10*/  IMAD.IADD R0, R0, 0x1, R71 ;  /* 0x0000000100007824 */ /* 0x000fe200078e0247 */
[----:B------:R-:W3:Y:S01]  /*61f20*/  LDL.S16 R73, [R1+0x3a4] ;  /* 0x0003a40001497983 */ /* 0x000ee20000100600 */
[----:B----4-:R-:W-:-:S04]  /*61f30*/  PRMT R18, R89, 0x7610, R18 ;  /* 0x0000761059127816 */ /* 0x010fc80000000012 */
[----:B------:R-:W4:Y:S01]  /*61f40*/  LDC R6, c[0x0][0x398] ;  /* 0x0000e600ff067b82 */ /* 0x000f220000000800 */
[----:B------:R-:W3:Y:S01]  /*61f50*/  LDL.LU.S16 R89, [R1+0x3a6] ;  /* 0x0003a60001597983 */ /* 0x000ee20000300600 */
[----:B------:R-:W-:Y:S01]  /*61f60*/  ISETP.LT.AND P1, PT, R66, R12, !P2 ;  /* 0x0000000c4200720c */ /* 0x000fe20005721270 */
[----:B------:R-:W-:-:S05]  /*61f70*/  IMAD.WIDE R4, R0, 0x2, R16 ;  /* 0x0000000200047825 */ /* 0x000fca00078e0210 */
[----:B------:R-:W1:Y:S07]  /*61f80*/  LDC R7, c[0x0][0x398] ;  /* 0x0000e600ff077b82 */ /* 0x000e6e0000000800 */
[----:B------:R0:W-:Y:S02]  /*61f90*/  @P1 STG.E.U16 desc[UR6][R4.64], R15 ;  /* 0x0000000f04001986 */ /* 0x0001e4000c101506 */
[----:B0-----:R-:W-:Y:S01]  /*61fa0*/  ISETP.LT.AND P1, PT, R74, R13, !P2 ;  /* 0x0000000d4a00720c */ /* 0x001fe20005721270 */
[----:B------:R-:W0:Y:S01]  /*61fb0*/  LDC R12, c[0x0][0x39c] ;  /* 0x0000e700ff0c7b82 */ /* 0x000e220000000800 */
[----:B------:R-:W-:-:S02]  /*61fc0*/  F2FP.F16.F32.PACK_AB R48, R48, R93 ;  /* 0x0000005d3030723e */ /* 0x000fc400000000ff */
[----:B------:R-:W3:Y:S01]  /*61fd0*/  LDL.LU R93, [R1+0xb8] ;  /* 0x0000b800015d7983 */ /* 0x000ee20000300800 */
[----:B------:R-:W-:-:S04]  /*61fe0*/  IMAD.WIDE R4, R0, 0x2, R2 ;  /* 0x0000000200047825 */ /* 0x000fc800078e0202 */
[----:B------:R-:W0:Y:S04]  /*61ff0*/  LDC R13, c[0x0][0x398] ;  /* 0x0000e600ff0d7b82 */ /* 0x000e280000000800 */
[----:B------:R1:W-:Y:S01]  /*62000*/  @P1 STG.E.U16 desc[UR6][R4.64], R18 ;  /* 0x0000001204001986 */ /* 0x0003e2000c101506 */
[----:B----4-:R-:W-:Y:S02]  /*62010*/  ISETP.LT.AND P1, PT, R72, R6, !P2 ;  /* 0x000000064800720c */ /* 0x010fe40005721270 */
[----:B-1----:R-:W-:Y:S01]  /*62020*/  ISETP.LT.AND P2, PT, R91, R7, !P2 ;  /* 0x000000075b00720c */ /* 0x002fe20005741270 */
[----:B------:R-:W-:Y:S01]  /*62030*/  IMAD.WIDE R6, R0, 0x2, R8 ;  /* 0x0000000200067825 */ /* 0x000fe200078e0208 */
[----:B------:R-:W-:-:S03]  /*62040*/  PRMT R20, R48, 0x7632, R20 ;  /* 0x0000763230147816 */ /* 0x000fc60000000014 */
[----:B------:R-:W-:Y:S01]  /*62050*/  IMAD.WIDE R4, R0, 0x2, R10 ;  /* 0x0000000200047825 */ /* 0x000fe200078e020a */
[----:B------:R-:W1:Y:S05]  /*62060*/  LDC R18, c[0x0][0x398] ;  /* 0x0000e600ff127b82 */ /* 0x000e6a0000000800 */
[----:B------:R-:W-:Y:S04]  /*62070*/  @P1 STG.E.U16 desc[UR6][R4.64], R48 ;  /* 0x0000003004001986 */ /* 0x000fe8000c101506 */
[----:B------:R2:W-:Y:S01]  /*62080*/  @P2 STG.E.U16 desc[UR6][R6.64], R20 ;  /* 0x0000001406002986 */ /* 0x0005e2000c101506 */
[----:B------:R-:W-:Y:S01]  /*62090*/  VIADD R15, R86, 0x6d ;  /* 0x0000006d560f7836 */ /* 0x000fe20000000000 */
[----:B--2---:R-:W-:-:S02]  /*620a0*/  PRMT R7, R70, 0x7610, R7 ;  /* 0x0000761046077816 */ /* 0x004fc40000000007 */
[----:B------:R-:W2:Y:S02]  /*620b0*/  LDL.S16 R70, [R1+0x3a8] ;  /* 0x0003a80001467983 */ /* 0x000ea40000100600 */
[----:B0-----:R-:W-:Y:S02]  /*620c0*/  ISETP.GE.AND P1, PT, R15, R12, PT ;  /* 0x0000000c0f00720c */ /* 0x001fe40003f26270 */
[----:B------:R-:W0:Y:S02]  /*620d0*/  LDC R15, c[0x0][0x398] ;  /* 0x0000e600ff0f7b82 */ /* 0x000e240000000800 */
[----:B------:R-:W-:Y:S01]  /*620e0*/  ISETP.LT.AND P2, PT, R66, R13, !P1 ;  /* 0x0000000d4200720c */ /* 0x000fe20004f41270 */
[----:B------:R-:W-:-:S04]  /*620f0*/  IMAD.IADD R13, R0, 0x1, R71 ;  /* 0x00000001000d7824 */ /* 0x000fc800078e0247 */
[C---:B------:R-:W-:Y:S01]  /*62100*/  IMAD.WIDE R4, R13.reuse, 0x2, R16 ;  /* 0x000000020d047825 */ /* 0x040fe200078e0210 */
[----:B------:R-:W4:Y:S07]  /*62110*/  LDC R0, c[0x0][0x39c] ;  /* 0x0000e700ff007b82 */ /* 0x000f2e0000000800 */
[----:B------:R1:W-:Y:S01]  /*62120*/  @P2 STG.E.U16 desc[UR6][R4.64], R7 ;  /* 0x0000000704002986 */ /* 0x0003e2000c101506 */
[----:B------:R-:W-:Y:S01]  /*62130*/  ISETP.LT.AND P2, PT, R74, R14, !P1 ;  /* 0x0000000e4a00720c */ /* 0x000fe20004f41270 */
[----:B------:R-:W0:Y:S08]  /*62140*/  LDC R12, c[0x0][0x398] ;  /* 0x0000e600ff0c7b82 */ /* 0x000e300000000800 */
[----:B------:R-:W3:Y:S01]  /*62150*/  LDC R14, c[0x0][0x398] ;  /* 0x0000e600ff0e7b82 */ /* 0x000ee20000000800 */
[----:B-1----:R-:W-:-:S04]  /*62160*/  IMAD.WIDE R4, R13, 0x2, R2 ;  /* 0x000000020d047825 */ /* 0x002fc800078e0202 */
[----:B------:R-:W-:Y:S01]  /*62170*/  IMAD.WIDE R6, R13, 0x2, R8 ;  /* 0x000000020d067825 */ /* 0x000fe200078e0208 */
[----:B------:R-:W-:Y:S02]  /*62180*/  PRMT R20, R76, 0x7610, R20 ;  /* 0x000076104c147816 */ /* 0x000fe40000000014 */
[----:B------:R-:W2:Y:S04]  /*62190*/  LDL.LU.S16 R76, [R1+0x3aa] ;  /* 0x0003aa00014c7983 */ /* 0x000ea80000300600 */
[----:B------:R1:W-:Y:S01]  /*621a0*/  @P2 STG.E.U16 desc[UR6][R4.64], R20 ;  /* 0x0000001404002986 */ /* 0x0003e2000c101506 */
[----:B------:R-:W-:Y:S02]  /*621b0*/  ISETP.LT.AND P2, PT, R72, R18, !P1 ;  /* 0x000000124800720c */ /* 0x000fe40004f41270 */
[----:B------:R-:W-:Y:S01]  /*621c0*/  F2FP.F16.F32.PACK_AB R49, R49, R75 ;  /* 0x0000004b3131723e */ /* 0x000fe200000000ff */
[----:B------:R-:W3:Y:S01]  /*621d0*/  LDC R18, c[0x0][0x398] ;  /* 0x0000e600ff127b82 */ /* 0x000ee20000000800 */
[----:B------:R-:W2:Y:S01]  /*621e0*/  LDL.LU R75, [R1+0xbc] ;  /* 0x0000bc00014b7983 */ /* 0x000ea20000300800 */
[----:B0-----:R-:W-:-:S02]  /*621f0*/  ISETP.LT.AND P1, PT, R91, R15, !P1 ;  /* 0x0000000f5b00720c */ /* 0x001fc40004f21270 */
[----:B------:R-:W-:Y:S01]  /*62200*/  PRMT R22, R49, 0x7632, R22 ;  /* 0x0000763231167816 */ /* 0x000fe20000000016 */
[----:B-1----:R-:W-:-:S05]  /*62210*/  IMAD.WIDE R4, R13, 0x2, R10 ;  /* 0x000000020d047825 */ /* 0x002fca00078e020a */
[----:B------:R-:W-:Y:S05]  /*62220*/  @P2 STG.E.U16 desc[UR6][R4.64], R49 ;  /* 0x0000003104002986 */ /* 0x000fea000c101506 */
[----:B------:R3:W-:Y:S02]  /*62230*/  @P1 STG.E.U16 desc[UR6][R6.64], R22 ;  /* 0x0000001606001986 */ /* 0x0007e4000c101506 */
[----:B---3--:R-:W-:Y:S02]  /*62240*/  PRMT R7, R73, 0x7610, R7 ;  /* 0x0000761049077816 */ /* 0x008fe40000000007 */
[----:B------:R-:W3:Y:S01]  /*62250*/  LDL.S16 R73, [R1+0x3ac] ;  /* 0x0003ac0001497983 */ /* 0x000ee20000100600 */
[----:B------:R-:W-:-:S03]  /*62260*/  PRMT R20, R89, 0x7610, R20 ;  /* 0x0000761059147816 */ /* 0x000fc60000000014 */
[----:B------:R-:W3:Y:S01]  /*62270*/  LDL.LU.S16 R89, [R1+0x3ae] ;  /* 0x0003ae0001597983 */ /* 0x000ee20000300600 */
[----:B------:R-:W-:-:S05]  /*62280*/  VIADD R15, R86, 0x6e ;  /* 0x0000006e560f7836 */ /* 0x000fca0000000000 */
[----:B----4-:R-:W-:Y:S01]  /*62290*/  ISETP.GE.AND P2, PT, R15, R0, PT ;  /* 0x000000000f00720c */ /* 0x010fe20003f46270 */
[----:B------:R-:W-:Y:S01]  /*622a0*/  IMAD.IADD R13, R13, 0x1, R71 ;  /* 0x000000010d0d7824 */ /* 0x000fe200078e0247 */
[----:B------:R-:W0:Y:S02]  /*622b0*/  LDC R15, c[0x0][0x398] ;  /* 0x0000e600ff0f7b82 */ /* 0x000e240000000800 */
[----:B------:R-:W-:Y:S01]  /*622c0*/  ISETP.LT.AND P1, PT, R66, R12, !P2 ;  /* 0x0000000c4200720c */ /* 0x000fe20005721270 */
[----:B------:R-:W-:-:S05]  /*622d0*/  IMAD.WIDE R4, R13, 0x2, R16 ;  /* 0x000000020d047825 */ /* 0x000fca00078e0210 */
[----:B------:R-:W1:Y:S07]  /*622e0*/  LDC R12, c[0x0][0x39c] ;  /* 0x0000e700ff0c7b82 */ /* 0x000e6e0000000800 */
[----:B------:R4:W-:Y:S01]  /*622f0*/  @P1 STG.E.U16 desc[UR6][R4.64], R7 ;  /* 0x0000000704001986 */ /* 0x0009e2000c101506 */
[----:B------:R-:W-:Y:S01]  /*62300*/  ISETP.LT.AND P1, PT, R74, R14, !P2 ;  /* 0x0000000e4a00720c */ /* 0x000fe20005721270 */
[----:B------:R-:W1:Y:S01]  /*62310*/  LDC R0, c[0x0][0x398] ;  /* 0x0000e600ff007b82 */ /* 0x000e620000000800 */
[----:B------:R-:W-:-:S02]  /*62320*/  F2FP.F16.F32.PACK_AB R50, R50, R93 ;  /* 0x0000005d3232723e */ /* 0x000fc400000000ff */
[----:B------:R-:W3:Y:S05]  /*62330*/  LDL.LU R93, [R1+0xc0] ;  /* 0x0000c000015d7983 */ /* 0x000eea0000300800 */
[----:B------:R-:W1:Y:S01]  /*62340*/  LDC R14, c[0x0][0x398] ;  /* 0x0000e600ff0e7b82 */ /* 0x000e620000000800 */
[----:B----4-:R-:W-:-:S05]  /*62350*/  IMAD.WIDE R4, R13, 0x2, R2 ;  /* 0x000000020d047825 */ /* 0x010fca00078e0202 */
[----:B------:R4:W-:Y:S01]  /*62360*/  @P1 STG.E.U16 desc[UR6][R4.64], R20 ;  /* 0x0000001404001986 */ /* 0x0009e2000c101506 */
[----:B0-----:R-:W-:Y:S02]  /*62370*/  ISETP.LT.AND P1, PT, R72, R15, !P2 ;  /* 0x0000000f4800720c */ /* 0x001fe40005721270 */
[----:B------:R-:W-:Y:S01]  /*62380*/  ISETP.LT.AND P2, PT, R91, R18, !P2 ;  /* 0x000000125b00720c */ /* 0x000fe20005741270 */
[----:B------:R-:W-:Y:S01]  /*62390*/  IMAD.WIDE R6, R13, 0x2, R8 ;  /* 0x000000020d067825 */ /* 0x000fe200078e0208 */
[----:B------:R-:W-:-:S03]  /*623a0*/  PRMT R18, R50, 0x7632, R18 ;  /* 0x0000763232127816 */ /* 0x000fc60000000012 */
[----:B----4-:R-:W-:-:S06]  /*623b0*/  IMAD.WIDE R4, R13, 0x2, R10 ;  /* 0x000000020d047825 */ /* 0x010fcc00078e020a */
[----:B------:R-:W-:Y:S04]  /*623c0*/  @P1 STG.E.U16 desc[UR6][R4.64], R50 ;  /* 0x0000003204001986 */ /* 0x000fe8000c101506 */
[----:B------:R2:W-:Y:S01]  /*623d0*/  @P2 STG.E.U16 desc[UR6][R6.64], R18 ;  /* 0x0000001206002986 */ /* 0x0005e2000c101506 */
[----:B------:R-:W-:Y:S01]  /*623e0*/  VIADD R15, R86, 0x6f ;  /* 0x0000006f560f7836 */ /* 0x000fe20000000000 */
[----:B--2---:R-:W-:Y:S02]  /*623f0*/  PRMT R7, R70, 0x7610, R7 ;  /* 0x0000761046077816 */ /* 0x004fe40000000007 */
[----:B------:R-:W2:Y:S02]  /*62400*/  LDL.S16 R70, [R1+0x3b0] ;  /* 0x0003b00001467983 */ /* 0x000ea40000100600 */
[----:B-1----:R-:W-:Y:S01]  /*62410*/  ISETP.GE.AND P1, PT, R15, R12, PT ;  /* 0x0000000c0f00720c */ /* 0x002fe20003f26270 */
[----:B------:R-:W-:Y:S01]  /*62420*/  IMAD.IADD R13, R13, 0x1, R71 ;  /* 0x000000010d0d7824 */ /* 0x000fe200078e0247 */
[----:B------:R-:W0:Y:S02]  /*62430*/  LDC R12, c[0x0][0x398] ;  /* 0x0000e600ff0c7b82 */ /* 0x000e240000000800 */
[----:B------:R-:W-:Y:S01]  /*62440*/  ISETP.LT.AND P2, PT, R66, R0, !P1 ;  /* 0x000000004200720c */ /* 0x000fe20004f41270 */
[----:B------:R-:W-:-:S05]  /*62450*/  IMAD.WIDE R4, R13, 0x2, R16 ;  /* 0x000000020d047825 */ /* 0x000fca00078e0210 */
[----:B------:R-:W1:Y:S07]  /*62460*/  LDC R15, c[0x0][0x398] ;  /* 0x0000e600ff0f7b82 */ /* 0x000e6e0000000800 */
[----:B------:R4:W-:Y:S01]  /*62470*/  @P2 STG.E.U16 desc[UR6][R4.64], R7 ;  /* 0x0000000704002986 */ /* 0x0009e2000c101506 */
[----:B------:R-:W-:Y:S01]  /*62480*/  ISETP.LT.AND P2, PT, R74, R14, !P1 ;  /* 0x0000000e4a00720c */ /* 0x000fe20004f41270 */
[----:B------:R-:W1:Y:S08]  /*62490*/  LDC R0, c[0x0][0x39c] ;  /* 0x0000e700ff007b82 */ /* 0x000e700000000800 */
[----:B------:R-:W3:Y:S01]  /*624a0*/  LDC R14, c[0x0][0x398] ;  /* 0x0000e600ff0e7b82 */ /* 0x000ee20000000800 */
[----:B----4-:R-:W-:-:S04]  /*624b0*/  IMAD.WIDE R4, R13, 0x2, R2 ;  /* 0x000000020d047825 */ /* 0x010fc800078e0202 */
[----:B------:R-:W-:Y:S01]  /*624c0*/  IMAD.WIDE R6, R13, 0x2, R8 ;  /* 0x000000020d067825 */ /* 0x000fe200078e0208 */
[----:B------:R-:W-:Y:S02]  /*624d0*/  PRMT R18, R76, 0x7610, R18 ;  /* 0x000076104c127816 */ /* 0x000fe40000000012 */
[----:B------:R-:W4:Y:S04]  /*624e0*/  LDL.LU.S16 R76, [R1+0x3b2] ;  /* 0x0003b200014c7983 */ /* 0x000f280000300600 */
[----:B------:R1:W-:Y:S01]  /*624f0*/  @P2 STG.E.U16 desc[UR6][R4.64], R18 ;  /* 0x0000001204002986 */ /* 0x0003e2000c101506 */
[----:B0-----:R-:W-:Y:S02]  /*62500*/  ISETP.LT.AND P2, PT, R72, R12, !P1 ;  /* 0x0000000c4800720c */ /* 0x001fe40004f41270 */
[----:B------:R-:W-:Y:S01]  /*62510*/  F2FP.F16.F32.PACK_AB R51, R51, R75 ;  /* 0x0000004b3333723e */ /* 0x000fe200000000ff */
[----:B------:R-:W0:Y:S01]  /*62520*/  LDC R12, c[0x0][0x398] ;  /* 0x0000e600ff0c7b82 */ /* 0x000e220000000800 */
[----:B------:R-:W4:Y:S01]  /*62530*/  LDL.LU R75, [R1+0xc4] ;  /* 0x0000c400014b7983 */ /* 0x000f220000300800 */
[----:B-1----:R-:W-:-:S02]  /*62540*/  ISETP.LT.AND P1, PT, R91, R15, !P1 ;  /* 0x0000000f5b00720c */ /* 0x002fc40004f21270 */
[----:B------:R-:W-:Y:S01]  /*62550*/  PRMT R20, R51, 0x7632, R20 ;  /* 0x0000763233147816 */ /* 0x000fe20000000014 */
[----:B------:R-:W-:-:S05]  /*62560*/  IMAD.WIDE R4, R13, 0x2, R10 ;  /* 0x000000020d047825 */ /* 0x000fca00078e020a */
[----:B------:R-:W-:Y:S05]  /*62570*/  @P2 STG.E.U16 desc[UR6][R4.64], R51 ;  /* 0x0000003304002986 */ /* 0x000fea000c101506 */
[----:B------:R3:W-:Y:S02]  /*62580*/  @P1 STG.E.U16 desc[UR6][R6.64], R20 ;  /* 0x0000001406001986 */ /* 0x0007e4000c101506 */
[----:B---3--:R-:W-:Y:S02]  /*62590*/  PRMT R7, R73, 0x7610, R7 ;  /* 0x0000761049077816 */ /* 0x008fe40000000007 */
[----:B------:R-:W3:Y:S01]  /*625a0*/  LDL.S16 R73, [R1+0x3b4] ;  /* 0x0003b40001497983 */ /* 0x000ee20000100600 */
[----:B------:R-:W-:-:S03]  /*625b0*/  PRMT R18, R89, 0x7610, R18 ;  /* 0x0000761059127816 */ /* 0x000fc60000000012 */
[----:B------:R-:W3:Y:S01]  /*625c0*/  LDL.LU.S16 R89, [R1+0x3b6] ;  /* 0x0003b60001597983 */ /* 0x000ee20000300600 */
[----:B------:R-:W-:-:S05]  /*625d0*/  VIADD R15, R86, 0x70 ;  /* 0x00000070560f7836 */ /* 0x000fca0000000000 */
[----:B------:R-:W-:Y:S01]  /*625e0*/  ISETP.GE.AND P2, PT, R15, R0, PT ;  /* 0x000000000f00720c */ /* 0x000fe20003f46270 */
[----:B------:R-:W-:Y:S01]  /*625f0*/  IMAD.IADD R13, R13, 0x1, R71 ;  /* 0x000000010d0d7824 */ /* 0x000fe200078e0247 */
[----:B------:R-:W1:Y:S02]  /*62600*/  LDC R15, c[0x0][0x398] ;  /* 0x0000e600ff0f7b82 */ /* 0x000e640000000800 */
        /* <DEDUP_REMOVED lines=10> */
[----:B------:R1:W-:Y:S02]  /*626b0*/  @P1 STG.E.U16 desc[UR6][R4.64], R18 ;  /* 0x0000001204001986 */ /* 0x0003e4000c101506 */
[----:B-1----:R-:W-:Y:S02]  /*626c0*/  ISETP.LT.AND P1, PT, R72, R14, !P2 ;  /* 0x0000000e4800720c */ /* 0x002fe40005721270 */
[----:B------:R-:W-:Y:S01]  /*626d0*/  ISETP.LT.AND P2, PT, R91, R15, !P2 ;  /* 0x0000000f5b00720c */ /* 0x000fe20005741270 */
[C---:B------:R-:W-:Y:S01]  /*626e0*/  IMAD.WIDE R6, R13.reuse, 0x2, R8 ;  /* 0x000000020d067825 */ /* 0x040fe200078e0208 */
[----:B------:R-:W-:Y:S01]  /*626f0*/  PRMT R20, R52, 0x7632, R20 ;  /* 0x0000763234147816 */ /* 0x000fe20000000014 */
[----:B------:R-:W1:Y:S02]  /*62700*/  LDC R14, c[0x0][0x398] ;  /* 0x0000e600ff0e7b82 */ /* 0x000e640000000800 */
[----:B------:R-:W-:-:S06]  /*62710*/  IMAD.WIDE R4, R13, 0x2, R10 ;  /* 0x000000020d047825 */ /* 0x000fcc00078e020a */
[----:B------:R-:W-:Y:S04]  /*62720*/  @P1 STG.E.U16 desc[UR6][R4.64], R52 ;  /* 0x0000003404001986 */ /* 0x000fe8000c101506 */
[----:B------:R2:W-:Y:S01]  /*62730*/  @P2 STG.E.U16 desc[UR6][R6.64], R20 ;  /* 0x0000001406002986 */ /* 0x0005e2000c101506 */
[----:B------:R-:W-:Y:S01]  /*62740*/  VIADD R15, R86, 0x71 ;  /* 0x00000071560f7836 */ /* 0x000fe20000000000 */
[----:B--2---:R-:W-:Y:S02]  /*62750*/  PRMT R7, R70, 0x7610, R7 ;  /* 0x0000761046077816 */ /* 0x004fe40000000007 */
[----:B------:R-:W2:Y:S02]  /*62760*/  LDL.S16 R70, [R1+0x3b8] ;  /* 0x0003b80001467983 */ /* 0x000ea40000100600 */
[----:B0-----:R-:W-:Y:S01]  /*62770*/  ISETP.GE.AND P1, PT, R15, R0, PT ;  /* 0x000000000f00720c */ /* 0x001fe20003f26270 */
[----:B------:R-:W-:Y:S01]  /*62780*/  IMAD.IADD R13, R13, 0x1, R71 ;  /* 0x000000010d0d7824 */ /* 0x000fe200078e0247 */
[----:B------:R-:W0:Y:S02]  /*62790*/  LDC R15, c[0x0][0x398] ;  /* 0x0000e600ff0f7b82 */ /* 0x000e240000000800 */
[----:B------:R-:W-:Y:S01]  /*627a0*/  ISETP.LT.AND P2, PT, R66, R12, !P1 ;  /* 0x0000000c4200720c */ /* 0x000fe20004f41270 */
[----:B------:R-:W-:-:S05]  /*627b0*/  IMAD.WIDE R4, R13, 0x2, R16 ;  /* 0x000000020d047825 */ /* 0x000fca00078e0210 */
[----:B------:R-:W0:Y:S07]  /*627c0*/  LDC R12, c[0x0][0x398] ;  /* 0x0000e600ff0c7b82 */ /* 0x000e2e0000000800 */
[----:B------:R1:W-:Y:S02]  /*627d0*/  @P2 STG.E.U16 desc[UR6][R4.64], R7 ;  /* 0x0000000704002986 */ /* 0x0003e4000c101506 */
[----:B-1----:R-:W-:Y:S01]  /*627e0*/  ISETP.LT.AND P2, PT, R74, R14, !P1 ;  /* 0x0000000e4a00720c */ /* 0x002fe20004f41270 */
[----:B------:R-:W1:Y:S08]  /*627f0*/  LDC R0, c[0x0][0x39c] ;  /* 0x0000e700ff007b82 */ /* 0x000e700000000800 */
[----:B------:R-:W1:Y:S01]  /*62800*/  LDC R14, c[0x0][0x398] ;  /* 0x0000e600ff0e7b82 */ /* 0x000e620000000800 */
[----:B------:R-:W-:-:S04]  /*62810*/  IMAD.WIDE R4, R13, 0x2, R2 ;  /* 0x000000020d047825 */ /* 0x000fc800078e0202 */
[----:B------:R-:W-:Y:S01]  /*62820*/  IMAD.WIDE R6, R13, 0x2, R8 ;  /* 0x000000020d067825 */ /* 0x000fe200078e0208 */
[----:B----4-:R-:W-:Y:S02]  /*62830*/  PRMT R18, R76, 0x7610, R18 ;  /* 0x000076104c127816 */ /* 0x010fe40000000012 */
[----:B------:R-:W4:Y:S04]  /*62840*/  LDL.LU.S16 R76, [R1+0x3ba] ;  /* 0x0003ba00014c7983 */ /* 0x000f280000300600 */
[----:B------:R1:W-:Y:S01]  /*62850*/  @P2 STG.E.U16 desc[UR6][R4.64], R18 ;  /* 0x0000001204002986 */ /* 0x0003e2000c101506 */
[----:B0-----:R-:W-:Y:S02]  /*62860*/  ISETP.LT.AND P2, PT, R72, R12, !P1 ;  /* 0x0000000c4800720c */ /* 0x001fe40004f41270 */
[----:B------:R-:W-:Y:S01]  /*62870*/  F2FP.F16.F32.PACK_AB R53, R53, R75 ;  /* 0x0000004b3535723e */ /* 0x000fe200000000ff */
[----:B------:R-:W0:Y:S01]  /*62880*/  LDC R12, c[0x0][0x398] ;  /* 0x0000e600ff0c7b82 */ /* 0x000e220000000800 */
[----:B------:R-:W4:Y:S01]  /*62890*/  LDL.LU R75, [R1+0xcc] ;  /* 0x0000cc00014b7983 */ /* 0x000f220000300800 */
[----:B------:R-:W-:-:S02]  /*628a0*/  ISETP.LT.AND P1, PT, R91, R15, !P1 ;  /* 0x0000000f5b00720c */ /* 0x000fc40004f21270 */
        /* <DEDUP_REMOVED lines=18> */
[----:B------:R-:W-:-:S07]  /*629d0*/  F2FP.F16.F32.PACK_AB R54, R54, R93 ;  /* 0x0000005d3636723e */ /* 0x000fce00000000ff */
[----:B------:R-:W0:Y:S01]  /*629e0*/  LDC R12, c[0x0][0x398] ;  /* 0x0000e600ff0c7b82 */ /* 0x000e220000000800 */
[----:B------:R-:W-:-:S05]  /*629f0*/  IMAD.WIDE R4, R13, 0x2, R2 ;  /* 0x000000020d047825 */ /* 0x000fca00078e0202 */
[----:B------:R1:W-:Y:S02]  /*62a00*/  @P1 STG.E.U16 desc[UR6][R4.64], R18 ;  /* 0x0000001204001986 */ /* 0x0003e4000c101506 */
[----:B-1----:R-:W-:Y:S02]  /*62a10*/  ISETP.LT.AND P1, PT, R72, R14, !P2 ;  /* 0x0000000e4800720c */ /* 0x002fe40005721270 */
[----:B------:R-:W-:Y:S01]  /*62a20*/  ISETP.LT.AND P2, PT, R91, R15, !P2 ;  /* 0x0000000f5b00720c */ /* 0x000fe20005741270 */
[C---:B------:R-:W-:Y:S01]  /*62a30*/  IMAD.WIDE R6, R13.reuse, 0x2, R8 ;  /* 0x000000020d067825 */ /* 0x040fe200078e0208 */
[----:B------:R-:W-:Y:S01]  /*62a40*/  PRMT R20, R54, 0x7632, R20 ;  /* 0x0000763236147816 */ /* 0x000fe20000000014 */
[----:B------:R-:W1:Y:S02]  /*62a50*/  LDC R14, c[0x0][0x398] ;  /* 0x0000e600ff0e7b82 */ /* 0x000e640000000800 */
[----:B------:R-:W-:-:S06]  /*62a60*/  IMAD.WIDE R4, R13, 0x2, R10 ;  /* 0x000000020d047825 */ /* 0x000fcc00078e020a */
[----:B------:R-:W-:Y:S01]  /*62a70*/  @P1 STG.E.U16 desc[UR6][R4.64], R54 ;  /* 0x0000003604001986 */ /* 0x000fe2000c101506 */
[----:B------:R-:W-:-:S03]  /*62a80*/  VIADD R15, R86, 0x73 ;  /* 0x00000073560f7836 */ /* 0x000fc60000000000 */
[----:B------:R2:W-:Y:S02]  /*62a90*/  @P2 STG.E.U16 desc[UR6][R6.64], R20 ;  /* 0x0000001406002986 */ /* 0x0005e4000c101506 */
[----:B0-----:R-:W-:Y:S01]  /*62aa0*/  ISETP.GE.AND P1, PT, R15, R0, PT ;  /* 0x000000000f00720c */ /* 0x001fe20003f26270 */
[----:B------:R-:W-:Y:S01]  /*62ab0*/  IMAD.IADD R13, R13, 0x1, R71 ;  /* 0x000000010d0d7824 */ /* 0x000fe200078e0247 */
[----:B------:R-:W0:Y:S01]  /*62ac0*/  LDC R15, c[0x0][0x398] ;  /* 0x0000e600ff0f7b82 */ /* 0x000e220000000800 */
[----:B--2---:R-:W-:-:S07]  /*62ad0*/  PRMT R7, R70, 0x7610, R7 ;  /* 0x0000761046077816 */ /* 0x004fce0000000007 */
[----:B------:R-:W2:Y:S01]  /*62ae0*/  LDC R0, c[0x0][0x39c] ;  /* 0x0000e700ff007b82 */ /* 0x000ea20000000800 */
[----:B------:R-:W3:Y:S01]  /*62af0*/  LDL.LU R70, [R1+0xd0] ;  /* 0x0000d00001467983 */ /* 0x000ee20000300800 */
[----:B------:R-:W-:Y:S01]  /*62b00*/  ISETP.LT.AND P2, PT, R66, R12, !P1 ;  /* 0x0000000c4200720c */ /* 0x000fe20004f41270 */
[----:B------:R-:W-:Y:S02]  /*62b10*/  IMAD.WIDE R4, R13, 0x2, R16 ;  /* 0x000000020d047825 */ /* 0x000fe400078e0210 */
[----:B------:R-:W3:Y:S03]  /*62b20*/  LDL.S16 R93, [R1+0x3c0] ;  /* 0x0003c000015d7983 */ /* 0x000ee60000100600 */
[----:B------:R-:W0:Y:S07]  /*62b30*/  LDC R12, c[0x0][0x398] ;  /* 0x0000e600ff0c7b82 */ /* 0x000e2e0000000800 */
[----:B------:R1:W-:Y:S02]  /*62b40*/  @P2 STG.E.U16 desc[UR6][R4.64], R7 ;  /* 0x0000000704002986 */ /* 0x0003e4000c101506 */
[----:B-1----:R-:W-:-:S02]  /*62b50*/  ISETP.LT.AND P2, PT, R74, R14, !P1 ;  /* 0x0000000e4a00720c */ /* 0x002fc40004f41270 */
[----:B------:R-:W1:Y:S01]  /*62b60*/  LDC R14, c[0x0][0x398] ;  /* 0x0000e600ff0e7b82 */ /* 0x000e620000000800 */
[----:B------:R-:W-:-:S04]  /*62b70*/  IMAD.WIDE R4, R13, 0x2, R2 ;  /* 0x000000020d047825 */ /* 0x000fc800078e0202 */
[----:B------:R-:W-:Y:S01]  /*62b80*/  IMAD.WIDE R6, R13, 0x2, R8 ;  /* 0x000000020d067825 */ /* 0x000fe200078e0208 */
[----:B----4-:R-:W-:Y:S02]  /*62b90*/  PRMT R18, R76, 0x7610, R18 ;  /* 0x000076104c127816 */ /* 0x010fe40000000012 */
[----:B------:R-:W4:Y:S04]  /*62ba0*/  LDL.LU.S16 R76, [R1+0x3c2] ;  /* 0x0003c200014c7983 */ /* 0x000f280000300600 */
[----:B------:R1:W-:Y:S01]  /*62bb0*/  @P2 STG.E.U16 desc[UR6][R4.64], R18 ;  /* 0x0000001204002986 */ /* 0x0003e2000c101506 */
[----:B0-----:R-:W-:Y:S02]  /*62bc0*/  ISETP.LT.AND P2, PT, R72, R12, !P1 ;  /* 0x0000000c4800720c */ /* 0x001fe40004f41270 */
[----:B------:R-:W-:Y:S01]  /*62bd0*/  ISETP.LT.AND P1, PT, R91, R15, !P1 ;  /* 0x0000000f5b00720c */ /* 0x000fe20004f21270 */
[----:B------:R-:W-:Y:S01]  /*62be0*/  VIADD R15, R86, 0x74 ;  /* 0x00000074560f7836 */ /* 0x000fe20000000000 */
[----:B------:R-:W-:Y:S01]  /*62bf0*/  F2FP.F16.F32.PACK_AB R55, R55, R75 ;  /* 0x0000004b3737723e */ /* 0x000fe200000000ff */
[----:B------:R-:W0:Y:S01]  /*62c00*/  LDC R12, c[0x0][0x398] ;  /* 0x0000e600ff0c7b82 */ /* 0x000e220000000800 */
[----:B-1----:R-:W-:-:S02]  /*62c10*/  IMAD.WIDE R4, R13, 0x2, R10 ;  /* 0x000000020d047825 */ /* 0x002fc400078e020a */
[----:B------:R-:W-:-:S05]  /*62c20*/  PRMT R20, R55, 0x7632, R20 ;  /* 0x0000763237147816 */ /* 0x000fca0000000014 */
[----:B------:R-:W1:Y:S01]  /*62c30*/  LDC R18, c[0x0][0x398] ;  /* 0x0000e600ff127b82 */ /* 0x000e620000000800 */
[----:B------:R2:W-:Y:S02]  /*62c40*/  @P2 STG.E.U16 desc[UR6][R4.64], R55 ;  /* 0x0000003704002986 */ /* 0x0005e4000c101506 */
[----:B--2---:R-:W-:Y:S02]  /*62c50*/  ISETP.GE.AND P2, PT, R15, R0, PT ;  /* 0x000000000f00720c */ /* 0x004fe40003f46270 */
[----:B------:R3:W-:Y:S02]  /*62c60*/  @P1 STG.E.U16 desc[UR6][R6.64], R20 ;  /* 0x0000001406001986 */ /* 0x0007e4000c101506 */
[----:B------:R-:W-:Y:S01]  /*62c70*/  ISETP.LT.AND P1, PT, R66, R14, !P2 ;  /* 0x0000000e4200720c */ /* 0x000fe20005721270 */
[----:B------:R-:W-:Y:S01]  /*62c80*/  IMAD.IADD R15, R13, 0x1, R71 ;  /* 0x000000010d0f7824 */ /* 0x000fe200078e0247 */
[----:B------:R-:W2:Y:S03]  /*62c90*/  LDC R0, c[0x0][0x398] ;  /* 0x0000e600ff007b82 */ /* 0x000ea60000000800 */
[----:B------:R-:W-:-:S05]  /*62ca0*/  IMAD.WIDE R4, R15, 0x2, R16 ;  /* 0x000000020f047825 */ /* 0x000fca00078e0210 */
[----:B------:R-:W0:Y:S01]  /*62cb0*/  LDC R14, c[0x0][0x398] ;  /* 0x0000e600ff0e7b82 */ /* 0x000e220000000800 */
[----:B---3--:R-:W-:-:S05]  /*62cc0*/  PRMT R7, R73, 0x7610, R7 ;  /* 0x0000761049077816 */ /* 0x008fca0000000007 */
[----:B------:R3:W-:Y:S02]  /*62cd0*/  @P1 STG.E.U16 desc[UR6][R4.64], R7 ;  /* 0x0000000704001986 */ /* 0x0007e4000c101506 */
[----:B---3--:R-:W-:Y:S02]  /*62ce0*/  PRMT R5, R89, 0x7610, R5 ;  /* 0x0000761059057816 */ /* 0x008fe40000000005 */
[----:B------:R-:W3:Y:S01]  /*62cf0*/  LDL.LU R89, [R1+0xd4] ;  /* 0x0000d40001597983 */ /* 0x000ee20000300800 */
[----:B0-----:R-:W-:Y:S01]  /*62d00*/  ISETP.LT.AND P1, PT, R74, R12, !P2 ;  /* 0x0000000c4a00720c */ /* 0x001fe20005721270 */
[----:B------:R-:W-:-:S12]  /*62d10*/  IMAD.WIDE R12, R15, 0x2, R2 ;  /* 0x000000020f0c7825 */ /* 0x000fd800078e0202 */
[----:B------:R0:W-:Y:S01]  /*62d20*/  @P1 STG.E.U16 desc[UR6][R12.64], R5 ;  /* 0x000000050c001986 */ /* 0x0001e2000c101506 */
[----:B--2---:R-:W-:Y:S02]  /*62d30*/  ISETP.LT.AND P1, PT, R72, R0, !P2 ;  /* 0x000000004800720c */ /* 0x004fe40005721270 */
[----:B------:R-:W-:Y:S01]  /*62d40*/  ISETP.LT.AND P2, PT, R91, R14, !P2 ;  /* 0x0000000e5b00720c */ /* 0x000fe20005741270 */
[----:B------:R-:W-:Y:S01]  /*62d50*/  VIADD R14, R86, 0x75 ;  /* 0x00000075560e7836 */ /* 0x000fe20000000000 */
[----:B------:R-:W2:Y:S01]  /*62d60*/  LDC R0, c[0x0][0x398] ;  /* 0x0000e600ff007b82 */ /* 0x000ea20000000800 */
[----:B0-----:R-:W-:-:S04]  /*62d70*/  IMAD.WIDE R4, R15, 0x2, R10 ;  /* 0x000000020f047825 */ /* 0x001fc800078e020a */
[----:B------:R-:W-:-:S04]  /*62d80*/  IMAD.WIDE R6, R15, 0x2, R8 ;  /* 0x000000020f067825 */ /* 0x000fc800078e0208 */
[----:B------:R-:W-:Y:S01]  /*62d90*/  IMAD.IADD R15, R15, 0x1, R71 ;  /* 0x000000010f0f7824 */ /* 0x000fe200078e0247 */
[----:B------:R-:W-:-:S05]  /*62da0*/  F2FP.F16.F32.PACK_AB R56, R56, R70 ;  /* 0x000000463838723e */ /* 0x000fca00000000ff */
[----:B------:R0:W-:Y:S01]  /*62db0*/  @P1 STG.E.U16 desc[UR6][R4.64], R56 ;  /* 0x0000003804001986 */ /* 0x0001e2000c101506 */
[----:B------:R-:W-:Y:S02]  /*62dc0*/  ISETP.GE.AND P1, PT, R14, R60, PT ;  /* 0x0000003c0e00720c */ /* 0x000fe40003f26270 */
[----:B------:R-:W-:Y:S01]  /*62dd0*/  PRMT R13, R56, 0x7632, R13 ;  /* 0x00007632380d7816 */ /* 0x000fe2000000000d */
[----:B------:R-:W3:Y:S01]  /*62de0*/  LDL.LU R60, [R1+0x2120] ;  /* 0x00212000013c7983 */ /* 0x000ee20000300800 */
[----:B------:R-:W4:Y:S03]  /*62df0*/  LDC R14, c[0x0][0x398] ;  /* 0x0000e600ff0e7b82 */ /* 0x000f260000000800 */
[----:B------:R-:W3:Y:S04]  /*62e00*/  LDL.S16 R73, [R1+0x3c4] ;  /* 0x0003c40001497983 */ /* 0x000ee80000100600 */
[----:B------:R-:W3:Y:S04]  /*62e10*/  LDL.LU.S16 R70, [R1+0x3c6] ;  /* 0x0003c60001467983 */ /* 0x000ee80000300600 */
[----:B------:R2:W-:Y:S01]  /*62e20*/  @P2 STG.E.U16 desc[UR6][R6.64], R13 ;  /* 0x0000000d06002986 */ /* 0x0005e2000c101506 */
[----:B-1----:R-:W-:-:S02]  /*62e30*/  ISETP.LT.AND P2, PT, R66, R18, !P1 ;  /* 0x000000124200720c */ /* 0x002fc40004f41270 */
[----:B0-----:R-:W-:Y:S01]  /*62e40*/  PRMT R5, R93, 0x7610, R5 ;  /* 0x000076105d057816 */ /* 0x001fe20000000005 */
[----:B------:R-:W0:Y:S01]  /*62e50*/  LDC R18, c[0x0][0x398] ;  /* 0x0000e600ff127b82 */ /* 0x000e220000000800 */
[----:B--2---:R-:W-:-:S09]  /*62e60*/  IMAD.WIDE R12, R15, 0x2, R16 ;  /* 0x000000020f0c7825 */ /* 0x004fd200078e0210 */
[----:B------:R1:W-:Y:S01]  /*62e70*/  @P2 STG.E.U16 desc[UR6][R12.64], R5 ;  /* 0x000000050c002986 */ /* 0x0003e2000c101506 */
[----:B------:R-:W-:Y:S02]  /*62e80*/  ISETP.LT.AND P2, PT, R74, R0, !P1 ;  /* 0x000000004a00720c */ /* 0x000fe40004f41270 */
[----:B------:R-:W2:Y:S01]  /*62e90*/  LDC R0, c[0x0][0x398] ;  /* 0x0000e600ff007b82 */ /* 0x000ea20000000800 */
[----:B-1----:R-:W-:Y:S01]  /*62ea0*/  IMAD.WIDE R4, R15, 0x2, R2 ;  /* 0x000000020f047825 */ /* 0x002fe200078e0202 */
[----:B----4-:R-:W-:Y:S02]  /*62eb0*/  PRMT R7, R76, 0x7610, R7 ;  /* 0x000076104c077816 */ /* 0x010fe40000000007 */
[----:B------:R-:W4:Y:S07]  /*62ec0*/  LDL.LU R76, [R1+0xd8] ;  /* 0x0000d800014c7983 */ /* 0x000f2e0000300800 */
[----:B------:R1:W-:Y:S01]  /*62ed0*/  @P2 STG.E.U16 desc[UR6][R4.64], R7 ;  /* 0x0000000704002986 */ /* 0x0003e2000c101506 */
[----:B------:R-:W-:-:S02]  /*62ee0*/  ISETP.LT.AND P2, PT, R72, R14, !P1 ;  /* 0x0000000e4800720c */ /* 0x000fc40004f41270 */
[----:B0-----:R-:W-:Y:S01]  /*62ef0*/  ISETP.LT.AND P1, PT, R91, R18, !P1 ;  /* 0x000000125b00720c */ /* 0x001fe20004f21270 */
[----:B------:R-:W-:Y:S01]  /*62f00*/  VIADD R18, R86, 0x76 ;  /* 0x0000007656127836 */ /* 0x000fe20000000000 */
[----:B------:R-:W0:Y:S01]  /*62f10*/  LDC R14, c[0x0][0x398] ;  /* 0x0000e600ff0e7b82 */ /* 0x000e220000000800 */
[----:B-1----:R-:W-:Y:S01]  /*62f20*/  IMAD.WIDE R6, R15, 0x2, R10 ;  /* 0x000000020f067825 */ /* 0x002fe200078e020a */
[----:B---3--:R-:W-:-:S07]  /*62f30*/  F2FP.F16.F32.PACK_AB R57, R57, R89 ;  /* 0x000000593939723e */ /* 0x008fce00000000ff */
[----:B------:R-:W-:Y:S01]  /*62f40*/  @P2 STG.E.U16 desc[UR6][R6.64], R57 ;  /* 0x0000003906002986 */ /* 0x000fe2000c101506 */
[----:B------:R-:W-:Y:S01]  /*62f50*/  ISETP.GE.AND P2, PT, R18, R61, PT ;  /* 0x0000003d1200720c */ /* 0x000fe20003f46270 */
[----:B------:R-:W-:Y:S01]  /*62f60*/  IMAD.WIDE R12, R15, 0x2, R8 ;  /* 0x000000020f0c7825 */ /* 0x000fe200078e0208 */
[----:B------:R-:W-:Y:S01]  /*62f70*/  PRMT R5, R57, 0x7632, R5 ;  /* 0x0000763239057816 */ /* 0x000fe20000000005 */
[----:B------:R-:W3:Y:S01]  /*62f80*/  LDL.LU R61, [R1+0x211c] ;  /* 0x00211c00013d7983 */ /* 0x000ee20000300800 */
[----:B------:R-:W1:Y:S03]  /*62f90*/  LDC R18, c[0x0][0x398] ;  /* 0x0000e600ff127b82 */ /* 0x000e660000000800 */
[----:B------:R-:W3:Y:S04]  /*62fa0*/  LDL.S16 R93, [R1+0x3c8] ;  /* 0x0003c800015d7983 */ /* 0x000ee80000100600 */
[----:B------:R-:W3:Y:S04]  /*62fb0*/  LDL.LU.S16 R89, [R1+0x3ca] ;  /* 0x0003ca0001597983 */ /* 0x000ee80000300600 */
[----:B------:R0:W-:Y:S01]  /*62fc0*/  @P1 STG.E.U16 desc[UR6][R12.64], R5 ;  /* 0x000000050c001986 */ /* 0x0001e2000c101506 */
[----:B--2---:R-:W-:Y:S01]  /*62fd0*/  ISETP.LT.AND P1, PT, R66, R0, !P2 ;  /* 0x000000004200720c */ /* 0x004fe20005721270 */
[----:B------:R-:W-:Y:S01]  /*62fe0*/  IMAD.IADD R15, R15, 0x1, R71 ;  /* 0x000000010f0f7824 */ /* 0x000fe200078e0247 */
[----:B------:R-:W2:Y:S03]  /*62ff0*/  LDC R0, c[0x0][0x398] ;  /* 0x0000e600ff007b82 */ /* 0x000ea60000000800 */
[----:B0-----:R-:W-:-:S04]  /*63000*/  IMAD.WIDE R4, R15, 0x2, R16 ;  /* 0x000000020f047825 */ /* 0x001fc800078e0210 */
[----:B------:R-:W-:Y:S01]  /*63010*/  IMAD.WIDE R12, R15, 0x2, R2 ;  /* 0x000000020f0c7825 */ /* 0x000fe200078e0202 */
[----:B------:R-:W-:Y:S02]  /*63020*/  PRMT R7, R73, 0x7610, R7 ;  /* 0x0000761049077816 */ /* 0x000fe40000000007 */
[----:B------:R-:W-:Y:S02]  /*63030*/  PRMT R20, R70, 0x7610, R20 ;  /* 0x0000761046147816 */ /* 0x000fe40000000014 */
[----:B------:R-:W3:Y:S04]  /*63040*/  LDL.LU R70, [R1+0xdc] ;  /* 0x0000dc0001467983 */ /* 0x000ee80000300800 */
[----:B------:R0:W-:Y:S01]  /*63050*/  @P1 STG.E.U16 desc[UR6][R4.64], R7 ;  /* 0x0000000704001986 */ /* 0x0001e2000c101506 */
[----:B------:R-:W-:-:S02]  /*63060*/  ISETP.LT.AND P1, PT, R74, R14, !P2 ;  /* 0x0000000e4a00720c */ /* 0x000fc40005721270 */
[----:B------:R-:W3:Y:S11]  /*63070*/  LDC R14, c[0x0][0x398] ;  /* 0x0000e600ff0e7b82 */ /* 0x000ef60000000800 */
[----:B------:R4:W-:Y:S01]  /*63080*/  @P1 STG.E.U16 desc[UR6][R12.64], R20 ;  /* 0x000000140c001986 */ /* 0x0009e2000c101506 */
[----:B--2---:R-:W-:Y:S01]  /*63090*/  ISETP.LT.AND P1, PT, R72, R0, !P2 ;  /* 0x000000004800720c */ /* 0x004fe20005721270 */
[----:B0-----:R-:W-:Y:S01]  /*630a0*/  IMAD.WIDE R4, R15, 0x2, R10 ;  /* 0x000000020f047825 */ /* 0x001fe200078e020a */
[----:B-1----:R-:W-:Y:S01]  /*630b0*/  ISETP.LT.AND P2, PT, R91, R18, !P2 ;  /* 0x000000125b00720c */ /* 0x002fe20005741270 */
[----:B------:R-:W0:Y:S02]  /*630c0*/  LDC R0, c[0x0][0x398] ;  /* 0x0000e600ff007b82 */ /* 0x000e240000000800 */
[----:B------:R-:W-:-:S02]  /*630d0*/  VIADD R18, R86, 0x77 ;  /* 0x0000007756127836 */ /* 0x000fc40000000000 */
[----:B------:R-:W-:Y:S01]  /*630e0*/  IMAD.WIDE R6, R15, 0x2, R8 ;  /* 0x000000020f067825 */ /* 0x000fe200078e0208 */
[----:B----4-:R-:W-:-:S05]  /*630f0*/  F2FP.F16.F32.PACK_AB R58, R58, R76 ;  /* 0x0000004c3a3a723e */ /* 0x010fca00000000ff */
[----:B------:R-:W-:Y:S01]  /*63100*/  @P1 STG.E.U16 desc[UR6][R4.64], R58 ;  /* 0x0000003a04001986 */ /* 0x000fe2000c101506 */
[----:B------:R-:W-:Y:S02]  /*63110*/  ISETP.GE.AND P1, PT, R18, R62, PT ;  /* 0x0000003e1200720c */ /* 0x000fe40003f26270 */
[----:B------:R-:W-:Y:S01]  /*63120*/  PRMT R13, R58, 0x7632, R13 ;  /* 0x000076323a0d7816 */ /* 0x000fe2000000000d */
[----:B------:R-:W2:Y:S01]  /*63130*/  LDL.LU R62, [R1+0x2118] ;  /* 0x00211800013e7983 */ /* 0x000ea20000300800 */
[----:B------:R-:W-:Y:S01]  /*63140*/  IMAD.IADD R15, R15, 0x1, R71 ;  /* 0x000000010f0f7824 */ /* 0x000fe200078e0247 */
[----:B------:R-:W1:Y:S02]  /*63150*/  LDC R18, c[0x0][0x398] ;  /* 0x0000e600ff127b82 */ /* 0x000e640000000800 */
[----:B------:R-:W4:Y:S04]  /*63160*/  LDL.S16 R73, [R1+0x3cc] ;  /* 0x0003cc0001497983 */ /* 0x000f280000100600 */
[----:B------:R-:W2:Y:S04]  /*63170*/  LDL.LU.S16 R76, [R1+0x3ce] ;  /* 0x0003ce00014c7983 */ /* 0x000ea80000300600 */
[----:B------:R3:W-:Y:S02]  /*63180*/  @P2 STG.E.U16 desc[UR6][R6.64], R13 ;  /* 0x0000000d06002986 */ /* 0x0007e4000c101506 */
[----:B---3--:R-:W-:-:S02]  /*63190*/  PRMT R7, R89, 0x7610, R7 ;  /* 0x0000761059077816 */ /* 0x008fc40000000007 */
[----:B------:R-:W3:Y:S01]  /*631a0*/  LDL.LU R89, [R1+0xe0] ;  /* 0x0000e00001597983 */ /* 0x000ee20000300800 */
[----:B------:R-:W-:Y:S02]  /*631b0*/  ISETP.LT.AND P2, PT, R66, R14, !P1 ;  /* 0x0000000e4200720c */ /* 0x000fe40004f41270 */
[----:B------:R-:W1:Y:S01]  /*631c0*/  LDC R14, c[0x0][0x398] ;  /* 0x0000e600ff0e7b82 */ /* 0x000e620000000800 */
[----:B------:R-:W-:Y:S01]  /*631d0*/  PRMT R5, R93, 0x7610, R5 ;  /* 0x000076105d057816 */ /* 0x000fe20000000005 */
[----:B------:R-:W-:-:S09]  /*631e0*/  IMAD.WIDE R12, R15, 0x2, R16 ;  /* 0x000000020f0c7825 */ /* 0x000fd200078e0210 */
[----:B------:R0:W-:Y:S02]  /*631f0*/  @P2 STG.E.U16 desc[UR6][R12.64], R5 ;  /* 0x000000050c002986 */ /* 0x0001e4000c101506 */
[----:B0-----:R-:W-:Y:S02]  /*63200*/  ISETP.LT.AND P2, PT, R74, R0, !P1 ;  /* 0x000000004a00720c */ /* 0x001fe40004f41270 */
[----:B------:R-:W0:Y:S01]  /*63210*/  LDC R0, c[0x0][0x398] ;  /* 0x0000e600ff007b82 */ /* 0x000e220000000800 */
[----:B------:R-:W-:-:S10]  /*63220*/  IMAD.WIDE R4, R15, 0x2, R2 ;  /* 0x000000020f047825 */ /* 0x000fd400078e0202 */
[----:B------:R1:W-:Y:S02]  /*63230*/  @P2 STG.E.U16 desc[UR6][R4.64], R7 ;  /* 0x0000000704002986 */ /* 0x0003e4000c101506 */
[----:B-1----:R-:W-:Y:S02]  /*63240*/  ISETP.LT.AND P2, PT, R72, R14, !P1 ;  /* 0x0000000e4800720c */ /* 0x002fe40004f41270 */
[----:B------:R-:W-:Y:S01]  /*63250*/  ISETP.LT.AND P1, PT, R91, R18, !P1 ;  /* 0x000000125b00720c */ /* 0x000fe20004f21270 */
[----:B------:R-:W-:Y:S01]  /*63260*/  VIADD R18, R86, 0x78 ;  /* 0x0000007856127836 */ /* 0x000fe20000000000 */
[----:B------:R-:W1:Y:S01]  /*63270*/  LDC R14, c[0x0][0x398] ;  /* 0x0000e600ff0e7b82 */ /* 0x000e620000000800 */
[----:B------:R-:W-:Y:S01]  /*63280*/  IMAD.WIDE R6, R15, 0x2, R10 ;  /* 0x000000020f067825 */ /* 0x000fe200078e020a */
[----:B------:R-:W-:-:S07]  /*63290*/  F2FP.F16.F32.PACK_AB R59, R59, R70 ;  /* 0x000000463b3b723e */ /* 0x000fce00000000ff */
        /* <DEDUP_REMOVED lines=8> */
[----:B------:R0:W-:Y:S02]  /*63320*/  @P1 STG.E.U16 desc[UR6][R12.64], R5 ;  /* 0x000000050c001986 */ /* 0x0001e4000c101506 */
[----:B0-----:R-:W-:Y:S01]  /*63330*/  ISETP.LT.AND P1, PT, R66, R0, !P2 ;  /* 0x000000004200720c */ /* 0x001fe20005721270 */
[----:B------:R-:W-:Y:S01]  /*63340*/  IMAD.IADD R15, R15, 0x1, R71 ;  /* 0x000000010f0f7824 */ /* 0x000fe200078e0247 */
[----:B------:R-:W0:Y:S03]  /*63350*/  LDC R0, c[0x0][0x398] ;  /* 0x0000e600ff007b82 */ /* 0x000e260000000800 */
[----:B------:R-:W-:Y:S01]  /*63360*/  IMAD.WIDE R4, R15, 0x2, R16 ;  /* 0x000000020f047825 */ /* 0x000fe200078e0210 */
[----:B--2---:R-:W-:-:S02]  /*63370*/  PRMT R13, R76, 0x7610, R13 ;  /* 0x000076104c0d7816 */ /* 0x004fc4000000000d */
[----:B------:R-:W2:Y:S01]  /*63380*/  LDL.LU R76, [R1+0xe4] ;  /* 0x0000e400014c7983 */ /* 0x000ea20000300800 */
[----:B----4-:R-:W-:-:S05]  /*63390*/  PRMT R7, R73, 0x7610, R7 ;  /* 0x0000761049077816 */ /* 0x010fca0000000007 */
[----:B------:R4:W-:Y:S01]  /*633a0*/  @P1 STG.E.U16 desc[UR6][R4.64], R7 ;  /* 0x0000000704001986 */ /* 0x0009e2000c101506 */
[----:B-1----:R-:W-:Y:S02]  /*633b0*/  ISETP.LT.AND P1, PT, R74, R14, !P2 ;  /* 0x0000000e4a00720c */ /* 0x002fe40005721270 */
[----:B------:R-:W1:Y:S01]  /*633c0*/  LDC R14, c[0x0][0x398] ;  /* 0x0000e600ff0e7b82 */ /* 0x000e620000000800 */
[----:B----4-:R-:W-:-:S10]  /*633d0*/  IMAD.WIDE R6, R15, 0x2, R2 ;  /* 0x000000020f067825 */ /* 0x010fd400078e0202 */
[----:B------:R4:W-:Y:S01]  /*633e0*/  @P1 STG.E.U16 desc[UR6][R6.64], R13 ;  /* 0x0000000d06001986 */ /* 0x0009e2000c101506 */
[----:B0-----:R-:W-:Y:S01]  /*633f0*/  ISETP.LT.AND P1, PT, R72, R0, !P2 ;  /* 0x000000004800720c */ /* 0x001fe20005721270 */
[----:B------:R-:W-:Y:S01]  /*63400*/  IMAD.WIDE R4, R15, 0x2, R10 ;  /* 0x000000020f047825 */ /* 0x000fe200078e020a */
[----:B------:R-:W-:Y:S01]  /*63410*/  ISETP.LT.AND P2, PT, R91, R18, !P2 ;  /* 0x000000125b00720c */ /* 0x000fe20005741270 */
[----:B------:R-:W0:Y:S02]  /*63420*/  LDC R0, c[0x0][0x398] ;  /* 0x0000e600ff007b82 */ /* 0x000e240000000800 */
[----:B------:R-:W-:Y:S01]  /*63430*/  VIADD R18, R86, 0x79 ;  /* 0x0000007956127836 */ /* 0x000fe20000000000 */
[----:B---3--:R-:W-:-:S07]  /*63440*/  F2FP.F16.F32.PACK_AB R60, R60, R89 ;  /* 0x000000593c3c723e */ /* 0x008fce00000000ff */
[----:B------:R-:W-:Y:S01]  /*63450*/  @P1 STG.E.U16 desc[UR6][R4.64], R60 ;  /* 0x0000003c04001986 */ /* 0x000fe2000c101506 */
[----:B------:R-:W-:Y:S01]  /*63460*/  ISETP.GE.AND P1, PT, R18, R64, PT ;  /* 0x000000401200720c */ /* 0x000fe20003f26270 */
[C---:B----4-:R-:W-:Y:S01]  /*63470*/  IMAD.WIDE R12, R15.reuse, 0x2, R8 ;  /* 0x000000020f0c7825 */ /* 0x050fe200078e0208 */
[----:B------:R-:W-:Y:S01]  /*63480*/  PRMT R7, R60, 0x7632, R7 ;  /* 0x000076323c077816 */ /* 0x000fe20000000007 */
[----:B------:R-:W3:Y:S01]  /*63490*/  LDL.LU R64, [R1+0x2110] ;  /* 0x0021100001407983 */ /* 0x000ee20000300800 */
[----:B------:R-:W4:Y:S03]  /*634a0*/  LDC R18, c[0x0][0x398] ;  /* 0x0000e600ff127b82 */ /* 0x000f260000000800 */
[----:B------:R-:W3:Y:S04]  /*634b0*/  LDL.S16 R73, [R1+0x3d4] ;  /* 0x0003d40001497983 */ /* 0x000ee80000100600 */
[----:B------:R-:W3:Y:S04]  /*634c0*/  LDL.LU.S16 R89, [R1+0x3d6] ;  /* 0x0003d60001597983 */ /* 0x000ee80000300600 */
[----:B------:R0:W-:Y:S01]  /*634d0*/  @P2 STG.E.U16 desc[UR6][R12.64], R7 ;  /* 0x000000070c002986 */ /* 0x0001e2000c101506 */
[----:B-1----:R-:W-:Y:S01]  /*634e0*/  ISETP.LT.AND P2, PT, R66, R14, !P1 ;  /* 0x0000000e4200720c */ /* 0x002fe20004f41270 */
[----:B------:R-:W-:Y:S01]  /*634f0*/  IMAD.IADD R15, R15, 0x1, R71 ;  /* 0x000000010f0f7824 */ /* 0x000fe200078e0247 */
[----:B------:R-:W1:Y:S03]  /*63500*/  LDC R14, c[0x0][0x398] ;  /* 0x0000e600ff0e7b82 */ /* 0x000e660000000800 */
[----:B0-----:R-:W-:Y:S01]  /*63510*/  IMAD.WIDE R6, R15, 0x2, R16 ;  /* 0x000000020f067825 */ /* 0x001fe200078e0210 */
[----:B------:R-:W-:-:S02]  /*63520*/  PRMT R5, R93, 0x7610, R5 ;  /* 0x000076105d057816 */ /* 0x000fc40000000005 */
[----:B------:R-:W3:Y:S05]  /*63530*/  LDL.LU R93, [R1+0xe8] ;  /* 0x0000e800015d7983 */ /* 0x000eea0000300800 */
[----:B------:R0:W-:Y:S01]  /*63540*/  @P2 STG.E.U16 desc[UR6][R6.64], R5 ;  /* 0x0000000506002986 */ /* 0x0001e2000c101506 */
[----:B------:R-:W-:Y:S02]  /*63550*/  ISETP.LT.AND P2, PT, R74, R0, !P1 ;  /* 0x000000004a00720c */ /* 0x000fe40004f41270 */
[----:B------:R-:W-:Y:S01]  /*63560*/  PRMT R13, R70, 0x7610, R13 ;  /* 0x00007610460d7816 */ /* 0x000fe2000000000d */
[----:B------:R-:W3:Y:S01]  /*63570*/  LDC R0, c[0x0][0x398] ;  /* 0x0000e600ff007b82 */ /* 0x000ee20000000800 */
[----:B0-----:R-:W-:-:S09]  /*63580*/  IMAD.WIDE R4, R15, 0x2, R2 ;  /* 0x000000020f047825 */ /* 0x001fd200078e0202 */
[----:B------:R0:W-:Y:S01]  /*63590*/  @P2 STG.E.U16 desc[UR6][R4.64], R13 ;  /* 0x0000000d04002986 */ /* 0x0001e2000c101506 */
[----:B-1----:R-:W-:Y:S01]  /*635a0*/  ISETP.LT.AND P2, PT, R72, R14, !P1 ;  /* 0x0000000e4800720c */ /* 0x002fe20004f41270 */
[----:B------:R-:W-:Y:S01]  /*635b0*/  IMAD.WIDE R6, R15, 0x2, R10 ;  /* 0x000000020f067825 */ /* 0x000fe200078e020a */
[----:B----4-:R-:W-:Y:S01]  /*635c0*/  ISETP.LT.AND P1, PT, R91, R18, !P1 ;  /* 0x000000125b00720c */ /* 0x010fe20004f21270 */
[----:B------:R-:W1:Y:S02]  /*635d0*/  LDC R14, c[0x0][0x398] ;  /* 0x0000e600ff0e7b82 */ /* 0x000e640000000800 */
[----:B------:R-:W-:Y:S02]  /*635e0*/  VIADD R18, R86, 0x7a ;  /* 0x0000007a56127836 */ /* 0x000fe40000000000 */
[----:B0-----:R-:W-:Y:S01]  /*635f0*/  IMAD.WIDE R12, R15, 0x2, R8 ;  /* 0x000000020f0c7825 */ /* 0x001fe200078e0208 */
[----:B--2---:R-:W-:-:S05]  /*63600*/  F2FP.F16.F32.PACK_AB R61, R61, R76 ;  /* 0x0000004c3d3d723e */ /* 0x004fca00000000ff */
[----:B------:R3:W-:Y:S01]  /*63610*/  @P2 STG.E.U16 desc[UR6][R6.64], R61 ;  /* 0x0000003d06002986 */ /* 0x0007e2000c101506 */
[----:B------:R-:W-:Y:S02]  /*63620*/  ISETP.GE.AND P2, PT, R18, R65, PT ;  /* 0x000000411200720c */ /* 0x000fe40003f46270 */
[----:B------:R-:W-:Y:S01]  /*63630*/  PRMT R5, R61, 0x7632, R5 ;  /* 0x000076323d057816 */ /* 0x000fe20000000005 */
[----:B------:R-:W2:Y:S01]  /*63640*/  LDL.LU R65, [R1+0x210c] ;  /* 0x00210c0001417983 */ /* 0x000ea20000300800 */
[----:B------:R-:W-:Y:S01]  /*63650*/  IMAD.IADD R15, R15, 0x1, R71 ;  /* 0x000000010f0f7824 */ /* 0x000fe200078e0247 */
[----:B------:R-:W0:Y:S02]  /*63660*/  LDC R18, c[0x0][0x398] ;  /* 0x0000e600ff127b82 */ /* 0x000e240000000800 */
[----:B------:R-:W4:Y:S04]  /*63670*/  LDL.S16 R70, [R1+0x3d8] ;  /* 0x0003d80001467983 */ /* 0x000f280000100600 */
[----:B------:R-:W2:Y:S04]  /*63680*/  LDL.LU.S16 R76, [R1+0x3da] ;  /* 0x0003da00014c7983 */ /* 0x000ea80000300600 */
[----:B------:R-:W2:Y:S04]  /*63690*/  LDL.LU R75, [R1+0xec] ;  /* 0x0000ec00014b7983 */ /* 0x000ea80000300800 */
[----:B------:R0:W-:Y:S01]  /*636a0*/  @P1 STG.E.U16 desc[UR6][R12.64], R5 ;  /* 0x000000050c001986 */ /* 0x0001e2000c101506 */
[----:B---3--:R-:W-:-:S03]  /*636b0*/  PRMT R7, R73, 0x7610, R7 ;  /* 0x0000761049077816 */ /* 0x008fc60000000007 */
[----:B------:R-:W3:Y:S01]  /*636c0*/  LDL.S16 R73, [R1+0x3dc] ;  /* 0x0003dc0001497983 */ /* 0x000ee20000100600 */
[----:B0-----:R-:W-:-:S03]  /*636d0*/  PRMT R13, R89, 0x7610, R13 ;  /* 0x00007610590d7816 */ /* 0x001fc6000000000d */
[----:B------:R-:W3:Y:S01]  /*636e0*/  LDL.LU.S16 R89, [R1+0x3de] ;  /* 0x0003de0001597983 */ /* 0x000ee20000300600 */
[----:B------:R-:W-:Y:S02]  /*636f0*/  ISETP.LT.AND P1, PT, R66, R0, !P2 ;  /* 0x000000004200720c */ /* 0x000fe40005721270 */
[----:B------:R-:W0:Y:S01]  /*63700*/  LDC R0, c[0x0][0x398] ;  /* 0x0000e600ff007b82 */ /* 0x000e220000000800 */
[----:B------:R-:W-:-:S10]  /*63710*/  IMAD.WIDE R4, R15, 0x2, R16 ;  /* 0x000000020f047825 */ /* 0x000fd400078e0210 */
[----:B------:R1:W-:Y:S02]  /*63720*/  @P1 STG.E.U16 desc[UR6][R4.64], R7 ;  /* 0x0000000704001986 */ /* 0x0003e4000c101506 */
[----:B-1----:R-:W-:Y:S02]  /*63730*/  ISETP.LT.AND P1, PT, R74, R14, !P2 ;  /* 0x0000000e4a00720c */ /* 0x002fe40005721270 */
[----:B------:R-:W1:Y:S01]  /*63740*/  LDC R14, c[0x0][0x398] ;  /* 0x0000e600ff0e7b82 */ /* 0x000e620000000800 */
[----:B------:R-:W-:-:S10]  /*63750*/  IMAD.WIDE R6, R15, 0x2, R2 ;  /* 0x000000020f067825 */ /* 0x000fd400078e0202 */
[----:B------:R0:W-:Y:S02]  /*63760*/  @P1 STG.E.U16 desc[UR6][R6.64], R13 ;  /* 0x0000000d06001986 */ /* 0x0001e4000c101506 */
[----:B0-----:R-:W-:Y:S02]  /*63770*/  ISETP.LT.AND P1, PT, R72, R0, !P2 ;  /* 0x000000004800720c */ /* 0x001fe40005721270 */
[----:B------:R-:W-:Y:S01]  /*63780*/  ISETP.LT.AND P2, PT, R91, R18, !P2 ;  /* 0x000000125b00720c */ /* 0x000fe20005741270 */
[----:B------:R-:W0:Y:S01]  /*63790*/  LDC R0, c[0x0][0x398] ;  /* 0x0000e600ff007b82 */ /* 0x000e220000000800 */
[----:B------:R-:W-:-:S04]  /*637a0*/  IMAD.WIDE R4, R15, 0x2, R10 ;  /* 0x000000020f047825 */ /* 0x000fc800078e020a */
[----:B------:R-:W-:Y:S02]  /*637b0*/  VIADD R18, R86, 0x7b ;  /* 0x0000007b56127836 */ /* 0x000fe40000000000 */
[----:B------:R-:W-:-:S04]  /*637c0*/  IMAD.WIDE R12, R15, 0x2, R8 ;  /* 0x000000020f0c7825 */ /* 0x000fc800078e0208 */
[----:B------:R-:W-:Y:S01]  /*637d0*/  IMAD.IADD R15, R15, 0x1, R71 ;  /* 0x000000010f0f7824 */ /* 0x000fe200078e0247 */
[----:B------:R-:W-:Y:S02]  /*637e0*/  F2FP.F16.F32.PACK_AB R62, R62, R93 ;  /* 0x0000005d3e3e723e */ /* 0x000fe400000000ff */
[----:B------:R-:W3:Y:S02]  /*637f0*/  LDL.LU R93, [R1+0xf0] ;  /* 0x0000f000015d7983 */ /* 0x000ee40000300800 */
[----:B------:R-:W-:Y:S02]  /*63800*/  PRMT R7, R62, 0x7632, R7 ;  /* 0x000076323e077816 */ /* 0x000fe40000000007 */
[----:B------:R-:W-:Y:S01]  /*63810*/  @P1 STG.E.U16 desc[UR6][R4.64], R62 ;  /* 0x0000003e04001986 */ /* 0x000fe2000c101506 */
[----:B------:R-:W-:Y:S02]  /*63820*/  ISETP.GE.AND P1, PT, R18, R87, PT ;  /* 0x000000571200720c */ /* 0x000fe40003f26270 */
[----:B------:R-:W0:Y:S01]  /*63830*/  LDC R18, c[0x0][0x398] ;  /* 0x0000e600ff127b82 */ /* 0x000e220000000800 */
[----:B------:R1:W-:Y:S02]  /*63840*/  @P2 STG.E.U16 desc[UR6][R12.64], R7 ;  /* 0x000000070c002986 */ /* 0x0003e4000c101506 */
[----:B-1----:R-:W-:-:S05]  /*63850*/  ISETP.LT.AND P2, PT, R66, R14, !P1 ;  /* 0x0000000e4200720c */ /* 0x002fca0004f41270 */
[----:B------:R-:W1:Y:S01]  /*63860*/  LDC R14, c[0x0][0x398] ;  /* 0x0000e600ff0e7b82 */ /* 0x000e620000000800 */
[C---:B------:R-:W-:Y:S01]  /*63870*/  IMAD.WIDE R6, R15.reuse, 0x2, R16 ;  /* 0x000000020f067825 */ /* 0x040fe200078e0210 */
[----:B----4-:R-:W-:Y:S02]  /*63880*/  PRMT R5, R70, 0x7610, R5 ;  /* 0x0000761046057816 */ /* 0x010fe40000000005 */
[----:B------:R-:W4:Y:S04]  /*63890*/  LDL.S16 R70, [R1+0x3e0] ;  /* 0x0003e00001467983 */ /* 0x000f280000100600 */
[----:B------:R1:W-:Y:S01]  /*638a0*/  @P2 STG.E.U16 desc[UR6][R6.64], R5 ;  /* 0x0000000506002986 */ /* 0x0003e2000c101506 */
[----:B0-----:R-:W-:Y:S02]  /*638b0*/  ISETP.LT.AND P2, PT, R74, R0, !P1 ;  /* 0x000000004a00720c */ /* 0x001fe40004f41270 */
[----:B--2---:R-:W-:Y:S01]  /*638c0*/  PRMT R13, R76, 0x7610, R13 ;  /* 0x000076104c0d7816 */ /* 0x004fe2000000000d */
[----:B------:R-:W0:Y:S01]  /*638d0*/  LDC R0, c[0x0][0x398] ;  /* 0x0000e600ff007b82 */ /* 0x000e220000000800 */
[----:B------:R-:W2:Y:S01]  /*638e0*/  LDL.LU.S16 R76, [R1+0x3e2] ;  /* 0x0003e200014c7983 */ /* 0x000ea20000300600 */
[----:B-1----:R-:W-:-:S08]  /*638f0*/  IMAD.WIDE R4, R15, 0x2, R2 ;  /* 0x000000020f047825 */ /* 0x002fd000078e0202 */
[----:B------:R1:W-:Y:S01]  /*63900*/  @P2 STG.E.U16 desc[UR6][R4.64], R13 ;  /* 0x0000000d04002986 */ /* 0x0003e2000c101506 */
[----:B------:R-:W-:Y:S02]  /*63910*/  ISETP.LT.AND P2, PT, R72, R14, !P1 ;  /* 0x0000000e4800720c */ /* 0x000fe40004f41270 */
[----:B------:R-:W-:Y:S02]  /*63920*/  ISETP.LT.AND P1, PT, R91, R18, !P1 ;  /* 0x000000125b00720c */ /* 0x000fe40004f21270 */
[----:B------:R-:W-:Y:S01]  /*63930*/  F2FP.F16.F32.PACK_AB R63, R63, R75 ;  /* 0x0000004b3f3f723e */ /* 0x000fe200000000ff */
[----:B------:R-:W-:Y:S01]  /*63940*/  IMAD.WIDE R6, R15, 0x2, R10 ;  /* 0x000000020f067825 */ /* 0x000fe200078e020a */
[----:B------:R-:W0:Y:S02]  /*63950*/  LDC R14, c[0x0][0x398] ;  /* 0x0000e600ff0e7b82 */ /* 0x000e240000000800 */
[----:B-1----:R-:W-:Y:S01]  /*63960*/  PRMT R5, R63, 0x7632, R5 ;  /* 0x000076323f057816 */ /* 0x002fe20000000005 */
[----:B------:R-:W-:-:S04]  /*63970*/  IMAD.WIDE R12, R15, 0x2, R8 ;  /* 0x000000020f0c7825 */ /* 0x000fc800078e0208 */
[----:B------:R-:W-:Y:S04]  /*63980*/  @P2 STG.E.U16 desc[UR6][R6.64], R63 ;  /* 0x0000003f06002986 */ /* 0x000fe8000c101506 */
[----:B------:R3:W-:Y:S02]  /*63990*/  @P1 STG.E.U16 desc[UR6][R12.64], R5 ;  /* 0x000000050c001986 */ /* 0x0007e4000c101506 */
[----:B---3--:R-:W-:Y:S02]  /*639a0*/  PRMT R13, R89, 0x7610, R13 ;  /* 0x00007610590d7816 */ /* 0x008fe4000000000d */
[----:B------:R-:W3:Y:S01]  /*639b0*/  LDL.LU R89, [R1+0xf4] ;  /* 0x0000f40001597983 */ /* 0x000ee20000300800 */
[----:B------:R-:W-:Y:S02]  /*639c0*/  VIADD R18, R86, 0x7c ;  /* 0x0000007c56127836 */ /* 0x000fe40000000000 */
[----:B------:R-:W-:Y:S01]  /*639d0*/  IMAD.IADD R15, R15, 0x1, R71 ;  /* 0x000000010f0f7824 */ /* 0x000fe200078e0247 */
[----:B------:R-:W-:Y:S01]  /*639e0*/  PRMT R7, R73, 0x7610, R7 ;  /* 0x0000761049077816 */ /* 0x000fe20000000007 */
[----:B------:R-:W3:Y:S01]  /*639f0*/  LDL.S16 R75, [R1+0x3e4] ;  /* 0x0003e400014b7983 */ /* 0x000ee20000100600 */
[----:B------:R-:W-:Y:S01]  /*63a00*/  ISETP.GE.AND P2, PT, R18, R69, PT ;  /* 0x000000451200720c */ /* 0x000fe20003f46270 */
[----:B------:R-:W-:Y:S01]  /*63a10*/  IMAD.WIDE R4, R15, 0x2, R16 ;  /* 0x000000020f047825 */ /* 0x000fe200078e0210 */
[----:B------:R-:W1:Y:S01]  /*63a20*/  LDC R18, c[0x0][0x398] ;  /* 0x0000e600ff127b82 */ /* 0x000e620000000800 */
[----:B------:R-:W3:Y:S01]  /*63a30*/  LDL.LU.S16 R73, [R1+0x3e6] ;  /* 0x0003e60001497983 */ /* 0x000ee20000300600 */
[----:B0-----:R-:W-:-:S06]  /*63a40*/  ISETP.LT.AND P1, PT, R66, R0, !P2 ;  /* 0x000000004200720c */ /* 0x001fcc0005721270 */
[----:B------:R-:W0:Y:S07]  /*63a50*/  LDC R0, c[0x0][0x398] ;  /* 0x0000e600ff007b82 */ /* 0x000e2e0000000800 */
[----:B------:R1:W-:Y:S01]  /*63a60*/  @P1 STG.E.U16 desc[UR6][R4.64], R7 ;  /* 0x0000000704001986 */ /* 0x0003e2000c101506 */
[----:B------:R-:W-:Y:S02]  /*63a70*/  ISETP.LT.AND P1, PT, R74, R14, !P2 ;  /* 0x0000000e4a00720c */ /* 0x000fe40005721270 */
[----:B------:R-:W0:Y:S01]  /*63a80*/  LDC R14, c[0x0][0x398] ;  /* 0x0000e600ff0e7b82 */ /* 0x000e220000000800 */
[----:B-1----:R-:W-:-:S10]  /*63a90*/  IMAD.WIDE R6, R15, 0x2, R2 ;  /* 0x000000020f067825 */ /* 0x002fd400078e0202 */
[----:B------:R1:W-:Y:S01]  /*63aa0*/  @P1 STG.E.U16 desc[UR6][R6.64], R13 ;  /* 0x0000000d06001986 */ /* 0x0003e2000c101506 */
[----:B0-----:R-:W-:Y:S02]  /*63ab0*/  ISETP.LT.AND P1, PT, R72, R0, !P2 ;  /* 0x000000004800720c */ /* 0x001fe40005721270 */
[----:B------:R-:W-:Y:S01]  /*63ac0*/  ISETP.LT.AND P2, PT, R91, R18, !P2 ;  /* 0x000000125b00720c */ /* 0x000fe20005741270 */
[----:B------:R-:W0:Y:S01]  /*63ad0*/  LDC R0, c[0x0][0x398] ;  /* 0x0000e600ff007b82 */ /* 0x000e220000000800 */
[----:B------:R-:W-:-:S04]  /*63ae0*/  IMAD.WIDE R4, R15, 0x2, R10 ;  /* 0x000000020f047825 */ /* 0x000fc800078e020a */
[----:B------:R-:W-:Y:S02]  /*63af0*/  VIADD R18, R86, 0x7d ;  /* 0x0000007d56127836 */ /* 0x000fe40000000000 */
[----:B-1----:R-:W-:Y:S01]  /*63b00*/  IMAD.WIDE R12, R15, 0x2, R8 ;  /* 0x000000020f0c7825 */ /* 0x002fe200078e0208 */
[----:B------:R-:W-:-:S03]  /*63b10*/  F2FP.F16.F32.PACK_AB R64, R64, R93 ;  /* 0x0000005d4040723e */ /* 0x000fc600000000ff */
[----:B------:R-:W-:Y:S01]  /*63b20*/  IMAD.IADD R15, R15, 0x1, R71 ;  /* 0x000000010f0f7824 */ /* 0x000fe200078e0247 */
[----:B------:R-:W3:Y:S01]  /*63b30*/  LDL.LU R93, [R1+0xf8] ;  /* 0x0000f800015d7983 */ /* 0x000ee20000300800 */
[----:B------:R-:W-:-:S03]  /*63b40*/  PRMT R7, R64, 0x7632, R7 ;  /* 0x0000763240077816 */ /* 0x000fc60000000007 */
[----:B------:R-:W-:Y:S01]  /*63b50*/  @P1 STG.E.U16 desc[UR6][R4.64], R64 ;  /* 0x0000004004001986 */ /* 0x000fe2000c101506 */
[----:B------:R-:W-:Y:S02]  /*63b60*/  ISETP.GE.AND P1, PT, R18, R21, PT ;  /* 0x000000151200720c */ /* 0x000fe40003f26270 */
[----:B------:R-:W1:Y:S01]  /*63b70*/  LDC R18, c[0x0][0x398] ;  /* 0x0000e600ff127b82 */ /* 0x000e620000000800 */
[----:B------:R0:W-:Y:S01]  /*63b80*/  @P2 STG.E.U16 desc[UR6][R12.64], R7 ;  /* 0x000000070c002986 */ /* 0x0001e2000c101506 */
[----:B------:R-:W-:-:S06]  /*63b90*/  ISETP.LT.AND P2, PT, R66, R14, !P1 ;  /* 0x0000000e4200720c */ /* 0x000fcc0004f41270 */
[----:B------:R-:W1:Y:S01]  /*63ba0*/  LDC R14, c[0x0][0x398] ;  /* 0x0000e600ff0e7b82 */ /* 0x000e620000000800 */
[----:B0-----:R-:W-:Y:S01]  /*63bb0*/  IMAD.WIDE R6, R15, 0x2, R16 ;  /* 0x000000020f067825 */ /* 0x001fe200078e0210 */
[----:B----4-:R-:W-:Y:S02]  /*63bc0*/  PRMT R5, R70, 0x7610, R5 ;  /* 0x0000761046057816 */ /* 0x010fe40000000005 */
[----:B------:R-:W4:Y:S04]  /*63bd0*/  LDL.S16 R70, [R1+0x3e8] ;  /* 0x0003e80001467983 */ /* 0x000f280000100600 */
[----:B------:R0:W-:Y:S01]  /*63be0*/  @P2 STG.E.U16 desc[UR6][R6.64], R5 ;  /* 0x0000000506002986 */ /* 0x0001e2000c101506 */
[----:B------:R-:W-:Y:S02]  /*63bf0*/  ISETP.LT.AND P2, PT, R74, R0, !P1 ;  /* 0x000000004a00720c */ /* 0x000fe40004f41270 */
[----:B------:R-:W3:Y:S01]  /*63c00*/  LDC R0, c[0x0][0x398] ;  /* 0x0000e600ff007b82 */ /* 0x000ee20000000800 */
[----:B--2---:R-:W-:-:S02]  /*63c10*/  PRMT R13, R76, 0x7610, R13 ;  /* 0x000076104c0d7816 */ /* 0x004fc4000000000d */
[----:B------:R-:W2:Y:S01]  /*63c20*/  LDL.LU.S16 R76, [R1+0x3ea] ;  /* 0x0003ea00014c7983 */ /* 0x000ea20000300600 */
[----:B0-----:R-:W-:-:S07]  /*63c30*/  IMAD.WIDE R4, R15, 0x2, R2 ;  /* 0x000000020f047825 */ /* 0x001fce00078e0202 */
[----:B------:R0:W-:Y:S01]  /*63c40*/  @P2 STG.E.U16 desc[UR6][R4.64], R13 ;  /* 0x0000000d04002986 */ /* 0x0001e2000c101506 */
[----:B-1----:R-:W-:Y:S02]  /*63c50*/  ISETP.LT.AND P2, PT, R72, R14, !P1 ;  /* 0x0000000e4800720c */ /* 0x002fe40004f41270 */
[----:B------:R-:W-:Y:S01]  /*63c60*/  ISETP.LT.AND P1, PT, R91, R18, !P1 ;  /* 0x000000125b00720c */ /* 0x000fe20004f21270 */
[C---:B------:R-:W-:Y:S01]  /*63c70*/  IMAD.WIDE R6, R15.reuse, 0x2, R10 ;  /* 0x000000020f067825 */ /* 0x040fe200078e020a */
[----:B------:R-:W1:Y:S03]  /*63c80*/  LDC R14, c[0x0][0x398] ;  /* 0x0000e600ff0e7b82 */ /* 0x000e660000000800 */
[----:B------:R-:W-:Y:S02]  /*63c90*/  VIADD R18, R86, 0x7e ;  /* 0x0000007e56127836 */ /* 0x000fe40000000000 */
[----:B0-----:R-:W-:Y:S01]  /*63ca0*/  IMAD.WIDE R12, R15, 0x2, R8 ;  /* 0x000000020f0c7825 */ /* 0x001fe200078e0208 */
[----:B---3--:R-:W-:-:S02]  /*63cb0*/  F2FP.F16.F32.PACK_AB R65, R65, R89 ;  /* 0x000000594141723e */ /* 0x008fc400000000ff */
[----:B------:R-:W3:Y:S02]  /*63cc0*/  LDL.S16 R89, [R1+0x12c] ;  /* 0x00012c0001597983 */ /* 0x000ee40000100600 */
[----:B------:R-:W-:Y:S02]  /*63cd0*/  PRMT R5, R65, 0x7632, R5 ;  /* 0x0000763241057816 */ /* 0x000fe40000000005 */
[----:B------:R0:W-:Y:S01]  /*63ce0*/  @P2 STG.E.U16 desc[UR6][R6.64], R65 ;  /* 0x0000004106002986 */ /* 0x0001e2000c101506 */
[----:B------:R-:W-:Y:S01]  /*63cf0*/  ISETP.GE.AND P2, PT, R18, R19, PT ;  /* 0x000000131200720c */ /* 0x000fe20003f46270 */
[----:B------:R-:W-:Y:S01]  /*63d00*/  IMAD.IADD R15, R15, 0x1, R71 ;  /* 0x000000010f0f7824 */ /* 0x000fe200078e0247 */
[----:B------:R-:W1:Y:S01]  /*63d10*/  LDC R18, c[0x0][0x398] ;  /* 0x0000e600ff127b82 */ /* 0x000e620000000800 */
[----:B------:R0:W-:Y:S01]  /*63d20*/  @P1 STG.E.U16 desc[UR6][R12.64], R5 ;  /* 0x000000050c001986 */ /* 0x0001e2000c101506 */
[----:B------:R-:W-:-:S03]  /*63d30*/  ISETP.LT.AND P1, PT, R66, R0, !P2 ;  /* 0x000000004200720c */ /* 0x000fc60005721270 */
[----:B------:R-:W3:Y:S03]  /*63d40*/  LDL.LU.S16 R86, [R1+0x12e] ;  /* 0x00012e0001567983 */ /* 0x000ee60000300600 */
[----:B------:R-:W1:Y:S01]  /*63d50*/  LDC R0, c[0x0][0x398] ;  /* 0x0000e600ff007b82 */ /* 0x000e620000000800 */
[----:B------:R-:W3:Y:S01]  /*63d60*/  LDL.LU R66, [R1+0x2108] ;  /* 0x0021080001427983 */ /* 0x000ee20000300800 */
[----:B0-----:R-:W-:Y:S01]  /*63d70*/  PRMT R7, R75, 0x7610, R7 ;  /* 0x000076104b077816 */ /* 0x001fe20000000007 */
[----:B------:R-:W0:Y:S01]  /*63d80*/  S2R R20, SR_TID.X ;  /* 0x0000000000147919 */ /* 0x000e220000002100 */
[----:B------:R-:W-:-:S05]  /*63d90*/  IMAD.WIDE R4, R15, 0x2, R16 ;  /* 0x000000020f047825 */ /* 0x000fca00078e0210 */
[----:B------:R1:W-:Y:S02]  /*63da0*/  @P1 STG.E.U16 desc[UR6][R4.64], R7 ;  /* 0x0000000704001986 */ /* 0x0003e4000c101506 */
[----:B-1----:R-:W-:Y:S02]  /*63db0*/  ISETP.LT.AND P1, PT, R74, R14, !P2 ;  /* 0x0000000e4a00720c */ /* 0x002fe40005721270 */
[----:B------:R-:W-:Y:S01]  /*63dc0*/  PRMT R13, R73, 0x7610, R13 ;  /* 0x00007610490d7816 */ /* 0x000fe2000000000d */
[----:B------:R-:W-:-:S10]  /*63dd0*/  IMAD.WIDE R6, R15, 0x2, R2 ;  /* 0x000000020f067825 */ /* 0x000fd400078e0202 */
[----:B------:R1:W-:Y:S01]  /*63de0*/  @P1 STG.E.U16 desc[UR6][R6.64], R13 ;  /* 0x0000000d06001986 */ /* 0x0003e2000c101506 */
[----:B------:R-:W-:Y:S02]  /*63df0*/  ISETP.LT.AND P1, PT, R72, R0, !P2 ;  /* 0x000000004800720c */ /* 0x000fe40005721270 */
[----:B------:R-:W-:Y:S01]  /*63e00*/  ISETP.LT.AND P2, PT, R91, R18, !P2 ;  /* 0x000000125b00720c */ /* 0x000fe20005741270 */
[C---:B------:R-:W-:Y:S02]  /*63e10*/  IMAD.IADD R19, R15.reuse, 0x1, R71 ;  /* 0x000000010f137824 */ /* 0x040fe400078e0247 */
[----:B------:R-:W-:Y:S01]  /*63e20*/  IMAD.WIDE R4, R15, 0x2, R8 ;  /* 0x000000020f047825 */ /* 0x000fe200078e0208 */
[----:B0-----:R-:W-:-:S03]  /*63e30*/  ISETP.GE.U32.AND P6, PT, R20, 0x20, PT ;  /* 0x000000201400780c */ /* 0x001fc60003fc6070 */
[----:B-1----:R-:W-:-:S04]  /*63e40*/  IMAD.WIDE R12, R15, 0x2, R10 ;  /* 0x000000020f0c7825 */ /* 0x002fc800078e020a */
[----:B------:R-:W-:-:S04]  /*63e50*/  IMAD.WIDE R16, R19, 0x2, R16 ;  /* 0x0000000213107825 */ /* 0x000fc800078e0210 */
[----:B------:R-:W-:-:S04]  /*63e60*/  IMAD.WIDE R2, R19, 0x2, R2 ;  /* 0x0000000213027825 */ /* 0x000fc800078e0202 */
[----:B------:R-:W-:-:S04]  /*63e70*/  IMAD.WIDE R10, R19, 0x2, R10 ;  /* 0x00000002130a7825 */ /* 0x000fc800078e020a */
[----:B------:R-:W-:Y:S01]  /*63e80*/  IMAD.WIDE R8, R19, 0x2, R8 ;  /* 0x0000000213087825 */ /* 0x000fe200078e0208 */
[----:B----4-:R-:W-:Y:S02]  /*63e90*/  PRMT R6, R70, 0x7610, R6 ;  /* 0x0000761046067816 */ /* 0x010fe40000000006 */
[----:B--2---:R-:W-:Y:S02]  /*63ea0*/  PRMT R7, R76, 0x7610, R7 ;  /* 0x000076104c077816 */ /* 0x004fe40000000007 */
[----:B---3--:R-:W-:-:S04]  /*63eb0*/  F2FP.F16.F32.PACK_AB R66, R66, R93 ;  /* 0x0000005d4242723e */ /* 0x008fc800000000ff */
[----:B------:R-:W-:Y:S01]  /*63ec0*/  PRMT R0, R66, 0x7632, R0 ;  /* 0x0000763242007816 */ /* 0x000fe20000000000 */
[----:B------:R0:W-:Y:S01]  /*63ed0*/  @P1 STG.E.U16 desc[UR6][R12.64], R66 ;  /* 0x000000420c001986 */ /* 0x0001e2000c101506 */
[----:B------:R-:W-:-:S03]  /*63ee0*/  PRMT R14, R86, 0x7610, R14 ;  /* 0x00007610560e7816 */ /* 0x000fc6000000000e */
[----:B------:R1:W-:Y:S04]  /*63ef0*/  @P2 STG.E.U16 desc[UR6][R4.64], R0 ;  /* 0x0000000004002986 */ /* 0x0003e8000c101506 */
[----:B------:R1:W-:Y:S01]  /*63f00*/  @P3 STG.E.U16 desc[UR6][R16.64], R6 ;  /* 0x0000000610003986 */ /* 0x0003e2000c101506 */
[----:B0-----:R-:W-:-:S03]  /*63f10*/  PRMT R13, R89, 0x7610, R13 ;  /* 0x00007610590d7816 */ /* 0x001fc6000000000d */
[----:B------:R1:W-:Y:S04]  /*63f20*/  @P4 STG.E.U16 desc[UR6][R2.64], R7 ;  /* 0x0000000702004986 */ /* 0x0003e8000c101506 */
[----:B------:R1:W-:Y:S04]  /*63f30*/  @P5 STG.E.U16 desc[UR6][R10.64], R13 ;  /* 0x0000000d0a005986 */ /* 0x0003e8000c101506 */
[----:B------:R1:W-:Y:S01]  /*63f40*/  @P0 STG.E.U16 desc[UR6][R8.64], R14 ;  /* 0x0000000e08000986 */ /* 0x0003e2000c101506 */
[----:B------:R-:W-:Y:S06]  /*63f50*/  BAR.SYNC.DEFER_BLOCKING 0x0 ;  /* 0x0000000000007b1d */ /* 0x000fec0000010000 */
[----:B------:R-:W-:Y:S05]  /*63f60*/  @P6 BRA `(.L_x_13) ;  /* 0x0000000000a06947 */ /* 0x000fea0003800000 */
[----:B-1----:R-:W0:Y:S01]  /*63f70*/  S2R R3, SR_CgaCtaId ;  /* 0x0000000000037919 */ /* 0x002e220000008800 */
[----:B------:R-:W-:Y:S01]  /*63f80*/  NOP ;  /* 0x0000000000007918 */ /* 0x000fe20000000000 */
[----:B------:R-:W-:Y:S01]  /*63f90*/  MOV R0, 0x50 ;  /* 0x0000005000007802 */ /* 0x000fe20000000f00 */
[----:B------:R-:W-:-:S03]  /*63fa0*/  IMAD.MOV.U32 R7, RZ, RZ, 0x1 ;  /* 0x00000001ff077424 */ /* 0x000fc600078e00ff */
[----:B0-----:R-:W-:Y:S01]  /*63fb0*/  LEA R9, R3, R0, 0x18 ;  /* 0x0000000003097211 */ /* 0x001fe200078ec0ff */
[----:B------:R-:W-:Y:S02]  /*63fc0*/  IMAD.U32 R0, RZ, RZ, UR5 ;  /* 0x00000005ff007e24 */ /* 0x000fe4000f8e00ff */
[----:B------:R-:W-:Y:S02]  /*63fd0*/  IMAD.MOV.U32 R3, RZ, RZ, 0xffff ;  /* 0x0000ffffff037424 */ /* 0x000fe400078e00ff */
[----:B------:R-:W0:Y:S01]  /*63fe0*/  LDS R5, [R9] ;  /* 0x0000000009057984 */ /* 0x000e220000000800 */
[----:B------:R-:W-:-:S04]  /*63ff0*/  LOP3.LUT R0, R0, 0xffff, RZ, 0xc0, !PT ;  /* 0x0000ffff00007812 */ /* 0x000fc800078ec0ff */
[----:B------:R-:W-:-:S05]  /*64000*/  SHF.R.U32.HI R0, RZ, 0x5, R0 ;  /* 0x00000005ff007819 */ /* 0x000fca0000011600 */
[----:B------:R-:W-:Y:S01]  /*64010*/  VIADD R2, R0, 0x10 ;  /* 0x0000001000027836 */ /* 0x000fe20000000000 */
[----:B------:R-:W-:-:S04]  /*64020*/  SHF.L.U32 R0, R3, R0, RZ ;  /* 0x0000000003007219 */ /* 0x000fc800000006ff */
[----:B------:R-:W-:-:S04]  /*64030*/  SHF.L.U32 R3, R7, R2, RZ ;  /* 0x0000000207037219 */ /* 0x000fc800000006ff */
[----:B------:R-:W-:-:S04]  /*64040*/  LOP3.LUT R0, R3, R0, RZ, 0xfc, !PT ;  /* 0x0000000003007212 */ /* 0x000fc800078efcff */
[C---:B------:R-:W-:Y:S02]  /*64050*/  LOP3.LUT R2, R0.reuse, 0xffff, RZ, 0xc0, !PT ;  /* 0x0000ffff00027812 */ /* 0x040fe400078ec0ff */
[----:B0-----:R-:W-:-:S04]  /*64060*/  LOP3.LUT R3, R0, 0xffff, R5, 0x80, !PT ;  /* 0x0000ffff00037812 */ /* 0x001fc800078e8005 */
[----:B------:R-:W-:-:S13]  /*64070*/  ISETP.NE.AND P0, PT, R3, R2, PT ;  /* 0x000000020300720c */ /* 0x000fda0003f05270 */
[----:B------:R-:W-:Y:S05]  /*64080*/  @P0 BRA `(.L_x_14) ;  /* 0x0000000000500947 */ /* 0x000fea0003800000 */
[----:B------:R-:W-:Y:S02]  /*64090*/  SHF.R.U32.HI R5, RZ, 0x10, R5 ;  /* 0x00000010ff057819 */ /* 0x000fe40000011605 */
[----:B------:R-:W-:-:S04]  /*640a0*/  SHF.R.U32.HI R2, RZ, 0x10, R0 ;  /* 0x00000010ff027819 */ /* 0x000fc80000011600 */
[----:B------:R-:W-:-:S04]  /*640b0*/  LOP3.LUT R5, R5, R2, RZ, 0xc0, !PT ;  /* 0x0000000205057212 */ /* 0x000fc800078ec0ff */
[----:B------:R-:W-:-:S13]  /*640c0*/  ISETP.NE.AND P0, PT, R5, R2, PT ;  /* 0x000000020500720c */ /* 0x000fda0003f05270 */
[----:B------:R-:W-:Y:S05]  /*640d0*/  @P0 BRA `(.L_x_15) ;  /* 0x0000000000300947 */ /* 0x000fea0003800000 */
[----:B------:R-:W-:Y:S01]  /*640e0*/  R2UR UR4, R0 ;  /* 0x00000000000472ca */ /* 0x000fe200000e0000 */
[----:B------:R-:W0:Y:S01]  /*640f0*/  S2R R3, SR_LANEID ;  /* 0x0000000000037919 */ /* 0x000e220000000000 */
[----:B------:R-:W-:-:S06]  /*64100*/  VOTE.ANY R2, PT, PT ;  /* 0x0000000000027806 */ /* 0x000fcc00038e0100 */
[----:B------:R-:W0:Y:S05]  /*64110*/  FLO.U32 R2, R2 ;  /* 0x0000000200027300 */ /* 0x000e2a00000e0000 */
[----:B------:R-:W-:-:S06]  /*64120*/  ULOP3.LUT UR4, URZ, UR4, URZ, 0x33, !UPT ;  /* 0x00000004ff047292 */ /* 0x000fcc000f8e33ff */
[----:B------:R-:W-:-:S04]  /*64130*/  IMAD.U32 R4, RZ, RZ, UR4 ;  /* 0x00000004ff047e24 */ /* 0x000fc8000f8e00ff */
[----:B------:R-:W1:Y:S02]  /*64140*/  REDUX UR5, R4 ;  /* 0x00000000040573c4 */ /* 0x000e640000000000 */
[----:B------:R2:W-:Y:S01]  /*64150*/  UTCATOMSWS.AND URZ, UR4 ;  /* 0x0000000400ff79e3 */ /* 0x0005e20008000000 */
[----:B0-----:R-:W-:Y:S01]  /*64160*/  ISETP.EQ.U32.AND P0, PT, R2, R3, PT ;  /* 0x000000030200720c */ /* 0x001fe20003f02070 */
[----:B-1----:R-:W-:-:S12]  /*64170*/  IMAD.U32 R0, RZ, RZ, UR5 ;  /* 0x00000005ff007e24 */ /* 0x002fd8000f8e00ff */
[----:B------:R2:W-:Y:S01]  /*64180*/  @P0 ATOMS.AND RZ, [R9], R0 ;  /* 0x0000000009ff038c */ /* 0x0005e20002800000 */
[----:B------:R-:W-:Y:S05]  /*64190*/  BRA `(.L_x_13) ;  /* 0x0000000000147947 */ /* 0x000fea0003800000 */
.L_x_15:
[----:B------:R-:W-:-:S07]  /*641a0*/  MOV R2, 0x641c0 ;  /* 0x000641c000027802 */ /* 0x000fce0000000f00 */
[----:B------:R-:W-:Y:S05]  /*641b0*/  CALL.REL.NOINC `($__internal_0_$__cuda_sm10x_tcgen05_guardrail_trap_col_being_dealloced_not_returned_by_alloc) ;  /* 0x0000000000387944 */ /* 0x000fea0003c00000 */
[----:B------:R-:W-:Y:S05]  /*641c0*/  BRA `(.L_x_13) ;  /* 0x0000000000087947 */ /* 0x000fea0003800000 */
.L_x_14:
[----:B------:R-:W-:-:S07]  /*641d0*/  MOV R2, 0x641f0 ;  /* 0x000641f000027802 */ /* 0x000fce0000000f00 */
[----:B------:R-:W-:Y:S05]  /*641e0*/  CALL.REL.NOINC `($__internal_2_$__cuda_sm10x_tcgen05_guardrail_trap_unallocated_columns_being_dealloced) ;  /* 0x0000000000447944 */ /* 0x000fea0003c00000 */
.L_x_13:
[----:B------:R-:W-:Y:S01]  /*641f0*/  NOP ;  /* 0x0000000000007918 */ /* 0x000fe20000000000 */
[----:B--2---:R-:W-:Y:S05]  /*64200*/  EXIT ;  /* 0x000000000000794d */ /* 0x004fea0003800000 */
.L_x_8:
[----:B-----5:R1:W-:Y:S04]  /*64210*/  STL [R1+0x2108], R0 ;  /* 0x0021080001007387 */ /* 0x0203e80000100800 */
[----:B-1----:R-:W2:Y:S02]  /*64220*/  LDL R0, [R1+0xea8] ;  /* 0x000ea80001007983 */ /* 0x002ea40000100800 */
[----:B--2---:R1:W2:Y:S02]  /*64230*/  SYNCS.PHASECHK.TRANS64.TRYWAIT P1, [UR4], R0 ;  /* 0x00000000ff0075a7 */ /* 0x0042a40008021104 */
[----:B-1----:R1:W5:Y:S02]  /*64240*/  LDL.LU R0, [R1+0x2108] ;  /* 0x0021080001007983 */ /* 0x0023640000300800 */
[----:B-12---:R-:W-:Y:S05]  /*64250*/  @!P1 BRA `(.L_x_8) ;  /* 0xfffffffc00ec9947 */ /* 0x006fea000383ffff */
[----:B------:R-:W-:Y:S05]  /*64260*/  BRA `(.L_x_16) ;  /* 0xfffffbfc00ec7947 */ /* 0x000fea000383ffff */
.L_x_12:
[----:B------:R-:W4:Y:S02]  /*64270*/  SYNCS.PHASECHK.TRANS64.TRYWAIT P0, [UR4], R0 ;  /* 0x00000000ff0075a7 */ /* 0x000f240008001104 */
[----:B----4-:R-:W-:Y:S05]  /*64280*/  @!P0 BRA `(.L_x_12) ;  /* 0xfffffffc00f88947 */ /* 0x010fea000383ffff */
[----:B------:R-:W-:Y:S05]  /*64290*/  BRA `(.L_x_11) ;  /* 0xfffffed0007c7947 */ /* 0x000fea000383ffff */
        .weak           $__internal_0_$__cuda_sm10x_tcgen05_guardrail_trap_col_being_dealloced_not_returned_by_alloc
        .type           $__internal_0_$__cuda_sm10x_tcgen05_guardrail_trap_col_being_dealloced_not_returned_by_alloc,@function
        .size           $__internal_0_$__cuda_sm10x_tcgen05_guardrail_trap_col_being_dealloced_not_returned_by_alloc,($__internal_1_$__cuda_sm10x_tcgen05_guardrail_trap_phase_invalid_during_alloc - $__internal_0_$__cuda_sm10x_tcgen05_guardrail_trap_col_being_dealloced_not_returned_by_alloc)
$__internal_0_$__cuda_sm10x_tcgen05_guardrail_trap_col_being_dealloced_not_returned_by_alloc:
[----:B------:R-:W-:Y:S05]  /*642a0*/  BPT.TRAP 0x1 ;  /* 0x000000040000795c */ /* 0x000fea0000300000 */
[----:B------:R-:W-:-:S04]  /*642b0*/  IMAD.MOV.U32 R3, RZ, RZ, 0x0 ;  /* 0x00000000ff037424 */ /* 0x000fc800078e00ff */
[----:B------:R-:W-:Y:S05]  /*642c0*/  RET.REL.NODEC R2 `(matmul_kernel) ;  /* 0xfffff9bc024c7950 */ /* 0x000fea0003c3ffff */
        .weak           $__internal_1_$__cuda_sm10x_tcgen05_guardrail_trap_phase_invalid_during_alloc
        .type           $__internal_1_$__cuda_sm10x_tcgen05_guardrail_trap_phase_invalid_during_alloc,@function
        .size           $__internal_1_$__cuda_sm10x_tcgen05_guardrail_trap_phase_invalid_during_alloc,($__internal_2_$__cuda_sm10x_tcgen05_guardrail_trap_unallocated_columns_being_dealloced - $__internal_1_$__cuda_sm10x_tcgen05_guardrail_trap_phase_invalid_during_alloc)
$__internal_1_$__cuda_sm10x_tcgen05_guardrail_trap_phase_invalid_during_alloc:
[----:B------:R-:W-:Y:S05]  /*642d0*/  BPT.TRAP 0x1 ;  /* 0x000000040000795c */ /* 0x000fea0000300000 */
[----:B------:R-:W-:-:S04]  /*642e0*/  IMAD.MOV.U32 R3, RZ, RZ, 0x0 ;  /* 0x00000000ff037424 */ /* 0x000fc800078e00ff */
[----:B------:R-:W-:Y:S05]  /*642f0*/  RET.REL.NODEC R2 `(matmul_kernel) ;  /* 0xfffff9bc02407950 */ /* 0x000fea0003c3ffff */
        .weak           $__internal_2_$__cuda_sm10x_tcgen05_guardrail_trap_unallocated_columns_being_dealloced
        .type           $__internal_2_$__cuda_sm10x_tcgen05_guardrail_trap_unallocated_columns_being_dealloced,@function
        .size           $__internal_2_$__cuda_sm10x_tcgen05_guardrail_trap_unallocated_columns_being_dealloced,(.L_x_20 - $__internal_2_$__cuda_sm10x_tcgen05_guardrail_trap_unallocated_columns_being_dealloced)
$__internal_2_$__cuda_sm10x_tcgen05_guardrail_trap_unallocated_columns_being_dealloced:
[----:B------:R-:W-:Y:S05]  /*64300*/  BPT.TRAP 0x1 ;  /* 0x000000040000795c */ /* 0x000fea0000300000 */
[----:B------:R-:W-:-:S04]  /*64310*/  IMAD.MOV.U32 R3, RZ, RZ, 0x0 ;  /* 0x00000000ff037424 */ /* 0x000fc800078e00ff */
[----:B------:R-:W-:Y:S05]  /*64320*/  RET.REL.NODEC R2 `(matmul_kernel) ;  /* 0xfffff9bc02347950 */ /* 0x000fea0003c3ffff */
.L_x_17:
[----:B------:R-:W-:-:S00]  /*64330*/  BRA `(.L_x_17) ;  /* 0xfffffffc00fc7947 */ /* 0x000fc0000383ffff */
[----:B------:R-:W-:-:S00]  /*64340*/  NOP ;  /* 0x0000000000007918 */ /* 0x000fc00000000000 */
        /* <DEDUP_REMOVED lines=11> */
.L_x_20:


//--------------------- .nv.shared.matmul_kernel  --------------------------
	.section	.nv.shared.matmul_kernel,"aw",@nobits
	.sectionflags	@""
	.align	16
	.zero		1024


//--------------------- .nv.shared.reserved.0     --------------------------
	.section	.nv.shared.reserved.0,"aw",@nobits
	.align	8
	.weak		__nv_reservedSMEM_offset_0_alias
	.size		__nv_reservedSMEM_offset_0_alias, 0, 64
	.other		__nv_reservedSMEM_offset_0_alias,@"STO_CUDA_RESERVED_SHARED STV_DEFAULT"
__nv_reservedSMEM_offset_0_alias:
	.zero		0
.nv.shared.reserved.0:
	.zero		64
	.weak		__nv_reservedSMEM_allocation_phase
	.type		__nv_reservedSMEM_allocation_phase,@object
	.size		__nv_reservedSMEM_allocation_phase,(.L_0 - __nv_reservedSMEM_allocation_phase)
__nv_reservedSMEM_allocation_phase:
	.zero		1
.L_0:
	.zero		7
	.weak		__nv_reservedSMEM_devtool_atexit_pc
	.type		__nv_reservedSMEM_devtool_atexit_pc,@object
	.size		__nv_reservedSMEM_devtool_atexit_pc,(__nv_reservedSMEM_allocation_mask - __nv_reservedSMEM_devtool_atexit_pc)
__nv_reservedSMEM_devtool_atexit_pc:
	.zero		8
	.weak		__nv_reservedSMEM_allocation_mask
	.type		__nv_reservedSMEM_allocation_mask,@object
	.size		__nv_reservedSMEM_allocation_mask,(.L_2 - __nv_reservedSMEM_allocation_mask)
__nv_reservedSMEM_allocation_mask:
	.zero		4
.L_2:


//--------------------- .nv.constant0.matmul_kernel --------------------------
	.section	.nv.constant0.matmul_kernel,"a",@progbits
	.sectionflags	@""
	.align	4
.nv.constant0.matmul_kernel:
	.zero		976


//--------------------- SYMBOLS --------------------------

	.type		.nv.reservedSmem.offset0,@object
	.size		.nv.reservedSmem.offset0,0x4
	.type		.nv.reservedSmem.cap,@object
	.size		.nv.reservedSmem.cap,0x4
